	.target	sm_90a

	.elftype	@"ET_EXEC"


//--------------------- .note.nv.tkinfo           --------------------------
	.section	.note.nv.tkinfo,"",@"SHT_NOTE"
	.sectionflags	@"SHF_NOTE_NV_TKINFO"
	.tkinfo
        /*0018*/ 	.word	0x00000002
        /*0030*/ 	.string	""
        /*0030*/ 	.string	"ptxas"
        /*0030*/ 	.string	"Cuda compilation tools, release 13.0, V13.0.88"
        /*0030*/ 	.string	"Build cuda_13.0.r13.0/compiler.36424714_0"
        /*0030*/ 	.string	"-arch sm_90a -m 64 "



//--------------------- .note.nv.cuinfo           --------------------------
	.section	.note.nv.cuinfo,"",@"SHT_NOTE"
	.sectionflags	@"SHF_NOTE_NV_CUINFO"
        /*0018*/ 	.short	0x0002
        /*001a*/ 	.short	0x005a
        /*001c*/ 	.short	0x0082
	.zero		2


//--------------------- .nv.info                  --------------------------
	.section	.nv.info,"",@"SHT_CUDA_INFO"
	.align	4


	//----- nvinfo : EIATTR_REGCOUNT
	.align		4
        /*0000*/ 	.byte	0x04, 0x2f
        /*0002*/ 	.short	(.L_18 - .L_17)
	.align		4
.L_17:
        /*0004*/ 	.word	index@(_ZN7cutlass13device_kernelINS_4gemm6kernel13GemmUniversalIN4cute5tupleIJiiiiEEENS1_10collective13CollectiveMmaINS1_34MainloopSm90TmaGmmaWarpSpecializedILi4ENS5_IJNS4_1CILi1EEESB_SB_EEENS1_35KernelTmaWarpSpecializedCooperativeEEENS5_IJNSA_ILi256EEENSA_ILi128EEENSA_ILi64EEEEEENS_10bfloat16_tENS5_IJlSB_lEEESJ_SK_NS4_8TiledMMAINS4_8MMA_AtomIJNS4_4SM904GMMA28MMA_64x128x16_F32BF16BF16_SSILNSO_5MajorE0ELSQ_0ELNSO_7ScaleInE1ELSR_1EEEEEENS4_6LayoutINS5_IJNSA_ILi2EEESB_SB_EEENS5_IJSB_NSA_ILi0EEESX_EEEEENS5_IJNS4_10UnderscoreES10_S10_EEEEENS4_13SM90_TMA_LOADENS4_14ComposedLayoutINS4_7SwizzleILi3ELi4ELi3EEENS4_18smem_ptr_flag_bitsILi16EEENSU_INS5_IJNSA_ILi8EEESH_EEENS5_IJSH_SB_EEEEEEEvNS4_8identityES13_S1D_vS1E_EENS_8epilogue10collective18CollectiveEpilogueINS1G_22Sm90TmaWarpSpecializedILi4ELi2ELi16ELb1ELb0EEEJSI_NS5_IJSG_NSA_ILi32EEEEEESJ_SK_SJ_SK_NS1G_6fusion15FusionCallbacksIS1K_NS1N_13LinCombEltActINS1G_6thread4SiLuESJ_fSJ_fLNS_15FloatRoundStyleE2EEESI_S1M_JEEES13_NS14_INS15_ILi2ELi4ELi3EEES18_NSU_INS5_IJS19_S1L_EEENS5_IJS1L_SB_EEEEEEENS4_17SM75_U32x4_LDSM_NENS4_14SM90_TMA_STOREES1Z_NS4_17SM90_U32x4_STSM_NENS4_9Copy_AtomIJS22_NS_6half_tEEEEvEEEvvEEEEvNT_6ParamsE)
        /*0008*/ 	.word	0x000000a8


	//----- nvinfo : EIATTR_FRAME_SIZE
	.align		4
.L_18:
        /*000c*/ 	.byte	0x04, 0x11
        /*000e*/ 	.short	(.L_20 - .L_19)
	.align		4
.L_19:
        /*0010*/ 	.word	index@($__internal_0_$__cuda_sm20_rcp_rn_f32_slowpath)
        /*0014*/ 	.word	0x00000000


	//----- nvinfo : EIATTR_FRAME_SIZE
	.align		4
.L_20:
        /*0018*/ 	.byte	0x04, 0x11
        /*001a*/ 	.short	(.L_22 - .L_21)
	.align		4
.L_21:
        /*001c*/ 	.word	index@(_ZN7cutlass13device_kernelINS_4gemm6kernel13GemmUniversalIN4cute5tupleIJiiiiEEENS1_10collective13CollectiveMmaINS1_34MainloopSm90TmaGmmaWarpSpecializedILi4ENS5_IJNS4_1CILi1EEESB_SB_EEENS1_35KernelTmaWarpSpecializedCooperativeEEENS5_IJNSA_ILi256EEENSA_ILi128EEENSA_ILi64EEEEEENS_10bfloat16_tENS5_IJlSB_lEEESJ_SK_NS4_8TiledMMAINS4_8MMA_AtomIJNS4_4SM904GMMA28MMA_64x128x16_F32BF16BF16_SSILNSO_5MajorE0ELSQ_0ELNSO_7ScaleInE1ELSR_1EEEEEENS4_6LayoutINS5_IJNSA_ILi2EEESB_SB_EEENS5_IJSB_NSA_ILi0EEESX_EEEEENS5_IJNS4_10UnderscoreES10_S10_EEEEENS4_13SM90_TMA_LOADENS4_14ComposedLayoutINS4_7SwizzleILi3ELi4ELi3EEENS4_18smem_ptr_flag_bitsILi16EEENSU_INS5_IJNSA_ILi8EEESH_EEENS5_IJSH_SB_EEEEEEEvNS4_8identityES13_S1D_vS1E_EENS_8epilogue10collective18CollectiveEpilogueINS1G_22Sm90TmaWarpSpecializedILi4ELi2ELi16ELb1ELb0EEEJSI_NS5_IJSG_NSA_ILi32EEEEEESJ_SK_SJ_SK_NS1G_6fusion15FusionCallbacksIS1K_NS1N_13LinCombEltActINS1G_6thread4SiLuESJ_fSJ_fLNS_15FloatRoundStyleE2EEESI_S1M_JEEES13_NS14_INS15_ILi2ELi4ELi3EEES18_NSU_INS5_IJS19_S1L_EEENS5_IJS1L_SB_EEEEEEENS4_17SM75_U32x4_LDSM_NENS4_14SM90_TMA_STOREES1Z_NS4_17SM90_U32x4_STSM_NENS4_9Copy_AtomIJS22_NS_6half_tEEEEvEEEvvEEEEvNT_6ParamsE)
        /*0020*/ 	.word	0x00000000


	//----- nvinfo : EIATTR_MIN_STACK_SIZE
	.align		4
.L_22:
        /*0024*/ 	.byte	0x04, 0x12
        /*0026*/ 	.short	(.L_24 - .L_23)
	.align		4
.L_23:
        /*0028*/ 	.word	index@(_ZN7cutlass13device_kernelINS_4gemm6kernel13GemmUniversalIN4cute5tupleIJiiiiEEENS1_10collective13CollectiveMmaINS1_34MainloopSm90TmaGmmaWarpSpecializedILi4ENS5_IJNS4_1CILi1EEESB_SB_EEENS1_35KernelTmaWarpSpecializedCooperativeEEENS5_IJNSA_ILi256EEENSA_ILi128EEENSA_ILi64EEEEEENS_10bfloat16_tENS5_IJlSB_lEEESJ_SK_NS4_8TiledMMAINS4_8MMA_AtomIJNS4_4SM904GMMA28MMA_64x128x16_F32BF16BF16_SSILNSO_5MajorE0ELSQ_0ELNSO_7ScaleInE1ELSR_1EEEEEENS4_6LayoutINS5_IJNSA_ILi2EEESB_SB_EEENS5_IJSB_NSA_ILi0EEESX_EEEEENS5_IJNS4_10UnderscoreES10_S10_EEEEENS4_13SM90_TMA_LOADENS4_14ComposedLayoutINS4_7SwizzleILi3ELi4ELi3EEENS4_18smem_ptr_flag_bitsILi16EEENSU_INS5_IJNSA_ILi8EEESH_EEENS5_IJSH_SB_EEEEEEEvNS4_8identityES13_S1D_vS1E_EENS_8epilogue10collective18CollectiveEpilogueINS1G_22Sm90TmaWarpSpecializedILi4ELi2ELi16ELb1ELb0EEEJSI_NS5_IJSG_NSA_ILi32EEEEEESJ_SK_SJ_SK_NS1G_6fusion15FusionCallbacksIS1K_NS1N_13LinCombEltActINS1G_6thread4SiLuESJ_fSJ_fLNS_15FloatRoundStyleE2EEESI_S1M_JEEES13_NS14_INS15_ILi2ELi4ELi3EEES18_NSU_INS5_IJS19_S1L_EEENS5_IJS1L_SB_EEEEEEENS4_17SM75_U32x4_LDSM_NENS4_14SM90_TMA_STOREES1Z_NS4_17SM90_U32x4_STSM_NENS4_9Copy_AtomIJS22_NS_6half_tEEEEvEEEvvEEEEvNT_6ParamsE)
        /*002c*/ 	.word	0x00000000
.L_24:


//--------------------- .nv.compat                --------------------------
	.section	.nv.compat,"",@"SHT_CUDA_COMPAT_INFO"
	.align	4
        /*0000*/ 	.byte	0x02, 0x09, 0x01, 0x00, 0x02, 0x02, 0x04, 0x00, 0x02, 0x05, 0x05, 0x00, 0x03, 0x07, 0x01, 0x01
        /*0010*/ 	.byte	0x02, 0x03, 0x01, 0x00, 0x02, 0x06, 0x01, 0x00, 0x04, 0x0b, 0x08, 0x00, 0x00, 0x00, 0x00, 0x00
        /*0020*/ 	.byte	0x00, 0x00, 0x00, 0x00


//--------------------- .nv.info._ZN7cutlass13device_kernelINS_4gemm6kernel13GemmUniversalIN4cute5tupleIJiiiiEEENS1_10collective13CollectiveMmaINS1_34MainloopSm90TmaGmmaWarpSpecializedILi4ENS5_IJNS4_1CILi1EEESB_SB_EEENS1_35KernelTmaWarpSpecializedCooperativeEEENS5_IJNSA_ILi256EEENSA_ILi128EEENSA_ILi64EEEEEENS_10bfloat16_tENS5_IJlSB_lEEESJ_SK_NS4_8TiledMMAINS4_8MMA_AtomIJNS4_4SM904GMMA28MMA_64x128x16_F32BF16BF16_SSILNSO_5MajorE0ELSQ_0ELNSO_7ScaleInE1ELSR_1EEEEEENS4_6LayoutINS5_IJNSA_ILi2EEESB_SB_EEENS5_IJSB_NSA_ILi0EEESX_EEEEENS5_IJNS4_10UnderscoreES10_S10_EEEEENS4_13SM90_TMA_LOADENS4_14ComposedLayoutINS4_7SwizzleILi3ELi4ELi3EEENS4_18smem_ptr_flag_bitsILi16EEENSU_INS5_IJNSA_ILi8EEESH_EEENS5_IJSH_SB_EEEEEEEvNS4_8identityES13_S1D_vS1E_EENS_8epilogue10collective18CollectiveEpilogueINS1G_22Sm90TmaWarpSpecializedILi4ELi2ELi16ELb1ELb0EEEJSI_NS5_IJSG_NSA_ILi32EEEEEESJ_SK_SJ_SK_NS1G_6fusion15FusionCallbacksIS1K_NS1N_13LinCombEltActINS1G_6thread4SiLuESJ_fSJ_fLNS_15FloatRoundStyleE2EEESI_S1M_JEEES13_NS14_INS15_ILi2ELi4ELi3EEES18_NSU_INS5_IJS19_S1L_EEENS5_IJS1L_SB_EEEEEEENS4_17SM75_U32x4_LDSM_NENS4_14SM90_TMA_STOREES1Z_NS4_17SM90_U32x4_STSM_NENS4_9Copy_AtomIJS22_NS_6half_tEEEEvEEEvvEEEEvNT_6ParamsE --------------------------
	.section	.nv.info._ZN7cutlass13device_kernelINS_4gemm6kernel13GemmUniversalIN4cute5tupleIJiiiiEEENS1_10collective13CollectiveMmaINS1_34MainloopSm90TmaGmmaWarpSpecializedILi4ENS5_IJNS4_1CILi1EEESB_SB_EEENS1_35KernelTmaWarpSpecializedCooperativeEEENS5_IJNSA_ILi256EEENSA_ILi128EEENSA_ILi64EEEEEENS_10bfloat16_tENS5_IJlSB_lEEESJ_SK_NS4_8TiledMMAINS4_8MMA_AtomIJNS4_4SM904GMMA28MMA_64x128x16_F32BF16BF16_SSILNSO_5MajorE0ELSQ_0ELNSO_7ScaleInE1ELSR_1EEEEEENS4_6LayoutINS5_IJNSA_ILi2EEESB_SB_EEENS5_IJSB_NSA_ILi0EEESX_EEEEENS5_IJNS4_10UnderscoreES10_S10_EEEEENS4_13SM90_TMA_LOADENS4_14ComposedLayoutINS4_7SwizzleILi3ELi4ELi3EEENS4_18smem_ptr_flag_bitsILi16EEENSU_INS5_IJNSA_ILi8EEESH_EEENS5_IJSH_SB_EEEEEEEvNS4_8identityES13_S1D_vS1E_EENS_8epilogue10collective18CollectiveEpilogueINS1G_22Sm90TmaWarpSpecializedILi4ELi2ELi16ELb1ELb0EEEJSI_NS5_IJSG_NSA_ILi32EEEEEESJ_SK_SJ_SK_NS1G_6fusion15FusionCallbacksIS1K_NS1N_13LinCombEltActINS1G_6thread4SiLuESJ_fSJ_fLNS_15FloatRoundStyleE2EEESI_S1M_JEEES13_NS14_INS15_ILi2ELi4ELi3EEES18_NSU_INS5_IJS19_S1L_EEENS5_IJS1L_SB_EEEEEEENS4_17SM75_U32x4_LDSM_NENS4_14SM90_TMA_STOREES1Z_NS4_17SM90_U32x4_STSM_NENS4_9Copy_AtomIJS22_NS_6half_tEEEEvEEEvvEEEEvNT_6ParamsE,"",@"SHT_CUDA_INFO"
	.sectionflags	@""
	.align	4


	//----- nvinfo : EIATTR_CUDA_API_VERSION
	.align		4
        /*0000*/ 	.byte	0x04, 0x37
        /*0002*/ 	.short	(.L_26 - .L_25)
.L_25:
        /*0004*/ 	.word	0x00000082


	//----- nvinfo : EIATTR_KPARAM_INFO
	.align		4
.L_26:
        /*0008*/ 	.byte	0x04, 0x17
        /*000a*/ 	.short	(.L_28 - .L_27)
.L_27:
        /*000c*/ 	.word	0x00000000
        /*0010*/ 	.short	0x0000
        /*0012*/ 	.short	0x0070
        /*0014*/ 	.byte	0x00, 0xf0, 0x01, 0x1c


	//----- nvinfo : EIATTR_SPARSE_MMA_MASK
	.align		4
.L_28:
        /*0018*/ 	.byte	0x03, 0x50
        /*001a*/ 	.short	0x0000


	//----- nvinfo : EIATTR_MAXREG_COUNT
	.align		4
        /*001c*/ 	.byte	0x03, 0x1b
        /*001e*/ 	.short	0x00a8


	//----- nvinfo : EIATTR_NUM_BARRIERS
	.align		4
        /*0020*/ 	.byte	0x02, 0x4c
        /*0022*/ 	.byte	0x02
	.zero		1


	//----- nvinfo : EIATTR_EXTERNS
	.align		4
        /*0024*/ 	.byte	0x04, 0x0f
        /*0026*/ 	.short	(.L_30 - .L_29)


	//   ....[0]....
	.align		4
.L_29:
        /*0028*/ 	.word	index@(__assertfail)


	//----- nvinfo : EIATTR_MERCURY_ISA_VERSION
	.align		4
.L_30:
        /*002c*/ 	.byte	0x03, 0x5f
        /*002e*/ 	.short	0x0101


	//----- nvinfo : EIATTR_INT_WARP_WIDE_INSTR_OFFSETS
	.align		4
        /*0030*/ 	.byte	0x04, 0x31
        /*0032*/ 	.short	(.L_32 - .L_31)


	//   ....[0]....
.L_31:
        /*0034*/ 	.word	0x000008c0


	//   ....[1]....
        /*0038*/ 	.word	0x000008d0


	//   ....[2]....
        /*003c*/ 	.word	0x00000960


	//----- nvinfo : EIATTR_COOP_GROUP_MASK_REGIDS
	.align		4
.L_32:
        /*0040*/ 	.byte	0x04, 0x29
        /*0042*/ 	.short	(.L_34 - .L_33)


	//   ....[0]....
.L_33:
        /*0044*/ 	.word	0xffffffff


	//   ....[1]....
        /*0048*/ 	.word	0xffffffff


	//   ....[2]....
        /*004c*/ 	.word	0xffffffff


	//   ....[3]....
        /*0050*/ 	.word	0xffffffff


	//   ....[4]....
        /*0054*/ 	.word	0xffffffff


	//   ....[5]....
        /*0058*/ 	.word	0xffffffff


	//----- nvinfo : EIATTR_COOP_GROUP_INSTR_OFFSETS
	.align		4
.L_34:
        /*005c*/ 	.byte	0x04, 0x28
        /*005e*/ 	.short	(.L_36 - .L_35)


	//   ....[0]....
.L_35:
        /*0060*/ 	.word	0x00000070


	//   ....[1]....
        /*0064*/ 	.word	0x00000080


	//   ....[2]....
        /*0068*/ 	.word	0x00000440


	//   ....[3]....
        /*006c*/ 	.word	0x000005d0


	//   ....[4]....
        /*0070*/ 	.word	0x00000780


	//   ....[5]....
        /*0074*/ 	.word	0x000014a0


	//----- nvinfo : EIATTR_REG_RECONFIG
	.align		4
.L_36:
        /*0078*/ 	.byte	0x01, 0x54
	.zero		2


	//----- nvinfo : EIATTR_SYSCALL_OFFSETS
	.align		4
        /*007c*/ 	.byte	0x04, 0x46
        /*007e*/ 	.short	(.L_38 - .L_37)


	//   ....[0]....
.L_37:
        /*0080*/ 	.word	0x00001660


	//   ....[1]....
        /*0084*/ 	.word	0x00002300


	//   ....[2]....
        /*0088*/ 	.word	0x000023f0


	//----- nvinfo : EIATTR_MBARRIER_INSTR_OFFSETS
	.align		4
.L_38:
        /*008c*/ 	.byte	0x04, 0x39
        /*008e*/ 	.short	(.L_40 - .L_39)


	//   ....[0]....
.L_39:
        /*0090*/ 	.word	0x00000540
        /*0094*/ 	.word	0x000000ff
        /*0098*/ 	.word	0x00000000
        /*009c*/ 	.short	0x0100
        /*009e*/ 	.byte	0x08
	.zero		1


	//   ....[1]....
        /*00a0*/ 	.word	0x00000550
        /*00a4*/ 	.word	0x000000ff
        /*00a8*/ 	.word	0x00000020
        /*00ac*/ 	.short	0x0100
        /*00ae*/ 	.byte	0x08
	.zero		1


	//   ....[2]....
        /*00b0*/ 	.word	0x00000560
        /*00b4*/ 	.word	0x000000ff
        /*00b8*/ 	.word	0x00000008
        /*00bc*/ 	.short	0x0100
        /*00be*/ 	.byte	0x08
	.zero		1


	//   ....[3]....
        /*00c0*/ 	.word	0x00000570
        /*00c4*/ 	.word	0x000000ff
        /*00c8*/ 	.word	0x00000028
        /*00cc*/ 	.short	0x0100
        /*00ce*/ 	.byte	0x08
	.zero		1


	//   ....[4]....
        /*00d0*/ 	.word	0x00000580
        /*00d4*/ 	.word	0x000000ff
        /*00d8*/ 	.word	0x00000010
        /*00dc*/ 	.short	0x0100
        /*00de*/ 	.byte	0x08
	.zero		1


	//   ....[5]....
        /*00e0*/ 	.word	0x00000590
        /*00e4*/ 	.word	0x000000ff
        /*00e8*/ 	.word	0x00000030
        /*00ec*/ 	.short	0x0100
        /*00ee*/ 	.byte	0x08
	.zero		1


	//   ....[6]....
        /*00f0*/ 	.word	0x000005a0
        /*00f4*/ 	.word	0x000000ff
        /*00f8*/ 	.word	0x00000018
        /*00fc*/ 	.short	0x0100
        /*00fe*/ 	.byte	0x08
	.zero		1


	//   ....[7]....
        /*0100*/ 	.word	0x000005b0
        /*0104*/ 	.word	0x000000ff
        /*0108*/ 	.word	0x00000038
        /*010c*/ 	.short	0x0100
        /*010e*/ 	.byte	0x08
	.zero		1


	//   ....[8]....
        /*0110*/ 	.word	0x000006f0
        /*0114*/ 	.word	0x000000ff
        /*0118*/ 	.word	0x00000040
        /*011c*/ 	.short	0x0100
        /*011e*/ 	.byte	0x08
	.zero		1


	//   ....[9]....
        /*0120*/ 	.word	0x00000700
        /*0124*/ 	.word	0x000000ff
        /*0128*/ 	.word	0x00000060
        /*012c*/ 	.short	0x0100
        /*012e*/ 	.byte	0x08
	.zero		1


	//   ....[10]....
        /*0130*/ 	.word	0x00000710
        /*0134*/ 	.word	0x000000ff
        /*0138*/ 	.word	0x00000048
        /*013c*/ 	.short	0x0100
        /*013e*/ 	.byte	0x08
	.zero		1


	//   ....[11]....
        /*0140*/ 	.word	0x00000720
        /*0144*/ 	.word	0x000000ff
        /*0148*/ 	.word	0x00000068
        /*014c*/ 	.short	0x0100
        /*014e*/ 	.byte	0x08
	.zero		1


	//   ....[12]....
        /*0150*/ 	.word	0x00000730
        /*0154*/ 	.word	0x000000ff
        /*0158*/ 	.word	0x00000050
        /*015c*/ 	.short	0x0100
        /*015e*/ 	.byte	0x08
	.zero		1


	//   ....[13]....
        /*0160*/ 	.word	0x00000740
        /*0164*/ 	.word	0x000000ff
        /*0168*/ 	.word	0x00000070
        /*016c*/ 	.short	0x0100
        /*016e*/ 	.byte	0x08
	.zero		1


	//   ....[14]....
        /*0170*/ 	.word	0x00000750
        /*0174*/ 	.word	0x000000ff
        /*0178*/ 	.word	0x00000058
        /*017c*/ 	.short	0x0100
        /*017e*/ 	.byte	0x08
	.zero		1


	//   ....[15]....
        /*0180*/ 	.word	0x00000760
        /*0184*/ 	.word	0x000000ff
        /*0188*/ 	.word	0x00000078
        /*018c*/ 	.short	0x0100
        /*018e*/ 	.byte	0x08
	.zero		1


	//   ....[16]....
        /*0190*/ 	.word	0x000009f0
        /*0194*/ 	.word	0x000000ff
        /*0198*/ 	.word	0x00000080
        /*019c*/ 	.short	0x0100
        /*019e*/ 	.byte	0x08
	.zero		1


	//   ....[17]....
        /*01a0*/ 	.word	0x00000a60
        /*01a4*/ 	.word	0x000000ff
        /*01a8*/ 	.word	0x00000088
        /*01ac*/ 	.short	0x0100
        /*01ae*/ 	.byte	0x08
	.zero		1


	//   ....[18]....
        /*01b0*/ 	.word	0x000016e0
        /*01b4*/ 	.word	0x00000003
        /*01b8*/ 	.word	0x00000000
        /*01bc*/ 	.short	0x010a
        /*01be*/ 	.byte	0x3f
	.zero		1


	//   ....[19]....
        /*01c0*/ 	.word	0x00001720
        /*01c4*/ 	.word	0x00000003
        /*01c8*/ 	.word	0x00000000
        /*01cc*/ 	.short	0x010a
        /*01ce*/ 	.byte	0x3f
	.zero		1


	//   ....[20]....
        /*01d0*/ 	.word	0x00001bd0
        /*01d4*/ 	.word	0x000000ff
        /*01d8*/ 	.word	0x00000000
        /*01dc*/ 	.short	0x010a
        /*01de*/ 	.byte	0x08
	.zero		1


	//   ....[21]....
        /*01e0*/ 	.word	0x00001c10
        /*01e4*/ 	.word	0x000000ff
        /*01e8*/ 	.word	0x00000000
        /*01ec*/ 	.short	0x010a
        /*01ee*/ 	.byte	0x08
	.zero		1


	//   ....[22]....
        /*01f0*/ 	.word	0x00001fb0
        /*01f4*/ 	.word	0x000000ff
        /*01f8*/ 	.word	0x00000000
        /*01fc*/ 	.short	0x0101
        /*01fe*/ 	.byte	0x08
	.zero		1


	//   ....[23]....
        /*0200*/ 	.word	0x00002160
        /*0204*/ 	.word	0x000000ff
        /*0208*/ 	.word	0x00000000
        /*020c*/ 	.short	0x0101
        /*020e*/ 	.byte	0x04
	.zero		1


	//   ....[24]....
        /*0210*/ 	.word	0x00002890
        /*0214*/ 	.word	0x000000ff
        /*0218*/ 	.word	0x00000040
        /*021c*/ 	.short	0x010a
        /*021e*/ 	.byte	0x34
	.zero		1


	//   ....[25]....
        /*0220*/ 	.word	0x00004890
        /*0224*/ 	.word	0x000000ff
        /*0228*/ 	.word	0x00000000
        /*022c*/ 	.short	0x0101
        /*022e*/ 	.byte	0x04
	.zero		1


	//   ....[26]....
        /*0230*/ 	.word	0x00004960
        /*0234*/ 	.word	0x00000000
        /*0238*/ 	.word	0x00000040
        /*023c*/ 	.short	0x010a
        /*023e*/ 	.byte	0x3f
	.zero		1


	//   ....[27]....
        /*0240*/ 	.word	0x000067c0
        /*0244*/ 	.word	0x000000ff
        /*0248*/ 	.word	0x00000000
        /*024c*/ 	.short	0x0101
        /*024e*/ 	.byte	0x04
	.zero		1


	//   ....[28]....
        /*0250*/ 	.word	0x000068b0
        /*0254*/ 	.word	0x00000000
        /*0258*/ 	.word	0x00000040
        /*025c*/ 	.short	0x010a
        /*025e*/ 	.byte	0x3f
	.zero		1


	//   ....[29]....
        /*0260*/ 	.word	0x00008730
        /*0264*/ 	.word	0x000000ff
        /*0268*/ 	.word	0x00000000
        /*026c*/ 	.short	0x0101
        /*026e*/ 	.byte	0x04
	.zero		1


	//   ....[30]....
        /*0270*/ 	.word	0x00008810
        /*0274*/ 	.word	0x00000003
        /*0278*/ 	.word	0x00000040
        /*027c*/ 	.short	0x010a
        /*027e*/ 	.byte	0x3f
	.zero		1


	//   ....[31]....
        /*0280*/ 	.word	0x0000a6a0
        /*0284*/ 	.word	0x000000ff
        /*0288*/ 	.word	0x00000000
        /*028c*/ 	.short	0x0101
        /*028e*/ 	.byte	0x04
	.zero		1


	//   ....[32]....
        /*0290*/ 	.word	0x0000a780
        /*0294*/ 	.word	0x00000000
        /*0298*/ 	.word	0x00000040
        /*029c*/ 	.short	0x010a
        /*029e*/ 	.byte	0x3f
	.zero		1


	//   ....[33]....
        /*02a0*/ 	.word	0x0000c5e0
        /*02a4*/ 	.word	0x000000ff
        /*02a8*/ 	.word	0x00000000
        /*02ac*/ 	.short	0x0101
        /*02ae*/ 	.byte	0x04
	.zero		1


	//   ....[34]....
        /*02b0*/ 	.word	0x0000c6c0
        /*02b4*/ 	.word	0x00000000
        /*02b8*/ 	.word	0x00000040
        /*02bc*/ 	.short	0x010a
        /*02be*/ 	.byte	0x3f
	.zero		1


	//   ....[35]....
        /*02c0*/ 	.word	0x0000e520
        /*02c4*/ 	.word	0x000000ff
        /*02c8*/ 	.word	0x00000000
        /*02cc*/ 	.short	0x0101
        /*02ce*/ 	.byte	0x04
	.zero		1


	//   ....[36]....
        /*02d0*/ 	.word	0x0000e600
        /*02d4*/ 	.word	0x00000000
        /*02d8*/ 	.word	0x00000040
        /*02dc*/ 	.short	0x010a
        /*02de*/ 	.byte	0x3f
	.zero		1


	//   ....[37]....
        /*02e0*/ 	.word	0x00010460
        /*02e4*/ 	.word	0x000000ff
        /*02e8*/ 	.word	0x00000000
        /*02ec*/ 	.short	0x0101
        /*02ee*/ 	.byte	0x04
	.zero		1


	//   ....[38]....
        /*02f0*/ 	.word	0x00010530
        /*02f4*/ 	.word	0x00000000
        /*02f8*/ 	.word	0x00000040
        /*02fc*/ 	.short	0x010a
        /*02fe*/ 	.byte	0x3f
	.zero		1


	//   ....[39]....
        /*0300*/ 	.word	0x00012350
        /*0304*/ 	.word	0x000000ff
        /*0308*/ 	.word	0x00000000
        /*030c*/ 	.short	0x0101
        /*030e*/ 	.byte	0x04
	.zero		1


	//   ....[40]....
        /*0310*/ 	.word	0x00012d40
        /*0314*/ 	.word	0x000000ff
        /*0318*/ 	.word	0x00000000
        /*031c*/ 	.short	0x0101
        /*031e*/ 	.byte	0x04
	.zero		1


	//   ....[41]....
        /*0320*/ 	.word	0x00013430
        /*0324*/ 	.word	0x000000ff
        /*0328*/ 	.word	0x00000088
        /*032c*/ 	.short	0x010a
        /*032e*/ 	.byte	0x04
	.zero		1


	//   ....[42]....
        /*0330*/ 	.word	0x00013830
        /*0334*/ 	.word	0x000000ff
        /*0338*/ 	.word	0x00000060
        /*033c*/ 	.short	0x010a
        /*033e*/ 	.byte	0x0d
	.zero		1


	//   ....[43]....
        /*0340*/ 	.word	0x00013920
        /*0344*/ 	.word	0x000000ff
        /*0348*/ 	.word	0x00000040
        /*034c*/ 	.short	0x010b
        /*034e*/ 	.byte	0x0d
	.zero		1


	//   ....[44]....
        /*0350*/ 	.word	0x00013980
        /*0354*/ 	.word	0x000000ff
        /*0358*/ 	.word	0x00000000
        /*035c*/ 	.short	0x0101
        /*035e*/ 	.byte	0x10
	.zero		1


	//   ....[45]....
        /*0360*/ 	.word	0x000139b0
        /*0364*/ 	.word	0x000000ff
        /*0368*/ 	.word	0x00000068
        /*036c*/ 	.short	0x010a
        /*036e*/ 	.byte	0x0d
	.zero		1


	//   ....[46]....
        /*0370*/ 	.word	0x00013ac0
        /*0374*/ 	.word	0x000000ff
        /*0378*/ 	.word	0x00000048
        /*037c*/ 	.short	0x010b
        /*037e*/ 	.byte	0x0d
	.zero		1


	//   ....[47]....
        /*0380*/ 	.word	0x00013b30
        /*0384*/ 	.word	0x000000ff
        /*0388*/ 	.word	0x00000000
        /*038c*/ 	.short	0x0101
        /*038e*/ 	.byte	0x14
	.zero		1


	//   ....[48]....
        /*0390*/ 	.word	0x00013b60
        /*0394*/ 	.word	0x000000ff
        /*0398*/ 	.word	0x00000070
        /*039c*/ 	.short	0x010a
        /*039e*/ 	.byte	0x0d
	.zero		1


	//   ....[49]....
        /*03a0*/ 	.word	0x00013c60
        /*03a4*/ 	.word	0x000000ff
        /*03a8*/ 	.word	0x00000050
        /*03ac*/ 	.short	0x010b
        /*03ae*/ 	.byte	0x0d
	.zero		1


	//   ....[50]....
        /*03b0*/ 	.word	0x00013cc0
        /*03b4*/ 	.word	0x000000ff
        /*03b8*/ 	.word	0x00000000
        /*03bc*/ 	.short	0x0101
        /*03be*/ 	.byte	0x15
	.zero		1


	//   ....[51]....
        /*03c0*/ 	.word	0x00013cf0
        /*03c4*/ 	.word	0x000000ff
        /*03c8*/ 	.word	0x00000078
        /*03cc*/ 	.short	0x010a
        /*03ce*/ 	.byte	0x0d
	.zero		1


	//   ....[52]....
        /*03d0*/ 	.word	0x00013df0
        /*03d4*/ 	.word	0x000000ff
        /*03d8*/ 	.word	0x00000058
        /*03dc*/ 	.short	0x010b
        /*03de*/ 	.byte	0x0d
	.zero		1


	//   ....[53]....
        /*03e0*/ 	.word	0x00013e60
        /*03e4*/ 	.word	0x000000ff
        /*03e8*/ 	.word	0x00000000
        /*03ec*/ 	.short	0x0101
        /*03ee*/ 	.byte	0x1d
	.zero		1


	//   ....[54]....
        /*03f0*/ 	.word	0x00013ea0
        /*03f4*/ 	.word	0x000000ff
        /*03f8*/ 	.word	0x00000060
        /*03fc*/ 	.short	0x010a
        /*03fe*/ 	.byte	0x0d
	.zero		1


	//   ....[55]....
        /*0400*/ 	.word	0x00013f90
        /*0404*/ 	.word	0x000000ff
        /*0408*/ 	.word	0x00000040
        /*040c*/ 	.short	0x010b
        /*040e*/ 	.byte	0x0d
	.zero		1


	//   ....[56]....
        /*0410*/ 	.word	0x00013fd0
        /*0414*/ 	.word	0x000000ff
        /*0418*/ 	.word	0x00000000
        /*041c*/ 	.short	0x0101
        /*041e*/ 	.byte	0x10
	.zero		1


	//   ....[57]....
        /*0420*/ 	.word	0x00014000
        /*0424*/ 	.word	0x000000ff
        /*0428*/ 	.word	0x00000068
        /*042c*/ 	.short	0x010a
        /*042e*/ 	.byte	0x0d
	.zero		1


	//   ....[58]....
        /*0430*/ 	.word	0x00014100
        /*0434*/ 	.word	0x000000ff
        /*0438*/ 	.word	0x00000048
        /*043c*/ 	.short	0x010b
        /*043e*/ 	.byte	0x0d
	.zero		1


	//   ....[59]....
        /*0440*/ 	.word	0x00014140
        /*0444*/ 	.word	0x000000ff
        /*0448*/ 	.word	0x00000000
        /*044c*/ 	.short	0x0101
        /*044e*/ 	.byte	0x14
	.zero		1


	//   ....[60]....
        /*0450*/ 	.word	0x00014180
        /*0454*/ 	.word	0x000000ff
        /*0458*/ 	.word	0x00000070
        /*045c*/ 	.short	0x010a
        /*045e*/ 	.byte	0x0d
	.zero		1


	//   ....[61]....
        /*0460*/ 	.word	0x00014260
        /*0464*/ 	.word	0x000000ff
        /*0468*/ 	.word	0x00000050
        /*046c*/ 	.short	0x010b
        /*046e*/ 	.byte	0x0d
	.zero		1


	//   ....[62]....
        /*0470*/ 	.word	0x000142a0
        /*0474*/ 	.word	0x000000ff
        /*0478*/ 	.word	0x00000000
        /*047c*/ 	.short	0x0101
        /*047e*/ 	.byte	0x15
	.zero		1


	//   ....[63]....
        /*0480*/ 	.word	0x000142d0
        /*0484*/ 	.word	0x000000ff
        /*0488*/ 	.word	0x00000078
        /*048c*/ 	.short	0x010a
        /*048e*/ 	.byte	0x0d
	.zero		1


	//   ....[64]....
        /*0490*/ 	.word	0x000143d0
        /*0494*/ 	.word	0x000000ff
        /*0498*/ 	.word	0x00000058
        /*049c*/ 	.short	0x010b
        /*049e*/ 	.byte	0x0d
	.zero		1


	//   ....[65]....
        /*04a0*/ 	.word	0x00014420
        /*04a4*/ 	.word	0x000000ff
        /*04a8*/ 	.word	0x00000000
        /*04ac*/ 	.short	0x0101
        /*04ae*/ 	.byte	0x1d
	.zero		1


	//   ....[66]....
        /*04b0*/ 	.word	0x00014af0
        /*04b4*/ 	.word	0x00000000
        /*04b8*/ 	.word	0x00000060
        /*04bc*/ 	.short	0x010a
        /*04be*/ 	.byte	0x3f
	.zero		1


	//   ....[67]....
        /*04c0*/ 	.word	0x00014b30
        /*04c4*/ 	.word	0x00000000
        /*04c8*/ 	.word	0x00000068
        /*04cc*/ 	.short	0x010a
        /*04ce*/ 	.byte	0x3f
	.zero		1


	//   ....[68]....
        /*04d0*/ 	.word	0x00014b70
        /*04d4*/ 	.word	0x00000000
        /*04d8*/ 	.word	0x00000070
        /*04dc*/ 	.short	0x010a
        /*04de*/ 	.byte	0x3f
	.zero		1


	//   ....[69]....
        /*04e0*/ 	.word	0x00014bd0
        /*04e4*/ 	.word	0x00000000
        /*04e8*/ 	.word	0x00000078
        /*04ec*/ 	.short	0x010a
        /*04ee*/ 	.byte	0x3f
	.zero		1


	//   ....[70]....
        /*04f0*/ 	.word	0x00014f00
        /*04f4*/ 	.word	0x00000014
        /*04f8*/ 	.word	0x00000020
        /*04fc*/ 	.short	0x010a
        /*04fe*/ 	.byte	0x3f
	.zero		1


	//   ....[71]....
        /*0500*/ 	.word	0x000152b0
        /*0504*/ 	.word	0x00000004
        /*0508*/ 	.word	0x00000088
        /*050c*/ 	.short	0x0101
        /*050e*/ 	.byte	0x3f
	.zero		1


	//   ....[72]....
        /*0510*/ 	.word	0x000159d0
        /*0514*/ 	.word	0x00000007
        /*0518*/ 	.word	0x00000000
        /*051c*/ 	.short	0x010a
        /*051e*/ 	.byte	0x3f
	.zero		1


	//   ....[73]....
        /*0520*/ 	.word	0x00015a50
        /*0524*/ 	.word	0x00000009
        /*0528*/ 	.word	0x00000000
        /*052c*/ 	.short	0x010a
        /*052e*/ 	.byte	0x3f
	.zero		1


	//   ....[74]....
        /*0530*/ 	.word	0x00015ae0
        /*0534*/ 	.word	0x00000006
        /*0538*/ 	.word	0x00000000
        /*053c*/ 	.short	0x010a
        /*053e*/ 	.byte	0x3f
	.zero		1


	//   ....[75]....
        /*0540*/ 	.word	0x00015b70
        /*0544*/ 	.word	0x00000003
        /*0548*/ 	.word	0x00000000
        /*054c*/ 	.short	0x010a
        /*054e*/ 	.byte	0x3f
	.zero		1


	//   ....[76]....
        /*0550*/ 	.word	0x00015bd0
        /*0554*/ 	.word	0x00000003
        /*0558*/ 	.word	0x00000000
        /*055c*/ 	.short	0x010a
        /*055e*/ 	.byte	0x3f
	.zero		1


	//   ....[77]....
        /*0560*/ 	.word	0x00015c30
        /*0564*/ 	.word	0x00000004
        /*0568*/ 	.word	0x00000000
        /*056c*/ 	.short	0x010a
        /*056e*/ 	.byte	0x3f
	.zero		1


	//   ....[78]....
        /*0570*/ 	.word	0x00015c90
        /*0574*/ 	.word	0x00000003
        /*0578*/ 	.word	0x00000040
        /*057c*/ 	.short	0x010a
        /*057e*/ 	.byte	0x3f
	.zero		1


	//   ....[79]....
        /*0580*/ 	.word	0x00015ce0
        /*0584*/ 	.word	0x00000000
        /*0588*/ 	.word	0x00000040
        /*058c*/ 	.short	0x010a
        /*058e*/ 	.byte	0x3f
	.zero		1


	//   ....[80]....
        /*0590*/ 	.word	0x00015d30
        /*0594*/ 	.word	0x00000000
        /*0598*/ 	.word	0x00000040
        /*059c*/ 	.short	0x010a
        /*059e*/ 	.byte	0x3f
	.zero		1


	//   ....[81]....
        /*05a0*/ 	.word	0x00015d80
        /*05a4*/ 	.word	0x00000003
        /*05a8*/ 	.word	0x00000040
        /*05ac*/ 	.short	0x010a
        /*05ae*/ 	.byte	0x3f
	.zero		1


	//   ....[82]....
        /*05b0*/ 	.word	0x00015dd0
        /*05b4*/ 	.word	0x00000000
        /*05b8*/ 	.word	0x00000040
        /*05bc*/ 	.short	0x010a
        /*05be*/ 	.byte	0x3f
	.zero		1


	//   ....[83]....
        /*05c0*/ 	.word	0x00015e20
        /*05c4*/ 	.word	0x00000000
        /*05c8*/ 	.word	0x00000040
        /*05cc*/ 	.short	0x010a
        /*05ce*/ 	.byte	0x3f
	.zero		1


	//   ....[84]....
        /*05d0*/ 	.word	0x00015e70
        /*05d4*/ 	.word	0x00000000
        /*05d8*/ 	.word	0x00000040
        /*05dc*/ 	.short	0x010a
        /*05de*/ 	.byte	0x3f
	.zero		1


	//   ....[85]....
        /*05e0*/ 	.word	0x00015ec0
        /*05e4*/ 	.word	0x00000000
        /*05e8*/ 	.word	0x00000040
        /*05ec*/ 	.short	0x010a
        /*05ee*/ 	.byte	0x3f
	.zero		1


	//   ....[86]....
        /*05f0*/ 	.word	0x00015f20
        /*05f4*/ 	.word	0x00000009
        /*05f8*/ 	.word	0x00000088
        /*05fc*/ 	.short	0x010a
        /*05fe*/ 	.byte	0x3f
	.zero		1


	//   ....[87]....
        /*0600*/ 	.word	0x00015f80
        /*0604*/ 	.word	0x00000005
        /*0608*/ 	.word	0x00000060
        /*060c*/ 	.short	0x010a
        /*060e*/ 	.byte	0x3f
	.zero		1


	//   ....[88]....
        /*0610*/ 	.word	0x00015fe0
        /*0614*/ 	.word	0x00000005
        /*0618*/ 	.word	0x00000068
        /*061c*/ 	.short	0x010a
        /*061e*/ 	.byte	0x3f
	.zero		1


	//   ....[89]....
        /*0620*/ 	.word	0x00016040
        /*0624*/ 	.word	0x00000005
        /*0628*/ 	.word	0x00000070
        /*062c*/ 	.short	0x010a
        /*062e*/ 	.byte	0x3f
	.zero		1


	//   ....[90]....
        /*0630*/ 	.word	0x000160a0
        /*0634*/ 	.word	0x00000005
        /*0638*/ 	.word	0x00000078
        /*063c*/ 	.short	0x010a
        /*063e*/ 	.byte	0x3f
	.zero		1


	//   ....[91]....
        /*0640*/ 	.word	0x00016100
        /*0644*/ 	.word	0x00000005
        /*0648*/ 	.word	0x00000060
        /*064c*/ 	.short	0x010a
        /*064e*/ 	.byte	0x3f
	.zero		1


	//   ....[92]....
        /*0650*/ 	.word	0x00016160
        /*0654*/ 	.word	0x00000005
        /*0658*/ 	.word	0x00000068
        /*065c*/ 	.short	0x010a
        /*065e*/ 	.byte	0x3f
	.zero		1


	//   ....[93]....
        /*0660*/ 	.word	0x000161c0
        /*0664*/ 	.word	0x00000005
        /*0668*/ 	.word	0x00000070
        /*066c*/ 	.short	0x010a
        /*066e*/ 	.byte	0x3f
	.zero		1


	//   ....[94]....
        /*0670*/ 	.word	0x00016220
        /*0674*/ 	.word	0x00000005
        /*0678*/ 	.word	0x00000078
        /*067c*/ 	.short	0x010a
        /*067e*/ 	.byte	0x3f
	.zero		1


	//   ....[95]....
        /*0680*/ 	.word	0x00016270
        /*0684*/ 	.word	0x00000000
        /*0688*/ 	.word	0x00000060
        /*068c*/ 	.short	0x010a
        /*068e*/ 	.byte	0x3f
	.zero		1


	//   ....[96]....
        /*0690*/ 	.word	0x000162c0
        /*0694*/ 	.word	0x00000000
        /*0698*/ 	.word	0x00000068
        /*069c*/ 	.short	0x010a
        /*069e*/ 	.byte	0x3f
	.zero		1


	//   ....[97]....
        /*06a0*/ 	.word	0x00016310
        /*06a4*/ 	.word	0x00000000
        /*06a8*/ 	.word	0x00000070
        /*06ac*/ 	.short	0x010a
        /*06ae*/ 	.byte	0x3f
	.zero		1


	//   ....[98]....
        /*06b0*/ 	.word	0x000163e0
        /*06b4*/ 	.word	0x00000014
        /*06b8*/ 	.word	0x00000020
        /*06bc*/ 	.short	0x010a
        /*06be*/ 	.byte	0x3f
	.zero		1


	//   ....[99]....
        /*06c0*/ 	.word	0x000164b0
        /*06c4*/ 	.word	0x00000007
        /*06c8*/ 	.word	0x00000000
        /*06cc*/ 	.short	0x010a
        /*06ce*/ 	.byte	0x3f
	.zero		1


	//   ....[100]....
        /*06d0*/ 	.word	0x00016500
        /*06d4*/ 	.word	0x00000009
        /*06d8*/ 	.word	0x00000000
        /*06dc*/ 	.short	0x010a
        /*06de*/ 	.byte	0x3f
	.zero		1


	//   ....[101]....
        /*06e0*/ 	.word	0x00016550
        /*06e4*/ 	.word	0x00000006
        /*06e8*/ 	.word	0x00000000
        /*06ec*/ 	.short	0x010a
        /*06ee*/ 	.byte	0x3f
	.zero		1


	//----- nvinfo : EIATTR_NUM_MBARRIERS
	.align		4
.L_40:
        /*06f0*/ 	.byte	0x03, 0x38
        /*06f2*/ 	.short	0x0012


	//----- nvinfo : EIATTR_EXIT_INSTR_OFFSETS
	.align		4
        /*06f4*/ 	.byte	0x04, 0x1c
        /*06f6*/ 	.short	(.L_42 - .L_41)


	//   ....[0]....
.L_41:
        /*06f8*/ 	.word	0x00015bc0


	//----- nvinfo : EIATTR_MAX_THREADS
	.align		4
.L_42:
        /*06fc*/ 	.byte	0x04, 0x05
        /*06fe*/ 	.short	(.L_44 - .L_43)
.L_43:
        /*0700*/ 	.word	0x00000180
        /*0704*/ 	.word	0x00000001
        /*0708*/ 	.word	0x00000001


	//----- nvinfo : EIATTR_CRS_STACK_SIZE
	.align		4
.L_44:
        /*070c*/ 	.byte	0x04, 0x1e
        /*070e*/ 	.short	(.L_46 - .L_45)
.L_45:
        /*0710*/ 	.word	0x00000000


	//----- nvinfo : EIATTR_CBANK_PARAM_SIZE
	.align		4
.L_46:
        /*0714*/ 	.byte	0x03, 0x19
        /*0716*/ 	.short	0x0770


	//----- nvinfo : EIATTR_PARAM_CBANK
	.align		4
        /*0718*/ 	.byte	0x04, 0x0a
        /*071a*/ 	.short	(.L_48 - .L_47)
	.align		4
.L_47:
        /*071c*/ 	.word	index@(.nv.constant0._ZN7cutlass13device_kernelINS_4gemm6kernel13GemmUniversalIN4cute5tupleIJiiiiEEENS1_10collective13CollectiveMmaINS1_34MainloopSm90TmaGmmaWarpSpecializedILi4ENS5_IJNS4_1CILi1EEESB_SB_EEENS1_35KernelTmaWarpSpecializedCooperativeEEENS5_IJNSA_ILi256EEENSA_ILi128EEENSA_ILi64EEEEEENS_10bfloat16_tENS5_IJlSB_lEEESJ_SK_NS4_8TiledMMAINS4_8MMA_AtomIJNS4_4SM904GMMA28MMA_64x128x16_F32BF16BF16_SSILNSO_5MajorE0ELSQ_0ELNSO_7ScaleInE1ELSR_1EEEEEENS4_6LayoutINS5_IJNSA_ILi2EEESB_SB_EEENS5_IJSB_NSA_ILi0EEESX_EEEEENS5_IJNS4_10UnderscoreES10_S10_EEEEENS4_13SM90_TMA_LOADENS4_14ComposedLayoutINS4_7SwizzleILi3ELi4ELi3EEENS4_18smem_ptr_flag_bitsILi16EEENSU_INS5_IJNSA_ILi8EEESH_EEENS5_IJSH_SB_EEEEEEEvNS4_8identityES13_S1D_vS1E_EENS_8epilogue10collective18CollectiveEpilogueINS1G_22Sm90TmaWarpSpecializedILi4ELi2ELi16ELb1ELb0EEEJSI_NS5_IJSG_NSA_ILi32EEEEEESJ_SK_SJ_SK_NS1G_6fusion15FusionCallbacksIS1K_NS1N_13LinCombEltActINS1G_6thread4SiLuESJ_fSJ_fLNS_15FloatRoundStyleE2EEESI_S1M_JEEES13_NS14_INS15_ILi2ELi4ELi3EEES18_NSU_INS5_IJS19_S1L_EEENS5_IJS1L_SB_EEEEEEENS4_17SM75_U32x4_LDSM_NENS4_14SM90_TMA_STOREES1Z_NS4_17SM90_U32x4_STSM_NENS4_9Copy_AtomIJS22_NS_6half_tEEEEvEEEvvEEEEvNT_6ParamsE)
        /*0720*/ 	.short	0x0210
        /*0722*/ 	.short	0x0770


	//----- nvinfo : EIATTR_SW_WAR
	.align		4
.L_48:
        /*0724*/ 	.byte	0x04, 0x36
        /*0726*/ 	.short	(.L_50 - .L_49)
.L_49:
        /*0728*/ 	.word	0x00000008
.L_50:


//--------------------- .nv.callgraph             --------------------------
	.section	.nv.callgraph,"",@"SHT_CUDA_CALLGRAPH"
	.align	4
	.sectionentsize	8
	.align		4
        /*0000*/ 	.word	0x00000000
	.align		4
        /*0004*/ 	.word	0xffffffff
	.align		4
        /*0008*/ 	.word	index@(_ZN7cutlass13device_kernelINS_4gemm6kernel13GemmUniversalIN4cute5tupleIJiiiiEEENS1_10collective13CollectiveMmaINS1_34MainloopSm90TmaGmmaWarpSpecializedILi4ENS5_IJNS4_1CILi1EEESB_SB_EEENS1_35KernelTmaWarpSpecializedCooperativeEEENS5_IJNSA_ILi256EEENSA_ILi128EEENSA_ILi64EEEEEENS_10bfloat16_tENS5_IJlSB_lEEESJ_SK_NS4_8TiledMMAINS4_8MMA_AtomIJNS4_4SM904GMMA28MMA_64x128x16_F32BF16BF16_SSILNSO_5MajorE0ELSQ_0ELNSO_7ScaleInE1ELSR_1EEEEEENS4_6LayoutINS5_IJNSA_ILi2EEESB_SB_EEENS5_IJSB_NSA_ILi0EEESX_EEEEENS5_IJNS4_10UnderscoreES10_S10_EEEEENS4_13SM90_TMA_LOADENS4_14ComposedLayoutINS4_7SwizzleILi3ELi4ELi3EEENS4_18smem_ptr_flag_bitsILi16EEENSU_INS5_IJNSA_ILi8EEESH_EEENS5_IJSH_SB_EEEEEEEvNS4_8identityES13_S1D_vS1E_EENS_8epilogue10collective18CollectiveEpilogueINS1G_22Sm90TmaWarpSpecializedILi4ELi2ELi16ELb1ELb0EEEJSI_NS5_IJSG_NSA_ILi32EEEEEESJ_SK_SJ_SK_NS1G_6fusion15FusionCallbacksIS1K_NS1N_13LinCombEltActINS1G_6thread4SiLuESJ_fSJ_fLNS_15FloatRoundStyleE2EEESI_S1M_JEEES13_NS14_INS15_ILi2ELi4ELi3EEES18_NSU_INS5_IJS19_S1L_EEENS5_IJS1L_SB_EEEEEEENS4_17SM75_U32x4_LDSM_NENS4_14SM90_TMA_STOREES1Z_NS4_17SM90_U32x4_STSM_NENS4_9Copy_AtomIJS22_NS_6half_tEEEEvEEEvvEEEEvNT_6ParamsE)
	.align		4
        /*000c*/ 	.word	index@(__assertfail)
	.align		4
        /*0010*/ 	.word	0x00000000
	.align		4
        /*0014*/ 	.word	0xfffffffe
	.align		4
        /*0018*/ 	.word	0x00000000
	.align		4
        /*001c*/ 	.word	0xfffffffd
	.align		4
        /*0020*/ 	.word	0x00000000
	.align		4
        /*0024*/ 	.word	0xfffffffc


//--------------------- .nv.constant4             --------------------------
	.section	.nv.constant4,"a",@progbits
	.align	8
	.align		8
.nv.constant4:
        /*0000*/ 	.dword	__assertfail
	.align		8
        /*0008*/ 	.dword	__unnamed_1
	.align		8
        /*0010*/ 	.dword	__unnamed_2
	.align		8
        /*0018*/ 	.dword	_ZN39_INTERNAL_5f5e1a16_4_k_cu_ee317a11_27904cuda3std3__45__cpo5beginE
	.align		8
        /*0020*/ 	.dword	_ZN39_INTERNAL_5f5e1a16_4_k_cu_ee317a11_27904cuda3std3__45__cpo3endE
	.align		8
        /*0028*/ 	.dword	_ZN39_INTERNAL_5f5e1a16_4_k_cu_ee317a11_27904cuda3std3__45__cpo6cbeginE
	.align		8
        /*0030*/ 	.dword	_ZN39_INTERNAL_5f5e1a16_4_k_cu_ee317a11_27904cuda3std3__45__cpo4cendE
	.align		8
        /*0038*/ 	.dword	_ZN39_INTERNAL_5f5e1a16_4_k_cu_ee317a11_27904cuda3std3__441_GLOBAL__N__5f5e1a16_4_k_cu_ee317a11_27906ignoreE
	.align		8
        /*0040*/ 	.dword	_ZN39_INTERNAL_5f5e1a16_4_k_cu_ee317a11_27904cuda3std3__419piecewise_constructE
	.align		8
        /*0048*/ 	.dword	_ZN39_INTERNAL_5f5e1a16_4_k_cu_ee317a11_27904cuda3std3__48in_placeE
	.align		8
        /*0050*/ 	.dword	_ZN39_INTERNAL_5f5e1a16_4_k_cu_ee317a11_27904cuda3std6ranges3__45__cpo4swapE
	.align		8
        /*0058*/ 	.dword	_ZN39_INTERNAL_5f5e1a16_4_k_cu_ee317a11_27904cuda3std6ranges3__45__cpo9iter_moveE
	.align		8
        /*0060*/ 	.dword	_ZN39_INTERNAL_5f5e1a16_4_k_cu_ee317a11_27904cute7productE
	.align		8
        /*0068*/ 	.dword	_ZN39_INTERNAL_5f5e1a16_4_k_cu_ee317a11_27904cute1_E
	.align		8
        /*0070*/ 	.dword	$str$22
	.align		8
        /*0078*/ 	.dword	$str$23
	.align		8
        /*0080*/ 	.dword	$str$26
	.align		8
        /*0088*/ 	.dword	$str$27


//--------------------- .text._ZN7cutlass13device_kernelINS_4gemm6kernel13GemmUniversalIN4cute5tupleIJiiiiEEENS1_10collective13CollectiveMmaINS1_34MainloopSm90TmaGmmaWarpSpecializedILi4ENS5_IJNS4_1CILi1EEESB_SB_EEENS1_35KernelTmaWarpSpecializedCooperativeEEENS5_IJNSA_ILi256EEENSA_ILi128EEENSA_ILi64EEEEEENS_10bfloat16_tENS5_IJlSB_lEEESJ_SK_NS4_8TiledMMAINS4_8MMA_AtomIJNS4_4SM904GMMA28MMA_64x128x16_F32BF16BF16_SSILNSO_5MajorE0ELSQ_0ELNSO_7ScaleInE1ELSR_1EEEEEENS4_6LayoutINS5_IJNSA_ILi2EEESB_SB_EEENS5_IJSB_NSA_ILi0EEESX_EEEEENS5_IJNS4_10UnderscoreES10_S10_EEEEENS4_13SM90_TMA_LOADENS4_14ComposedLayoutINS4_7SwizzleILi3ELi4ELi3EEENS4_18smem_ptr_flag_bitsILi16EEENSU_INS5_IJNSA_ILi8EEESH_EEENS5_IJSH_SB_EEEEEEEvNS4_8identityES13_S1D_vS1E_EENS_8epilogue10collective18CollectiveEpilogueINS1G_22Sm90TmaWarpSpecializedILi4ELi2ELi16ELb1ELb0EEEJSI_NS5_IJSG_NSA_ILi32EEEEEESJ_SK_SJ_SK_NS1G_6fusion15FusionCallbacksIS1K_NS1N_13LinCombEltActINS1G_6thread4SiLuESJ_fSJ_fLNS_15FloatRoundStyleE2EEESI_S1M_JEEES13_NS14_INS15_ILi2ELi4ELi3EEES18_NSU_INS5_IJS19_S1L_EEENS5_IJS1L_SB_EEEEEEENS4_17SM75_U32x4_LDSM_NENS4_14SM90_TMA_STOREES1Z_NS4_17SM90_U32x4_STSM_NENS4_9Copy_AtomIJS22_NS_6half_tEEEEvEEEvvEEEEvNT_6ParamsE --------------------------
	.section	.text._ZN7cutlass13device_kernelINS_4gemm6kernel13GemmUniversalIN4cute5tupleIJiiiiEEENS1_10collective13CollectiveMmaINS1_34MainloopSm90TmaGmmaWarpSpecializedILi4ENS5_IJNS4_1CILi1EEESB_SB_EEENS1_35KernelTmaWarpSpecializedCooperativeEEENS5_IJNSA_ILi256EEENSA_ILi128EEENSA_ILi64EEEEEENS_10bfloat16_tENS5_IJlSB_lEEESJ_SK_NS4_8TiledMMAINS4_8MMA_AtomIJNS4_4SM904GMMA28MMA_64x128x16_F32BF16BF16_SSILNSO_5MajorE0ELSQ_0ELNSO_7ScaleInE1ELSR_1EEEEEENS4_6LayoutINS5_IJNSA_ILi2EEESB_SB_EEENS5_IJSB_NSA_ILi0EEESX_EEEEENS5_IJNS4_10UnderscoreES10_S10_EEEEENS4_13SM90_TMA_LOADENS4_14ComposedLayoutINS4_7SwizzleILi3ELi4ELi3EEENS4_18smem_ptr_flag_bitsILi16EEENSU_INS5_IJNSA_ILi8EEESH_EEENS5_IJSH_SB_EEEEEEEvNS4_8identityES13_S1D_vS1E_EENS_8epilogue10collective18CollectiveEpilogueINS1G_22Sm90TmaWarpSpecializedILi4ELi2ELi16ELb1ELb0EEEJSI_NS5_IJSG_NSA_ILi32EEEEEESJ_SK_SJ_SK_NS1G_6fusion15FusionCallbacksIS1K_NS1N_13LinCombEltActINS1G_6thread4SiLuESJ_fSJ_fLNS_15FloatRoundStyleE2EEESI_S1M_JEEES13_NS14_INS15_ILi2ELi4ELi3EEES18_NSU_INS5_IJS19_S1L_EEENS5_IJS1L_SB_EEEEEEENS4_17SM75_U32x4_LDSM_NENS4_14SM90_TMA_STOREES1Z_NS4_17SM90_U32x4_STSM_NENS4_9Copy_AtomIJS22_NS_6half_tEEEEvEEEvvEEEEvNT_6ParamsE,"ax",@progbits
	.align	128
.text._ZN7cutlass13device_kernelINS_4gemm6kernel13GemmUniversalIN4cute5tupleIJiiiiEEENS1_10collective13CollectiveMmaINS1_34MainloopSm90TmaGmmaWarpSpecializedILi4ENS5_IJNS4_1CILi1EEESB_SB_EEENS1_35KernelTmaWarpSpecializedCooperativeEEENS5_IJNSA_ILi256EEENSA_ILi128EEENSA_ILi64EEEEEENS_10bfloat16_tENS5_IJlSB_lEEESJ_SK_NS4_8TiledMMAINS4_8MMA_AtomIJNS4_4SM904GMMA28MMA_64x128x16_F32BF16BF16_SSILNSO_5MajorE0ELSQ_0ELNSO_7ScaleInE1ELSR_1EEEEEENS4_6LayoutINS5_IJNSA_ILi2EEESB_SB_EEENS5_IJSB_NSA_ILi0EEESX_EEEEENS5_IJNS4_10UnderscoreES10_S10_EEEEENS4_13SM90_TMA_LOADENS4_14ComposedLayoutINS4_7SwizzleILi3ELi4ELi3EEENS4_18smem_ptr_flag_bitsILi16EEENSU_INS5_IJNSA_ILi8EEESH_EEENS5_IJSH_SB_EEEEEEEvNS4_8identityES13_S1D_vS1E_EENS_8epilogue10collective18CollectiveEpilogueINS1G_22Sm90TmaWarpSpecializedILi4ELi2ELi16ELb1ELb0EEEJSI_NS5_IJSG_NSA_ILi32EEEEEESJ_SK_SJ_SK_NS1G_6fusion15FusionCallbacksIS1K_NS1N_13LinCombEltActINS1G_6thread4SiLuESJ_fSJ_fLNS_15FloatRoundStyleE2EEESI_S1M_JEEES13_NS14_INS15_ILi2ELi4ELi3EEES18_NSU_INS5_IJS19_S1L_EEENS5_IJS1L_SB_EEEEEEENS4_17SM75_U32x4_LDSM_NENS4_14SM90_TMA_STOREES1Z_NS4_17SM90_U32x4_STSM_NENS4_9Copy_AtomIJS22_NS_6half_tEEEEvEEEvvEEEEvNT_6ParamsE:
        .type           _ZN7cutlass13device_kernelINS_4gemm6kernel13GemmUniversalIN4cute5tupleIJiiiiEEENS1_10collective13CollectiveMmaINS1_34MainloopSm90TmaGmmaWarpSpecializedILi4ENS5_IJNS4_1CILi1EEESB_SB_EEENS1_35KernelTmaWarpSpecializedCooperativeEEENS5_IJNSA_ILi256EEENSA_ILi128EEENSA_ILi64EEEEEENS_10bfloat16_tENS5_IJlSB_lEEESJ_SK_NS4_8TiledMMAINS4_8MMA_AtomIJNS4_4SM904GMMA28MMA_64x128x16_F32BF16BF16_SSILNSO_5MajorE0ELSQ_0ELNSO_7ScaleInE1ELSR_1EEEEEENS4_6LayoutINS5_IJNSA_ILi2EEESB_SB_EEENS5_IJSB_NSA_ILi0EEESX_EEEEENS5_IJNS4_10UnderscoreES10_S10_EEEEENS4_13SM90_TMA_LOADENS4_14ComposedLayoutINS4_7SwizzleILi3ELi4ELi3EEENS4_18smem_ptr_flag_bitsILi16EEENSU_INS5_IJNSA_ILi8EEESH_EEENS5_IJSH_SB_EEEEEEEvNS4_8identityES13_S1D_vS1E_EENS_8epilogue10collective18CollectiveEpilogueINS1G_22Sm90TmaWarpSpecializedILi4ELi2ELi16ELb1ELb0EEEJSI_NS5_IJSG_NSA_ILi32EEEEEESJ_SK_SJ_SK_NS1G_6fusion15FusionCallbacksIS1K_NS1N_13LinCombEltActINS1G_6thread4SiLuESJ_fSJ_fLNS_15FloatRoundStyleE2EEESI_S1M_JEEES13_NS14_INS15_ILi2ELi4ELi3EEES18_NSU_INS5_IJS19_S1L_EEENS5_IJS1L_SB_EEEEEEENS4_17SM75_U32x4_LDSM_NENS4_14SM90_TMA_STOREES1Z_NS4_17SM90_U32x4_STSM_NENS4_9Copy_AtomIJS22_NS_6half_tEEEEvEEEvvEEEEvNT_6ParamsE,@function
        .size           _ZN7cutlass13device_kernelINS_4gemm6kernel13GemmUniversalIN4cute5tupleIJiiiiEEENS1_10collective13CollectiveMmaINS1_34MainloopSm90TmaGmmaWarpSpecializedILi4ENS5_IJNS4_1CILi1EEESB_SB_EEENS1_35KernelTmaWarpSpecializedCooperativeEEENS5_IJNSA_ILi256EEENSA_ILi128EEENSA_ILi64EEEEEENS_10bfloat16_tENS5_IJlSB_lEEESJ_SK_NS4_8TiledMMAINS4_8MMA_AtomIJNS4_4SM904GMMA28MMA_64x128x16_F32BF16BF16_SSILNSO_5MajorE0ELSQ_0ELNSO_7ScaleInE1ELSR_1EEEEEENS4_6LayoutINS5_IJNSA_ILi2EEESB_SB_EEENS5_IJSB_NSA_ILi0EEESX_EEEEENS5_IJNS4_10UnderscoreES10_S10_EEEEENS4_13SM90_TMA_LOADENS4_14ComposedLayoutINS4_7SwizzleILi3ELi4ELi3EEENS4_18smem_ptr_flag_bitsILi16EEENSU_INS5_IJNSA_ILi8EEESH_EEENS5_IJSH_SB_EEEEEEEvNS4_8identityES13_S1D_vS1E_EENS_8epilogue10collective18CollectiveEpilogueINS1G_22Sm90TmaWarpSpecializedILi4ELi2ELi16ELb1ELb0EEEJSI_NS5_IJSG_NSA_ILi32EEEEEESJ_SK_SJ_SK_NS1G_6fusion15FusionCallbacksIS1K_NS1N_13LinCombEltActINS1G_6thread4SiLuESJ_fSJ_fLNS_15FloatRoundStyleE2EEESI_S1M_JEEES13_NS14_INS15_ILi2ELi4ELi3EEES18_NSU_INS5_IJS19_S1L_EEENS5_IJS1L_SB_EEEEEEENS4_17SM75_U32x4_LDSM_NENS4_14SM90_TMA_STOREES1Z_NS4_17SM90_U32x4_STSM_NENS4_9Copy_AtomIJS22_NS_6half_tEEEEvEEEvvEEEEvNT_6ParamsE,(.L_x_651 - _ZN7cutlass13device_kernelINS_4gemm6kernel13GemmUniversalIN4cute5tupleIJiiiiEEENS1_10collective13CollectiveMmaINS1_34MainloopSm90TmaGmmaWarpSpecializedILi4ENS5_IJNS4_1CILi1EEESB_SB_EEENS1_35KernelTmaWarpSpecializedCooperativeEEENS5_IJNSA_ILi256EEENSA_ILi128EEENSA_ILi64EEEEEENS_10bfloat16_tENS5_IJlSB_lEEESJ_SK_NS4_8TiledMMAINS4_8MMA_AtomIJNS4_4SM904GMMA28MMA_64x128x16_F32BF16BF16_SSILNSO_5MajorE0ELSQ_0ELNSO_7ScaleInE1ELSR_1EEEEEENS4_6LayoutINS5_IJNSA_ILi2EEESB_SB_EEENS5_IJSB_NSA_ILi0EEESX_EEEEENS5_IJNS4_10UnderscoreES10_S10_EEEEENS4_13SM90_TMA_LOADENS4_14ComposedLayoutINS4_7SwizzleILi3ELi4ELi3EEENS4_18smem_ptr_flag_bitsILi16EEENSU_INS5_IJNSA_ILi8EEESH_EEENS5_IJSH_SB_EEEEEEEvNS4_8identityES13_S1D_vS1E_EENS_8epilogue10collective18CollectiveEpilogueINS1G_22Sm90TmaWarpSpecializedILi4ELi2ELi16ELb1ELb0EEEJSI_NS5_IJSG_NSA_ILi32EEEEEESJ_SK_SJ_SK_NS1G_6fusion15FusionCallbacksIS1K_NS1N_13LinCombEltActINS1G_6thread4SiLuESJ_fSJ_fLNS_15FloatRoundStyleE2EEESI_S1M_JEEES13_NS14_INS15_ILi2ELi4ELi3EEES18_NSU_INS5_IJS19_S1L_EEENS5_IJS1L_SB_EEEEEEENS4_17SM75_U32x4_LDSM_NENS4_14SM90_TMA_STOREES1Z_NS4_17SM90_U32x4_STSM_NENS4_9Copy_AtomIJS22_NS_6half_tEEEEvEEEvvEEEEvNT_6ParamsE)
        .other          _ZN7cutlass13device_kernelINS_4gemm6kernel13GemmUniversalIN4cute5tupleIJiiiiEEENS1_10collective13CollectiveMmaINS1_34MainloopSm90TmaGmmaWarpSpecializedILi4ENS5_IJNS4_1CILi1EEESB_SB_EEENS1_35KernelTmaWarpSpecializedCooperativeEEENS5_IJNSA_ILi256EEENSA_ILi128EEENSA_ILi64EEEEEENS_10bfloat16_tENS5_IJlSB_lEEESJ_SK_NS4_8TiledMMAINS4_8MMA_AtomIJNS4_4SM904GMMA28MMA_64x128x16_F32BF16BF16_SSILNSO_5MajorE0ELSQ_0ELNSO_7ScaleInE1ELSR_1EEEEEENS4_6LayoutINS5_IJNSA_ILi2EEESB_SB_EEENS5_IJSB_NSA_ILi0EEESX_EEEEENS5_IJNS4_10UnderscoreES10_S10_EEEEENS4_13SM90_TMA_LOADENS4_14ComposedLayoutINS4_7SwizzleILi3ELi4ELi3EEENS4_18smem_ptr_flag_bitsILi16EEENSU_INS5_IJNSA_ILi8EEESH_EEENS5_IJSH_SB_EEEEEEEvNS4_8identityES13_S1D_vS1E_EENS_8epilogue10collective18CollectiveEpilogueINS1G_22Sm90TmaWarpSpecializedILi4ELi2ELi16ELb1ELb0EEEJSI_NS5_IJSG_NSA_ILi32EEEEEESJ_SK_SJ_SK_NS1G_6fusion15FusionCallbacksIS1K_NS1N_13LinCombEltActINS1G_6thread4SiLuESJ_fSJ_fLNS_15FloatRoundStyleE2EEESI_S1M_JEEES13_NS14_INS15_ILi2ELi4ELi3EEES18_NSU_INS5_IJS19_S1L_EEENS5_IJS1L_SB_EEEEEEENS4_17SM75_U32x4_LDSM_NENS4_14SM90_TMA_STOREES1Z_NS4_17SM90_U32x4_STSM_NENS4_9Copy_AtomIJS22_NS_6half_tEEEEvEEEvvEEEEvNT_6ParamsE,@"STO_CUDA_ENTRY STV_DEFAULT"
_ZN7cutlass13device_kernelINS_4gemm6kernel13GemmUniversalIN4cute5tupleIJiiiiEEENS1_10collective13CollectiveMmaINS1_34MainloopSm90TmaGmmaWarpSpecializedILi4ENS5_IJNS4_1CILi1EEESB_SB_EEENS1_35KernelTmaWarpSpecializedCooperativeEEENS5_IJNSA_ILi256EEENSA_ILi128EEENSA_ILi64EEEEEENS_10bfloat16_tENS5_IJlSB_lEEESJ_SK_NS4_8TiledMMAINS4_8MMA_AtomIJNS4_4SM904GMMA28MMA_64x128x16_F32BF16BF16_SSILNSO_5MajorE0ELSQ_0ELNSO_7ScaleInE1ELSR_1EEEEEENS4_6LayoutINS5_IJNSA_ILi2EEESB_SB_EEENS5_IJSB_NSA_ILi0EEESX_EEEEENS5_IJNS4_10UnderscoreES10_S10_EEEEENS4_13SM90_TMA_LOADENS4_14ComposedLayoutINS4_7SwizzleILi3ELi4ELi3EEENS4_18smem_ptr_flag_bitsILi16EEENSU_INS5_IJNSA_ILi8EEESH_EEENS5_IJSH_SB_EEEEEEEvNS4_8identityES13_S1D_vS1E_EENS_8epilogue10collective18CollectiveEpilogueINS1G_22Sm90TmaWarpSpecializedILi4ELi2ELi16ELb1ELb0EEEJSI_NS5_IJSG_NSA_ILi32EEEEEESJ_SK_SJ_SK_NS1G_6fusion15FusionCallbacksIS1K_NS1N_13LinCombEltActINS1G_6thread4SiLuESJ_fSJ_fLNS_15FloatRoundStyleE2EEESI_S1M_JEEES13_NS14_INS15_ILi2ELi4ELi3EEES18_NSU_INS5_IJS19_S1L_EEENS5_IJS1L_SB_EEEEEEENS4_17SM75_U32x4_LDSM_NENS4_14SM90_TMA_STOREES1Z_NS4_17SM90_U32x4_STSM_NENS4_9Copy_AtomIJS22_NS_6half_tEEEEvEEEvvEEEEvNT_6ParamsE:
[----:B------:R-:W1:Y:S01]  /*0000*/  LDC R1, c[0x0][0x28] ;  /* 0x00000a00ff017b82 */ /* 0x000e620000000800 */
[----:B------:R-:W2:Y:S07]  /*0010*/  S2R R18, SR_TID.X ;  /* 0x0000000000127919 */ /* 0x000eae0000002100 */
[----:B------:R-:W3:Y:S01]  /*0020*/  LDC.64 R4, c[0x0][0x588] ;  /* 0x00016200ff047b82 */ /* 0x000ee20000000a00 */
[----:B------:R-:W-:Y:S01]  /*0030*/  ELECT P0, URZ, PT ;  /* 0x00000000003f782f */ /* 0x000fe20003800000 */
[----:B------:R-:W-:Y:S01]  /*0040*/  BSSY B0, `(.L_x_0) ;  /* 0x0000016000007945 */ /* 0x000fe20003800000 */
[----:B--2---:R-:W-:-:S02]  /*0050*/  SHF.R.U32.HI R6, RZ, 0x5, R18 ;  /* 0x00000005ff067819 */ /* 0x004fc40000011612 */
[----:B------:R-:W-:-:S03]  /*0060*/  SHF.R.U32.HI R2, RZ, 0x7, R18 ;  /* 0x00000007ff027819 */ /* 0x000fc60000011612 */
[----:B------:R-:W2:Y:S04]  /*0070*/  SHFL.IDX PT, R0, R6, RZ, 0x1f ;  /* 0x00001fff06007589 */ /* 0x000ea800000e0000 */
[----:B------:R4:W1:Y:S01]  /*0080*/  SHFL.IDX PT, R12, R2, RZ, 0x1f ;  /* 0x00001fff020c7589 */ /* 0x00086200000e0000 */
[----:B--2---:R-:W-:Y:S02]  /*0090*/  ISETP.NE.OR P0, PT, R0, RZ, !P0 ;  /* 0x000000ff0000720c */ /* 0x004fe40004705670 */
[----:B------:R-:W-:-:S11]  /*00a0*/  SHF.R.S32.HI R3, RZ, 0x1f, R0 ;  /* 0x0000001fff037819 */ /* 0x000fd60000011400 */
[----:B-1-34-:R-:W-:Y:S05]  /*00b0*/  @P0 BRA `(.L_x_1) ;  /* 0x0000000000380947 */ /* 0x01afea0003800000 */
[----:B------:R-:W-:Y:S02]  /*00c0*/  ULDC.64 UR4, c[0x0][0x198] ;  /* 0x0000660000047ab9 */ /* 0x000fe40000000a00 */
[----:B------:R-:W-:Y:S02]  /*00d0*/  UIADD3 UR6, UP0, UR4, 0xf0, URZ ;  /* 0x000000f004067890 */ /* 0x000fe4000ff1e03f */
[----:B------:R-:W-:Y:S02]  /*00e0*/  UIADD3 UR8, UP1, UR4, 0x1f0, URZ ;  /* 0x000001f004087890 */ /* 0x000fe4000ff3e03f */
[----:B------:R-:W-:Y:S02]  /*00f0*/  UIADD3 UR10, UP2, UR4, 0x3f0, URZ ;  /* 0x000003f0040a7890 */ /* 0x000fe4000ff5e03f */
[----:B------:R-:W-:Y:S02]  /*0100*/  UIADD3 UR4, UP3, UR4, 0x4f0, URZ ;  /* 0x000004f004047890 */ /* 0x000fe4000ff7e03f */
[----:B------:R-:W-:-:S02]  /*0110*/  UIADD3.X UR7, URZ, UR5, URZ, UP0, !UPT ;  /* 0x000000053f077290 */ /* 0x000fc400087fe43f */
[----:B------:R-:W-:Y:S02]  /*0120*/  UIADD3.X UR9, URZ, UR5, URZ, UP1, !UPT ;  /* 0x000000053f097290 */ /* 0x000fe40008ffe43f */
[----:B------:R-:W-:Y:S02]  /*0130*/  UIADD3.X UR11, URZ, UR5, URZ, UP2, !UPT ;  /* 0x000000053f0b7290 */ /* 0x000fe400097fe43f */
[----:B------:R-:W-:-:S03]  /*0140*/  UIADD3.X UR5, URZ, UR5, URZ, UP3, !UPT ;  /* 0x000000053f057290 */ /* 0x000fc60009ffe43f */
[----:B------:R1:W-:Y:S02]  /*0150*/  UTMACCTL.PF [UR6] ;  /* 0x00000000060079b9 */ /* 0x0003e40008040000 */
[----:B------:R1:W-:Y:S02]  /*0160*/  UTMACCTL.PF [UR8] ;  /* 0x00000000080079b9 */ /* 0x0003e40008040000 */
[----:B------:R1:W-:Y:S02]  /*0170*/  UTMACCTL.PF [UR10] ;  /* 0x000000000a0079b9 */ /* 0x0003e40008040000 */
[----:B------:R1:W-:Y:S02]  /*0180*/  UTMACCTL.PF [UR4] ;  /* 0x00000000040079b9 */ /* 0x0003e40008040000 */
[----:B-1----:R-:W-:Y:S01]  /*0190*/  NOP ;  /* 0x0000000000007918 */ /* 0x002fe20000000000 */
.L_x_1:
[----:B------:R-:W-:Y:S05]  /*01a0*/  BSYNC B0 ;  /* 0x0000000000007941 */ /* 0x000fea0003800000 */
.L_x_0:
[----:B------:R-:W-:Y:S01]  /*01b0*/  ULDC.64 UR4, c[0x0][0x590] ;  /* 0x0001640000047ab9 */ /* 0x000fe20000000a00 */
[----:B------:R-:W-:Y:S01]  /*01c0*/  LEA.HI R3, R3, R0, RZ, 0x2 ;  /* 0x0000000003037211 */ /* 0x000fe200078f10ff */
[----:B------:R-:W-:Y:S01]  /*01d0*/  ULDC.64 UR42, c[0x0][0x208] ;  /* 0x00008200002a7ab9 */ /* 0x000fe20000000a00 */
[----:B------:R-:W-:Y:S02]  /*01e0*/  ISETP.NE.U32.AND P2, PT, RZ, UR4, PT ;  /* 0x00000004ff007c0c */ /* 0x000fe4000bf45070 */
[----:B------:R-:W-:Y:S02]  /*01f0*/  LOP3.LUT R3, R3, 0xfffffffc, RZ, 0xc0, !PT ;  /* 0xfffffffc03037812 */ /* 0x000fe400078ec0ff */
[----:B------:R-:W-:Y:S02]  /*0200*/  ISETP.NE.AND.EX P3, PT, RZ, UR5, PT, P2 ;  /* 0x00000005ff007c0c */ /* 0x000fe4000bf65320 */
[----:B------:R-:W-:Y:S02]  /*0210*/  IADD3 R0, R0, -R3, RZ ;  /* 0x8000000300007210 */ /* 0x000fe40007ffe0ff */
[----:B------:R-:W-:-:S02]  /*0220*/  PRMT R7, RZ, 0x7610, R7 ;  /* 0x00007610ff077816 */ /* 0x000fc40000000007 */
[----:B------:R-:W-:Y:S02]  /*0230*/  MOV R2, R4 ;  /* 0x0000000400027202 */ /* 0x000fe40000000f00 */
[----:B------:R-:W-:-:S05]  /*0240*/  MOV R3, R5 ;  /* 0x0000000500037202 */ /* 0x000fca0000000f00 */
[----:B------:R-:W-:Y:S05]  /*0250*/  @P3 BRA `(.L_x_2) ;  /* 0x0000000000303947 */ /* 0x000fea0003800000 */
[----:B------:R-:W-:Y:S02]  /*0260*/  ULDC.64 UR6, c[0x0][0x588] ;  /* 0x0001620000067ab9 */ /* 0x000fe40000000a00 */
[----:B------:R-:W-:-:S04]  /*0270*/  ISETP.NE.U32.AND P0, PT, RZ, UR6, PT ;  /* 0x00000006ff007c0c */ /* 0x000fc8000bf05070 */
[----:B------:R-:W-:-:S13]  /*0280*/  ISETP.NE.AND.EX P0, PT, RZ, UR7, PT, P0 ;  /* 0x00000007ff007c0c */ /* 0x000fda000bf05300 */
[----:B------:R-:W-:Y:S05]  /*0290*/  @!P0 BRA `(.L_x_3) ;  /* 0x0000000000108947 */ /* 0x000fea0003800000 */
[----:B------:R-:W2:Y:S02]  /*02a0*/  LDG.E R7, desc[UR42][R2.64] ;  /* 0x0000002a02077981 */ /* 0x000ea4000c1e1900 */
[----:B--2---:R-:W-:Y:S02]  /*02b0*/  FSETP.NEU.AND P1, PT, R7, RZ, PT ;  /* 0x000000ff0700720b */ /* 0x004fe40003f2d000 */
[----:B------:R-:W-:Y:S01]  /*02c0*/  MOV R7, 0x1 ;  /* 0x0000000100077802 */ /* 0x000fe20000000f00 */
[----:B------:R-:W-:Y:S10]  /*02d0*/  BRA `(.L_x_2) ;  /* 0x0000000000107947 */ /* 0x000ff40003800000 */
.L_x_3:
[----:B------:R-:W-:Y:S01]  /*02e0*/  ULDC UR6, c[0x0][0x580] ;  /* 0x0001600000067ab9 */ /* 0x000fe20000000800 */
[----:B------:R-:W-:Y:S02]  /*02f0*/  MOV R7, 0x1 ;  /* 0x0000000100077802 */ /* 0x000fe40000000f00 */
[----:B------:R-:W-:Y:S02]  /*0300*/  CS2R R2, SRZ ;  /* 0x0000000000027805 */ /* 0x000fe4000001ff00 */
[----:B------:R-:W-:-:S13]  /*0310*/  FSETP.NEU.AND P1, PT, RZ, UR6, PT ;  /* 0x00000006ff007c0b */ /* 0x000fda000bf2d000 */
.L_x_2:
[----:B------:R-:W-:Y:S02]  /*0320*/  ISETP.NE.U32.AND P4, PT, R2, RZ, PT ;  /* 0x000000ff0200720c */ /* 0x000fe40003f85070 */
[----:B------:R-:W-:Y:S02]  /*0330*/  ISETP.NE.AND.EX P5, PT, RZ, UR5, PT, P2 ;  /* 0x00000005ff007c0c */ /* 0x000fe4000bfa5320 */
[----:B------:R-:W-:Y:S02]  /*0340*/  ISETP.NE.AND.EX P2, PT, R3, RZ, PT, P4 ;  /* 0x000000ff0300720c */ /* 0x000fe40003f45340 */
[----:B------:R-:W-:-:S11]  /*0350*/  PLOP3.LUT P0, PT, PT, PT, PT, 0x8, 0x0 ;  /* 0x000000000000781c */ /* 0x000fd60003f0e170 */
[----:B------:R-:W-:Y:S05]  /*0360*/  @P2 BRA P5, `(.L_x_4) ;  /* 0x0000000000342947 */ /* 0x000fea0002800000 */
[----:B------:R-:W-:-:S04]  /*0370*/  ISETP.NE.U32.AND P0, PT, RZ, UR4, PT ;  /* 0x00000004ff007c0c */ /* 0x000fc8000bf05070 */
[----:B------:R-:W-:-:S13]  /*0380*/  ISETP.NE.AND.EX P0, PT, RZ, UR5, PT, P0 ;  /* 0x00000005ff007c0c */ /* 0x000fda000bf05300 */
[----:B------:R-:W-:Y:S05]  /*0390*/  @!P0 BRA `(.L_x_5) ;  /* 0x0000000000248947 */ /* 0x000fea0003800000 */
[----:B------:R-:W-:Y:S02]  /*03a0*/  PRMT R7, R7, 0x9910, RZ ;  /* 0x0000991007077816 */ /* 0x000fe400000000ff */
[----:B------:R-:W-:Y:S02]  /*03b0*/  ISETP.NE.U32.AND P0, PT, R2, RZ, PT ;  /* 0x000000ff0200720c */ /* 0x000fe40003f05070 */
[----:B------:R-:W-:Y:S02]  /*03c0*/  ISETP.NE.AND P2, PT, R7, RZ, PT ;  /* 0x000000ff0700720c */ /* 0x000fe40003f45270 */
[----:B------:R-:W-:Y:S02]  /*03d0*/  ISETP.NE.AND.EX P0, PT, R3, RZ, PT, P0 ;  /* 0x000000ff0300720c */ /* 0x000fe40003f05300 */
[----:B------:R-:W-:-:S09]  /*03e0*/  SEL R2, RZ, 0xffffffff, P1 ;  /* 0xffffffffff027807 */ /* 0x000fd20000800000 */
[----:B------:R-:W-:-:S04]  /*03f0*/  @!P2 SEL R2, RZ, 0xffffffff, P0 ;  /* 0xffffffffff02a807 */ /* 0x000fc80000000000 */
[----:B------:R-:W-:-:S04]  /*0400*/  LOP3.LUT R2, R2, 0x1, RZ, 0xc0, !PT ;  /* 0x0000000102027812 */ /* 0x000fc800078ec0ff */
[----:B------:R-:W-:Y:S01]  /*0410*/  ISETP.EQ.U32.AND P0, PT, R2, 0x1, PT ;  /* 0x000000010200780c */ /* 0x000fe20003f02070 */
[----:B------:R-:W-:-:S12]  /*0420*/  BRA `(.L_x_4) ;  /* 0x0000000000047947 */ /* 0x000fd80003800000 */
.L_x_5:
[----:B------:R-:W-:-:S13]  /*0430*/  PLOP3.LUT P0, PT, P1, PT, PT, 0x8, 0x0 ;  /* 0x000000000000781c */ /* 0x000fda0000f0e170 */
.L_x_4:
[----:B------:R-:W1:Y:S02]  /*0440*/  SHFL.IDX PT, R2, R6, RZ, 0x1f ;  /* 0x00001fff06027589 */ /* 0x000e6400000e0000 */
[----:B-1----:R-:W-:-:S13]  /*0450*/  ISETP.NE.AND P1, PT, R2, RZ, PT ;  /* 0x000000ff0200720c */ /* 0x002fda0003f25270 */
[----:B------:R-:W-:Y:S05]  /*0460*/  @P1 BRA `(.L_x_6) ;  /* 0x0000000000581947 */ /* 0x000fea0003800000 */
[----:B------:R-:W1:Y:S01]  /*0470*/  S2UR UR8, SR_CgaCtaId ;  /* 0x00000000000879c3 */ /* 0x000e620000008800 */
[----:B------:R-:W-:Y:S01]  /*0480*/  UMOV UR4, 0x400 ;  /* 0x0000040000047882 */ /* 0x000fe20000000000 */
[----:B------:R-:W-:Y:S01]  /*0490*/  UMOV UR5, 0x1 ;  /* 0x0000000100057882 */ /* 0x000fe20000000000 */
[----:B------:R-:W-:Y:S01]  /*04a0*/  UMOV UR6, 0x100 ;  /* 0x0000010000067882 */ /* 0x000fe20000000000 */
[----:B------:R-:W-:Y:S01]  /*04b0*/  ELECT P1, URZ, PT ;  /* 0x00000000003f782f */ /* 0x000fe20003820000 */
[----:B------:R-:W-:-:S04]  /*04c0*/  UIADD3 UR6, -UR6, 0x100000, URZ ;  /* 0x0010000006067890 */ /* 0x000fc8000fffe13f */
[----:B------:R-:W-:Y:S02]  /*04d0*/  USHF.L.U32 UR7, UR6, 0xb, URZ ;  /* 0x0000000b06077899 */ /* 0x000fe4000800063f */
[----:B------:R-:W-:Y:S02]  /*04e0*/  USHF.L.U32 UR6, UR6, 0x1, URZ ;  /* 0x0000000106067899 */ /* 0x000fe4000800063f */
[----:B-1----:R-:W-:Y:S02]  /*04f0*/  ULEA UR8, UR8, UR4, 0x18 ;  /* 0x0000000408087291 */ /* 0x002fe4000f8ec03f */
[----:B------:R-:W-:-:S04]  /*0500*/  UIADD3 UR4, -UR5, 0x100000, URZ ;  /* 0x0010000005047890 */ /* 0x000fc8000fffe13f */
[----:B------:R-:W-:Y:S02]  /*0510*/  USHF.L.U32 UR5, UR4, 0xb, URZ ;  /* 0x0000000b04057899 */ /* 0x000fe4000800063f */
[----:B------:R-:W-:Y:S01]  /*0520*/  USHF.L.U32 UR4, UR4, 0x1, URZ ;  /* 0x0000000104047899 */ /* 0x000fe2000800063f */
[----:B------:R-:W1:Y:S11]  /*0530*/  FENCE.VIEW.ASYNC.S ;  /* 0x00000000000073c6 */ /* 0x000e760000000000 */
[----:B-1----:R1:W2:Y:S01]  /*0540*/  SYNCS.EXCH.64 URZ, [UR8], UR4 ;  /* 0x00000004083f75b2 */ /* 0x0022a20008000100 */
[----:B------:R1:W3:Y:S01]  /*0550*/  SYNCS.EXCH.64 URZ, [UR8+0x20], UR6 ;  /* 0x00002006083f75b2 */ /* 0x0002e20008000100 */
[----:B------:R1:W4:Y:S01]  /*0560*/  SYNCS.EXCH.64 URZ, [UR8+0x8], UR4 ;  /* 0x00000804083f75b2 */ /* 0x0003220008000100 */
[----:B------:R1:W1:Y:S01]  /*0570*/  SYNCS.EXCH.64 URZ, [UR8+0x28], UR6 ;  /* 0x00002806083f75b2 */ /* 0x0002620008000100 */
[----:B------:R1:W1:Y:S01]  /*0580*/  SYNCS.EXCH.64 URZ, [UR8+0x10], UR4 ;  /* 0x00001004083f75b2 */ /* 0x0002620008000100 */
[----:B------:R1:W1:Y:S01]  /*0590*/  SYNCS.EXCH.64 URZ, [UR8+0x30], UR6 ;  /* 0x00003006083f75b2 */ /* 0x0002620008000100 */
[----:B------:R1:W1:Y:S01]  /*05a0*/  SYNCS.EXCH.64 URZ, [UR8+0x18], UR4 ;  /* 0x00001804083f75b2 */ /* 0x0002620008000100 */
[----:B------:R1:W1:Y:S01]  /*05b0*/  SYNCS.EXCH.64 URZ, [UR8+0x38], UR6 ;  /* 0x00003806083f75b2 */ /* 0x0002620008000100 */
[----:B------:R-:W-:Y:S01]  /*05c0*/  NOP ;  /* 0x0000000000007918 */ /* 0x000fe20000000000 */
.L_x_6:
[----:B------:R-:W5:Y:S01]  /*05d0*/  SHFL.IDX PT, R2, R6, RZ, 0x1f ;  /* 0x00001fff06027589 */ /* 0x000f6200000e0000 */
[----:B------:R-:W1:Y:S01]  /*05e0*/  LDC R22, c[0x0][0x904] ;  /* 0x00024100ff167b82 */ /* 0x000e620000000800 */
[----:B------:R-:W-:Y:S01]  /*05f0*/  NOP ;  /* 0x0000000000007918 */ /* 0x000fe20000000000 */
[----:B-----5:R-:W-:-:S13]  /*0600*/  ISETP.NE.AND P1, PT, R2, RZ, PT ;  /* 0x000000ff0200720c */ /* 0x020fda0003f25270 */
[----:B------:R-:W-:Y:S05]  /*0610*/  @P1 BRA `(.L_x_7) ;  /* 0x0000000000581947 */ /* 0x000fea0003800000 */
[----:B-1----:R-:W1:Y:S01]  /*0620*/  S2UR UR5, SR_CgaCtaId ;  /* 0x00000000000579c3 */ /* 0x002e620000008800 */
[----:B------:R-:W-:Y:S01]  /*0630*/  UMOV UR4, 0x400 ;  /* 0x0000040000047882 */ /* 0x000fe20000000000 */
[----:B------:R-:W-:Y:S01]  /*0640*/  UMOV UR6, 0x20 ;  /* 0x0000002000067882 */ /* 0x000fe20000000000 */
[----:B------:R-:W-:Y:S01]  /*0650*/  UMOV UR7, 0x100 ;  /* 0x0000010000077882 */ /* 0x000fe20000000000 */
[----:B------:R-:W-:Y:S01]  /*0660*/  ELECT P1, URZ, PT ;  /* 0x00000000003f782f */ /* 0x000fe20003820000 */
[----:B-1----:R-:W-:Y:S02]  /*0670*/  ULEA UR8, UR5, UR4, 0x18 ;  /* 0x0000000405087291 */ /* 0x002fe4000f8ec03f */
[----:B------:R-:W-:-:S04]  /*0680*/  UIADD3 UR4, -UR6, 0x100000, URZ ;  /* 0x0010000006047890 */ /* 0x000fc8000fffe13f */
[----:B------:R-:W-:Y:S02]  /*0690*/  USHF.L.U32 UR5, UR4, 0xb, URZ ;  /* 0x0000000b04057899 */ /* 0x000fe4000800063f */
[----:B------:R-:W-:Y:S02]  /*06a0*/  USHF.L.U32 UR4, UR4, 0x1, URZ ;  /* 0x0000000104047899 */ /* 0x000fe4000800063f */
[----:B------:R-:W-:-:S04]  /*06b0*/  UIADD3 UR6, -UR7, 0x100000, URZ ;  /* 0x0010000007067890 */ /* 0x000fc8000fffe13f */
[----:B------:R-:W-:Y:S02]  /*06c0*/  USHF.L.U32 UR7, UR6, 0xb, URZ ;  /* 0x0000000b06077899 */ /* 0x000fe4000800063f */
[----:B------:R-:W-:Y:S01]  /*06d0*/  USHF.L.U32 UR6, UR6, 0x1, URZ ;  /* 0x0000000106067899 */ /* 0x000fe2000800063f */
[----:B------:R-:W1:Y:S03]  /*06e0*/  FENCE.VIEW.ASYNC.S ;  /* 0x00000000000073c6 */ /* 0x000e660000000000 */
[----:B-1----:R1:W1:Y:S08]  /*06f0*/  SYNCS.EXCH.64 URZ, [UR8+0x40], UR4 ;  /* 0x00004004083f75b2 */ /* 0x0022700008000100 */
[----:B------:R1:W1:Y:S01]  /*0700*/  SYNCS.EXCH.64 URZ, [UR8+0x60], UR6 ;  /* 0x00006006083f75b2 */ /* 0x0002620008000100 */
[----:B------:R1:W1:Y:S01]  /*0710*/  SYNCS.EXCH.64 URZ, [UR8+0x48], UR4 ;  /* 0x00004804083f75b2 */ /* 0x0002620008000100 */
[----:B------:R1:W1:Y:S01]  /*0720*/  SYNCS.EXCH.64 URZ, [UR8+0x68], UR6 ;  /* 0x00006806083f75b2 */ /* 0x0002620008000100 */
[----:B------:R1:W1:Y:S01]  /*0730*/  SYNCS.EXCH.64 URZ, [UR8+0x50], UR4 ;  /* 0x00005004083f75b2 */ /* 0x0002620008000100 */
[----:B------:R1:W1:Y:S01]  /*0740*/  SYNCS.EXCH.64 URZ, [UR8+0x70], UR6 ;  /* 0x00007006083f75b2 */ /* 0x0002620008000100 */
[----:B------:R1:W1:Y:S01]  /*0750*/  SYNCS.EXCH.64 URZ, [UR8+0x58], UR4 ;  /* 0x00005804083f75b2 */ /* 0x0002620008000100 */
[----:B------:R1:W1:Y:S01]  /*0760*/  SYNCS.EXCH.64 URZ, [UR8+0x78], UR6 ;  /* 0x00007806083f75b2 */ /* 0x0002620008000100 */
[----:B------:R-:W-:Y:S01]  /*0770*/  NOP ;  /* 0x0000000000007918 */ /* 0x000fe20000000000 */
.L_x_7:
[----:B------:R-:W5:Y:S01]  /*0780*/  SHFL.IDX PT, R6, R6, RZ, 0x1f ;  /* 0x00001fff06067589 */ /* 0x000f6200000e0000 */
[----:B-1----:R-:W-:Y:S02]  /*0790*/  ISETP.NE.AND P6, PT, R22, 0x1, PT ;  /* 0x000000011600780c */ /* 0x002fe40003fc5270 */
[----:B------:R-:W-:Y:S01]  /*07a0*/  ELECT P1, URZ, PT ;  /* 0x00000000003f782f */ /* 0x000fe20003820000 */
[----:B------:R-:W1:Y:S01]  /*07b0*/  S2UR UR37, SR_CgaCtaId ;  /* 0x00000000002579c3 */ /* 0x000e620000008800 */
[----:B------:R-:W2:Y:S01]  /*07c0*/  S2R R13, SR_CTAID.Y ;  /* 0x00000000000d7919 */ /* 0x000ea20000002600 */
[----:B------:R-:W-:Y:S01]  /*07d0*/  UMOV UR4, 0x20 ;  /* 0x0000002000047882 */ /* 0x000fe20000000000 */
[----:B------:R-:W-:Y:S01]  /*07e0*/  P2R R2, PR, RZ, 0x40 ;  /* 0x00000040ff027803 */ /* 0x000fe20000000000 */
[----:B------:R-:W-:Y:S01]  /*07f0*/  NOP ;  /* 0x0000000000007918 */ /* 0x000fe20000000000 */
[----:B------:R-:W3:Y:S01]  /*0800*/  S2R R8, SR_CTAID.X ;  /* 0x0000000000087919 */ /* 0x000ee20000002500 */
[----:B------:R-:W-:Y:S01]  /*0810*/  ISETP.NE.AND P4, PT, R0, RZ, PT ;  /* 0x000000ff0000720c */ /* 0x000fe20003f85270 */
[----:B------:R-:W-:Y:S03]  /*0820*/  BSSY B6, `(.L_x_8) ;  /* 0x0001539000067945 */ /* 0x000fe60003800000 */
[----:B------:R-:W3:Y:S01]  /*0830*/  @P6 LDC R3, c[0x0][0x10] ;  /* 0x00000400ff036b82 */ /* 0x000ee20000000800 */
[----:B------:R-:W-:Y:S01]  /*0840*/  @P6 MOV R11, RZ ;  /* 0x000000ff000b6202 */ /* 0x000fe20000000f00 */
[----:B------:R-:W-:-:S06]  /*0850*/  @P6 IMAD.MOV.U32 R9, RZ, RZ, RZ ;  /* 0x000000ffff096224 */ /* 0x000fcc00078e00ff */
[----:B------:R-:W4:Y:S01]  /*0860*/  @!P6 LDC R7, c[0x0][0xc] ;  /* 0x00000300ff07eb82 */ /* 0x000f220000000800 */
[----:B-----5:R-:W-:Y:S02]  /*0870*/  ISETP.NE.OR P2, PT, R6, RZ, !P1 ;  /* 0x000000ff0600720c */ /* 0x020fe40004f45670 */
[----:B------:R-:W-:-:S04]  /*0880*/  ISETP.EQ.OR P1, PT, R0, 0x3, !P4 ;  /* 0x000000030000780c */ /* 0x000fc80006722670 */
[----:B------:R-:W-:-:S04]  /*0890*/  ISETP.EQ.AND P1, PT, R12, RZ, P1 ;  /* 0x000000ff0c00720c */ /* 0x000fc80000f22270 */
[----:B------:R-:W-:Y:S02]  /*08a0*/  SEL R17, RZ, 0x1, !P1 ;  /* 0x00000001ff117807 */ /* 0x000fe40004800000 */
[----:B--2---:R-:W-:Y:S01]  /*08b0*/  @P6 MOV R10, R13 ;  /* 0x0000000d000a6202 */ /* 0x004fe20000000f00 */
[----:B------:R-:W-:Y:S01]  /*08c0*/  VOTEU.ALL UP0, P2 ;  /* 0x00000000003f7886 */ /* 0x000fe20001000000 */
[----:B------:R-:W-:-:S03]  /*08d0*/  VOTEU.ALL UP1, P2 ;  /* 0x00000000003f7886 */ /* 0x000fc60001020000 */
[----:B---3--:R-:W-:Y:S01]  /*08e0*/  @P6 IMAD.WIDE.U32 R2, R8, R3, R10 ;  /* 0x0000000308026225 */ /* 0x008fe200078e000a */
[----:B------:R-:W-:Y:S01]  /*08f0*/  @!UP0 UMOV UR6, 0x400 ;  /* 0x0000040000068882 */ /* 0x000fe20000000000 */
[----:B------:R-:W-:-:S04]  /*0900*/  @!UP0 UIADD3 UR4, -UR4, 0x100000, URZ ;  /* 0x0010000004048890 */ /* 0x000fc8000fffe13f */
[----:B------:R-:W-:Y:S02]  /*0910*/  @!UP0 USHF.L.U32 UR5, UR4, 0xb, URZ ;  /* 0x0000000b04058899 */ /* 0x000fe4000800063f */
[----:B------:R-:W-:Y:S01]  /*0920*/  @!UP0 USHF.L.U32 UR4, UR4, 0x1, URZ ;  /* 0x0000000104048899 */ /* 0x000fe2000800063f */
[----:B------:R-:W-:Y:S01]  /*0930*/  @!P6 MOV R10, R13 ;  /* 0x0000000d000ae202 */ /* 0x000fe20000000f00 */
[----:B-1----:R-:W-:Y:S01]  /*0940*/  @!UP0 ULEA UR8, UR37, UR6, 0x18 ;  /* 0x0000000625088291 */ /* 0x002fe2000f8ec03f */
[----:B------:R-:W-:Y:S01]  /*0950*/  @P6 IADD3 R16, R3, R9, RZ ;  /* 0x0000000903106210 */ /* 0x000fe20007ffe0ff */
[----:B------:R-:W-:Y:S01]  /*0960*/  VOTEU.ALL UP0, P2 ;  /* 0x00000000003f7886 */ /* 0x000fe20001000000 */
[----:B------:R-:W-:Y:S01]  /*0970*/  ISETP.NE.AND P2, PT, R12, RZ, PT ;  /* 0x000000ff0c00720c */ /* 0x000fe20003f45270 */
[----:B------:R-:W-:Y:S01]  /*0980*/  ULDC UR6, c[0x0][0xc] ;  /* 0x0000030000067ab9 */ /* 0x000fe20000000800 */
[----:B------:R-:W-:Y:S01]  /*0990*/  ULDC UR7, c[0x0][0x10] ;  /* 0x0000040000077ab9 */ /* 0x000fe20000000800 */
[----:B------:R-:W-:-:S02]  /*09a0*/  MOV R9, RZ ;  /* 0x000000ff00097202 */ /* 0x000fc40000000f00 */
[----:B------:R-:W-:Y:S02]  /*09b0*/  IADD3 R12, R12, -0x1, RZ ;  /* 0xffffffff0c0c7810 */ /* 0x000fe40007ffe0ff */
[----:B------:R-:W-:Y:S01]  /*09c0*/  ISETP.EQ.AND P5, PT, R0, 0x2, !P2 ;  /* 0x000000020000780c */ /* 0x000fe200057a2270 */
[----:B----4-:R-:W-:Y:S01]  /*09d0*/  @!P6 IMAD.WIDE.U32 R6, R7, R10, R8 ;  /* 0x0000000a0706e225 */ /* 0x010fe200078e0008 */
[----:B------:R-:W1:Y:S02]  /*09e0*/  FENCE.VIEW.ASYNC.S ;  /* 0x00000000000073c6 */ /* 0x000e640000000000 */
[----:B-1----:R-:W1:Y:S01]  /*09f0*/  @!UP0 SYNCS.EXCH.64 URZ, [UR8+0x80], UR4 ;  /* 0x00008004083f85b2 */ /* 0x002e620008000100 */
[----:B------:R-:W-:Y:S02]  /*0a00*/  ISETP.GE.U32.AND P1, PT, R12, 0x2, PT ;  /* 0x000000020c00780c */ /* 0x000fe40003f26070 */
[----:B------:R-:W-:Y:S02]  /*0a10*/  SEL R19, RZ, 0x1, !P5 ;  /* 0x00000001ff137807 */ /* 0x000fe40006800000 */
[----:B------:R-:W-:-:S02]  /*0a20*/  @!P6 MOV R2, R6 ;  /* 0x000000060002e202 */ /* 0x000fc40000000f00 */
[----:B------:R-:W-:Y:S02]  /*0a30*/  @!P6 MOV R16, R7 ;  /* 0x000000070010e202 */ /* 0x000fe40000000f00 */
[----:B------:R-:W-:Y:S02]  /*0a40*/  SEL R19, R19, 0x2, P1 ;  /* 0x0000000213137807 */ /* 0x000fe40000800000 */
[----:B------:R-:W-:Y:S01]  /*0a50*/  SEL R17, R17, 0x2, P1 ;  /* 0x0000000211117807 */ /* 0x000fe20000800000 */
[----:B------:R2:W1:Y:S01]  /*0a60*/  @!UP1 SYNCS.EXCH.64 URZ, [UR8+0x88], UR4 ;  /* 0x00008804083f95b2 */ /* 0x0004620008000100 */
[----:B------:R-:W-:Y:S01]  /*0a70*/  NOP ;  /* 0x0000000000007918 */ /* 0x000fe20000000000 */
[----:B--2---:R-:W-:-:S03]  /*0a80*/  UIMAD.WIDE.U32 UR4, UR6, UR7, URZ ;  /* 0x00000007060472a5 */ /* 0x004fc6000f8e003f */
[----:B------:R-:W-:Y:S02]  /*0a90*/  ULDC UR6, c[0x0][0x14] ;  /* 0x0000050000067ab9 */ /* 0x000fe40000000800 */
[----:B------:R-:W-:Y:S02]  /*0aa0*/  UIMAD.WIDE.U32 UR40, UR4, UR6, URZ ;  /* 0x00000006042872a5 */ /* 0x000fe4000f8e003f */
[----:B------:R-:W-:-:S04]  /*0ab0*/  UIMAD UR38, UR5, UR6, URZ ;  /* 0x00000006052672a4 */ /* 0x000fc8000f8e023f */
[----:B------:R-:W-:Y:S01]  /*0ac0*/  UIADD3 UR38, UR41, UR38, URZ ;  /* 0x0000002629267290 */ /* 0x000fe2000fffe03f */
[----:B-1----:R-:W-:Y:S06]  /*0ad0*/  BAR.SYNC.DEFER_BLOCKING 0x0 ;  /* 0x0000000000007b1d */ /* 0x002fec0000010000 */
[----:B------:R-:W-:Y:S05]  /*0ae0*/  @!P2 BRA `(.L_x_9) ;  /* 0x00000120009ca947 */ /* 0x000fea0003800000 */
[----:B------:R-:W-:-:S13]  /*0af0*/  ISETP.GT.U32.AND P0, PT, R12, 0x1, PT ;  /* 0x000000010c00780c */ /* 0x000fda0003f04070 */
[----:B------:R-:W-:Y:S05]  /*0b00*/  @P0 BRA `(.L_x_10) ;  /* 0x0000015000280947 */ /* 0x000fea0003800000 */
[----:B------:R-:W-:Y:S01]  /*0b10*/  ULDC.64 UR4, c[0x0][0x8f8] ;  /* 0x00023e0000047ab9 */ /* 0x000fe20000000a00 */
[----:B------:R-:W-:Y:S01]  /*0b20*/  UMOV UR47, 0xffffffff ;  /* 0xffffffff002f7882 */ /* 0x000fe20000000000 */
[----:B------:R-:W-:Y:S01]  /*0b30*/  ISETP.GE.U32.AND P0, PT, R2, UR4, PT ;  /* 0x0000000402007c0c */ /* 0x000fe2000bf06070 */
[----:B------:R-:W-:Y:S01]  /*0b40*/  IMAD.MOV.U32 R156, RZ, RZ, -0x1 ;  /* 0xffffffffff9c7424 */ /* 0x000fe200078e00ff */
[----:B------:R-:W-:Y:S02]  /*0b50*/  PRMT R152, RZ, 0x7610, R152 ;  /* 0x00007610ff987816 */ /* 0x000fe40000000098 */
[----:B------:R-:W-:Y:S02]  /*0b60*/  ISETP.GE.U32.AND.EX P0, PT, R16, UR5, PT, P0 ;  /* 0x0000000510007c0c */ /* 0x000fe4000bf06100 */
[----:B------:R-:W-:Y:S02]  /*0b70*/  MOV R23, 0xffffffff ;  /* 0xffffffff00177802 */ /* 0x000fe40000000f00 */
[----:B------:R-:W-:-:S09]  /*0b80*/  PRMT R0, RZ, 0x7610, R0 ;  /* 0x00007610ff007816 */ /* 0x000fd20000000000 */
[----:B------:R-:W-:Y:S05]  /*0b90*/  @P0 BRA `(.L_x_11) ;  /* 0x0000000400640947 */ /* 0x000fea0003800000 */
[----:B------:R-:W1:Y:S01]  /*0ba0*/  LDC.64 R14, c[0x0][0x8d0] ;  /* 0x00023400ff0e7b82 */ /* 0x000e620000000a00 */
[----:B------:R-:W-:Y:S02]  /*0bb0*/  MOV R4, R2 ;  /* 0x0000000200047202 */ /* 0x000fe40000000f00 */
[----:B------:R-:W-:-:S05]  /*0bc0*/  MOV R5, R16 ;  /* 0x0000001000057202 */ /* 0x000fca0000000f00 */
[----:B------:R-:W2:Y:S08]  /*0bd0*/  LDC R0, c[0x0][0x8d8] ;  /* 0x00023600ff007b82 */ /* 0x000eb00000000800 */
[----:B------:R-:W3:Y:S01]  /*0be0*/  LDC.64 R20, c[0x0][0x8c8] ;  /* 0x00023200ff147b82 */ /* 0x000ee20000000a00 */
[----:B-1----:R-:W-:-:S04]  /*0bf0*/  ISETP.NE.U32.AND P0, PT, R14, RZ, PT ;  /* 0x000000ff0e00720c */ /* 0x002fc80003f05070 */
[----:B------:R-:W-:-:S13]  /*0c00*/  ISETP.NE.AND.EX P0, PT, R15, RZ, PT, P0 ;  /* 0x000000ff0f00720c */ /* 0x000fda0003f05300 */
[----:B--23--:R-:W-:Y:S05]  /*0c10*/  @!P0 BRA `(.L_x_12) ;  /* 0x0000000000288947 */ /* 0x00cfea0003800000 */
[----:B------:R-:W1:Y:S02]  /*0c20*/  LDC R3, c[0x0][0x8dc] ;  /* 0x00023700ff037b82 */ /* 0x000e640000000800 */
[----:B-1----:R-:W-:-:S04]  /*0c30*/  IADD3 R3, P0, R2, R3, RZ ;  /* 0x0000000302037210 */ /* 0x002fc80007f1e0ff */
[----:B------:R-:W-:-:S05]  /*0c40*/  IADD3.X R11, RZ, R16, RZ, P0, !PT ;  /* 0x00000010ff0b7210 */ /* 0x000fca00007fe4ff */
[----:B------:R-:W-:-:S04]  /*0c50*/  IMAD.WIDE.U32 R4, R11, R14, RZ ;  /* 0x0000000e0b047225 */ /* 0x000fc800078e00ff */
[----:B------:R-:W-:-:S04]  /*0c60*/  IMAD.WIDE.U32 R6, P0, R3, R15, R4 ;  /* 0x0000000f03067225 */ /* 0x000fc80007800004 */
[----:B------:R-:W-:Y:S01]  /*0c70*/  IMAD.WIDE.U32 R4, R3, R14, RZ ;  /* 0x0000000e03047225 */ /* 0x000fe200078e00ff */
[----:B------:R-:W-:Y:S02]  /*0c80*/  IADD3.X R13, RZ, RZ, RZ, P0, !PT ;  /* 0x000000ffff0d7210 */ /* 0x000fe400007fe4ff */
[----:B------:R-:W-:Y:S02]  /*0c90*/  MOV R12, R7 ;  /* 0x00000007000c7202 */ /* 0x000fe40000000f00 */
[----:B------:R-:W-:-:S05]  /*0ca0*/  IADD3 RZ, P0, R5, R6, RZ ;  /* 0x0000000605ff7210 */ /* 0x000fca0007f1e0ff */
[----:B------:R-:W-:-:S08]  /*0cb0*/  IMAD.WIDE.U32.X R4, R11, R15, R12, P0 ;  /* 0x0000000f0b047225 */ /* 0x000fd000000e040c */
.L_x_12:
[-CC-:B------:R-:W-:Y:S01]  /*0cc0*/  SHF.R.U64 R29, R4, R0.reuse, R5.reuse ;  /* 0x00000000041d7219 */ /* 0x180fe20000001205 */
[----:B------:R-:W1:Y:S01]  /*0cd0*/  LDC.64 R24, c[0x0][0x8e8] ;  /* 0x00023a00ff187b82 */ /* 0x000e620000000a00 */
[----:B------:R-:W-:Y:S01]  /*0ce0*/  SHF.R.U32.HI R3, RZ, R0, R5 ;  /* 0x00000000ff037219 */ /* 0x000fe20000011605 */
[----:B------:R-:W-:Y:S01]  /*0cf0*/  ULDC UR4, c[0x0][0x150] ;  /* 0x0000540000047ab9 */ /* 0x000fe20000000800 */
[----:B------:R-:W-:Y:S02]  /*0d00*/  IADD3 R9, P0, RZ, -R29, RZ ;  /* 0x8000001dff097210 */ /* 0x000fe40007f1e0ff */
[----:B------:R-:W-:Y:S02]  /*0d10*/  I2FP.F32.U32 R0, R8 ;  /* 0x0000000800007245 */ /* 0x000fe40000201000 */
[----:B------:R-:W-:Y:S01]  /*0d20*/  IADD3.X R11, RZ, ~R3, RZ, P0, !PT ;  /* 0x80000003ff0b7210 */ /* 0x000fe200007fe4ff */
[----:B------:R-:W2:Y:S01]  /*0d30*/  LDC R12, c[0x0][0x8c0] ;  /* 0x00023000ff0c7b82 */ /* 0x000ea20000000800 */
[----:B------:R-:W-:Y:S01]  /*0d40*/  MOV R3, R16 ;  /* 0x0000001000037202 */ /* 0x000fe20000000f00 */
[----:B------:R-:W-:Y:S01]  /*0d50*/  FMUL R0, R0, UR4 ;  /* 0x0000000400007c20 */ /* 0x000fe20008400000 */
[----:B------:R-:W-:Y:S01]  /*0d60*/  ULDC UR4, c[0x0][0x154] ;  /* 0x0000550000047ab9 */ /* 0x000fe20000000800 */
[----:B------:R-:W-:-:S02]  /*0d70*/  IMAD R6, R11, R20, RZ ;  /* 0x000000140b067224 */ /* 0x000fc400078e02ff */
[C---:B------:R-:W-:Y:S02]  /*0d80*/  IMAD.WIDE.U32 R4, R9.reuse, R20, R2 ;  /* 0x0000001409047225 */ /* 0x040fe400078e0002 */
[----:B------:R-:W3:Y:S01]  /*0d90*/  LDC R7, c[0x0][0x144] ;  /* 0x00005100ff077b82 */ /* 0x000ee20000000800 */
[----:B------:R-:W4:Y:S01]  /*0da0*/  F2I.U32.TRUNC.NTZ R0, R0 ;  /* 0x0000000000007305 */ /* 0x000f22000020f000 */
[----:B------:R-:W-:Y:S01]  /*0db0*/  IMAD R3, R9, R21, R6 ;  /* 0x0000001509037224 */ /* 0x000fe200078e0206 */
[----:B------:R-:W-:-:S03]  /*0dc0*/  MOV R9, 0x1 ;  /* 0x0000000100097802 */ /* 0x000fc60000000f00 */
[----:B------:R-:W-:Y:S01]  /*0dd0*/  IMAD.IADD R5, R5, 0x1, R3 ;  /* 0x0000000105057824 */ /* 0x000fe200078e0203 */
[----:B------:R-:W-:Y:S01]  /*0de0*/  I2FP.F32.U32 R3, R10 ;  /* 0x0000000a00037245 */ /* 0x000fe20000201000 */
[----:B------:R-:W5:Y:S01]  /*0df0*/  LDC R11, c[0x0][0x8b0] ;  /* 0x00022c00ff0b7b82 */ /* 0x000f620000000800 */
[----:B-1----:R-:W-:-:S04]  /*0e00*/  ISETP.NE.U32.AND P0, PT, R24, RZ, PT ;  /* 0x000000ff1800720c */ /* 0x002fc80003f05070 */
[----:B------:R-:W-:-:S03]  /*0e10*/  ISETP.NE.AND.EX P0, PT, R25, RZ, PT, P0 ;  /* 0x000000ff1900720c */ /* 0x000fc60003f05300 */
[----:B------:R-:W1:Y:S01]  /*0e20*/  LDC R20, c[0x0][0x900] ;  /* 0x00024000ff147b82 */ /* 0x000e620000000800 */
[----:B----4-:R-:W-:Y:S02]  /*0e30*/  IADD3 R6, -R0, RZ, RZ ;  /* 0x000000ff00067210 */ /* 0x010fe40007ffe1ff */
[-CC-:B--2---:R-:W-:Y:S02]  /*0e40*/  SHF.R.U64 R21, R4, R12.reuse, R5.reuse ;  /* 0x0000000c04157219 */ /* 0x184fe40000001205 */
[----:B------:R-:W-:Y:S01]  /*0e50*/  SHF.R.U32.HI R4, RZ, R12, R5 ;  /* 0x0000000cff047219 */ /* 0x000fe20000011605 */
[----:B------:R-:W-:Y:S02]  /*0e60*/  FMUL R5, R3, UR4 ;  /* 0x0000000403057c20 */ /* 0x000fe40008400000 */
[----:B------:R-:W2:Y:S01]  /*0e70*/  LDC R13, c[0x0][0x148] ;  /* 0x00005200ff0d7b82 */ /* 0x000ea20000000800 */
[----:B---3--:R-:W-:Y:S01]  /*0e80*/  IMAD R0, R7, R6, R8 ;  /* 0x0000000607007224 */ /* 0x008fe200078e0208 */
[----:B------:R-:W-:Y:S01]  /*0e90*/  MOV R7, 0xffffffff ;  /* 0xffffffff00077802 */ /* 0x000fe20000000f00 */
[----:B------:R3:W4:Y:S05]  /*0ea0*/  F2I.U32.TRUNC.NTZ R12, R5 ;  /* 0x00000005000c7305 */ /* 0x00072a000020f000 */
[----:B------:R-:W2:Y:S01]  /*0eb0*/  LDC R14, c[0x0][0x8a8] ;  /* 0x00022a00ff0e7b82 */ /* 0x000ea20000000800 */
[----:B-----5:R-:W-:-:S02]  /*0ec0*/  SHF.R.U64 R28, R21, R11, R4 ;  /* 0x0000000b151c7219 */ /* 0x020fc40000001204 */
[----:B------:R-:W-:-:S05]  /*0ed0*/  SHF.R.U32.HI R3, RZ, R11, R4 ;  /* 0x0000000bff037219 */ /* 0x000fca0000011604 */
[----:B------:R-:W2:Y:S01]  /*0ee0*/  LDC R23, c[0x0][0x8f0] ;  /* 0x00023c00ff177b82 */ /* 0x000ea20000000800 */
[-C--:B-1----:R-:W-:Y:S02]  /*0ef0*/  SHF.L.U32 R4, R7, R20.reuse, RZ ;  /* 0x0000001407047219 */ /* 0x082fe400000006ff */
[-CC-:B------:R-:W-:Y:S02]  /*0f00*/  SHF.R.U64 R30, R28, R20.reuse, R3.reuse ;  /* 0x000000141c1e7219 */ /* 0x180fe40000001203 */
[----:B------:R-:W-:Y:S02]  /*0f10*/  SHF.R.U32.HI R15, RZ, R20, R3 ;  /* 0x00000014ff0f7219 */ /* 0x000fe40000011603 */
[----:B------:R-:W-:Y:S01]  /*0f20*/  LOP3.LUT R11, RZ, R4, RZ, 0x33, !PT ;  /* 0x00000004ff0b7212 */ /* 0x000fe200078e33ff */
[----:B------:R-:W1:Y:S01]  /*0f30*/  LDC R26, c[0x0][0x8e0] ;  /* 0x00023800ff1a7b82 */ /* 0x000e620000000800 */
[----:B------:R-:W-:Y:S02]  /*0f40*/  SHF.L.U32 R3, R9, R20, RZ ;  /* 0x0000001409037219 */ /* 0x000fe400000006ff */
[----:B------:R-:W-:-:S02]  /*0f50*/  MOV R4, R30 ;  /* 0x0000001e00047202 */ /* 0x000fc40000000f00 */
[----:B---3--:R-:W-:-:S03]  /*0f60*/  MOV R5, R15 ;  /* 0x0000000f00057202 */ /* 0x008fc60000000f00 */
[----:B------:R-:W3:Y:S01]  /*0f70*/  LDC R27, c[0x0][0x8b8] ;  /* 0x00022e00ff1b7b82 */ /* 0x000ee20000000800 */
[----:B----4-:R-:W-:Y:S05]  /*0f80*/  @!P0 BRA `(.L_x_13) ;  /* 0x0000000000288947 */ /* 0x010fea0003800000 */
[----:B------:R-:W4:Y:S02]  /*0f90*/  LDC R9, c[0x0][0x8f4] ;  /* 0x00023d00ff097b82 */ /* 0x000f240000000800 */
[----:B----4-:R-:W-:-:S04]  /*0fa0*/  IADD3 R9, P0, R30, R9, RZ ;  /* 0x000000091e097210 */ /* 0x010fc80007f1e0ff */
[----:B------:R-:W-:-:S05]  /*0fb0*/  IADD3.X R15, RZ, R15, RZ, P0, !PT ;  /* 0x0000000fff0f7210 */ /* 0x000fca00007fe4ff */
[----:B------:R-:W-:-:S04]  /*0fc0*/  IMAD.WIDE.U32 R4, R15, R24, RZ ;  /* 0x000000180f047225 */ /* 0x000fc800078e00ff */
[----:B------:R-:W-:-:S04]  /*0fd0*/  IMAD.WIDE.U32 R6, P0, R9, R25, R4 ;  /* 0x0000001909067225 */ /* 0x000fc80007800004 */
[----:B------:R-:W-:Y:S01]  /*0fe0*/  IMAD.WIDE.U32 R4, R9, R24, RZ ;  /* 0x0000001809047225 */ /* 0x000fe200078e00ff */
[----:B------:R-:W-:-:S03]  /*0ff0*/  IADD3.X R9, RZ, RZ, RZ, P0, !PT ;  /* 0x000000ffff097210 */ /* 0x000fc600007fe4ff */
[----:B------:R-:W-:Y:S01]  /*1000*/  IMAD.MOV.U32 R8, RZ, RZ, R7 ;  /* 0x000000ffff087224 */ /* 0x000fe200078e0007 */
[----:B------:R-:W-:-:S05]  /*1010*/  IADD3 RZ, P0, R5, R6, RZ ;  /* 0x0000000605ff7210 */ /* 0x000fca0007f1e0ff */
[----:B------:R-:W-:-:S08]  /*1020*/  IMAD.WIDE.U32.X R4, R15, R25, R8, P0 ;  /* 0x000000190f047225 */ /* 0x000fd000000e0408 */
.L_x_13:
[----:B--2---:R-:W-:Y:S02]  /*1030*/  SHF.R.U64 R5, R4, R23, R5 ;  /* 0x0000001704057219 */ /* 0x004fe40000001205 */
[----:B------:R-:W-:Y:S02]  /*1040*/  LOP3.LUT R4, R28, R11, RZ, 0xc0, !PT ;  /* 0x0000000b1c047212 */ /* 0x000fe400078ec0ff */
[----:B------:R-:W-:Y:S02]  /*1050*/  IADD3 R12, -R12, RZ, RZ ;  /* 0x000000ff0c0c7210 */ /* 0x000fe40007ffe1ff */
[----:B------:R-:W-:Y:S02]  /*1060*/  IADD3 R6, R14, -0x1, RZ ;  /* 0xffffffff0e067810 */ /* 0x000fe40007ffe0ff */
[----:B------:R-:W-:Y:S01]  /*1070*/  IADD3 R7, -R5, RZ, RZ ;  /* 0x000000ff05077210 */ /* 0x000fe20007ffe1ff */
[----:B------:R-:W-:Y:S01]  /*1080*/  IMAD R5, R3, R5, R4 ;  /* 0x0000000503057224 */ /* 0x000fe200078e0204 */
[----:B------:R-:W-:Y:S01]  /*1090*/  LOP3.LUT R6, R21, R6, RZ, 0xc0, !PT ;  /* 0x0000000615067212 */ /* 0x000fe200078ec0ff */
[----:B------:R-:W-:Y:S01]  /*10a0*/  @P6 IMAD R0, R13, R12, R10 ;  /* 0x0000000c0d006224 */ /* 0x000fe200078e020a */
[----:B------:R-:W-:Y:S01]  /*10b0*/  R2UR UR47, R29 ;  /* 0x000000001d2f72ca */ /* 0x000fe200000e0000 */
[----:B-1----:R-:W-:Y:S01]  /*10c0*/  IMAD R3, R7, R26, R30 ;  /* 0x0000001a07037224 */ /* 0x002fe200078e021e */
[----:B------:R-:W-:Y:S01]  /*10d0*/  MOV R4, 0x1 ;  /* 0x0000000100047802 */ /* 0x000fe20000000f00 */
[----:B---3--:R-:W-:-:S02]  /*10e0*/  IMAD R0, R5, R27, R0 ;  /* 0x0000001b05007224 */ /* 0x008fc400078e0200 */
[----:B------:R-:W-:-:S05]  /*10f0*/  IMAD R3, R3, R14, R6 ;  /* 0x0000000e03037224 */ /* 0x000fca00078e0206 */
[----:B------:R-:W-:Y:S02]  /*1100*/  SEL R156, R3, R0, !P6 ;  /* 0x00000000039c7207 */ /* 0x000fe40007000000 */
[----:B------:R-:W-:Y:S02]  /*1110*/  SEL R23, R0, R3, !P6 ;  /* 0x0000000300177207 */ /* 0x000fe40007000000 */
[----:B------:R-:W-:-:S07]  /*1120*/  PRMT R0, R4, 0x7610, R0 ;  /* 0x0000761004007816 */ /* 0x000fce0000000000 */
.L_x_11:
[----:B------:R-:W-:-:S08]  /*1130*/  NOP ;  /* 0x0000000000007918 */ /* 0x000fd00000000000 */
[----:B------:R-:W1:Y:S02]  /*1140*/  USETMAXREG.TRY_ALLOC.CTAPOOL UP0, 0xe8 ;  /* 0x000000e8000079c8 */ /* 0x000e640008000600 */
[----:B-1----:R-:W-:-:S13]  /*1150*/  PLOP3.LUT P0, PT, PT, PT, UP0, 0x80, 0x0 ;  /* 0x000000000000781c */ /* 0x002fda0003f0f008 */
[----:B------:R-:W-:Y:S05]  /*1160*/  @!P0 BRA `(.L_x_11) ;  /* 0xfffffffc00f08947 */ /* 0x000fea000383ffff */
[----:B------:R-:W-:Y:S02]  /*1170*/  ULDC.64 UR4, c[0x0][0x590] ;  /* 0x0001640000047ab9 */ /* 0x000fe40000000a00 */
[----:B------:R-:W-:-:S04]  /*1180*/  ISETP.NE.U32.AND P0, PT, RZ, UR4, PT ;  /* 0x00000004ff007c0c */ /* 0x000fc8000bf05070 */
[----:B------:R-:W-:-:S13]  /*1190*/  ISETP.NE.AND.EX P0, PT, RZ, UR5, PT, P0 ;  /* 0x00000005ff007c0c */ /* 0x000fda000bf05300 */
[----:B------:R-:W-:Y:S05]  /*11a0*/  @P0 BRA `(.L_x_14) ;  /* 0x00000000002c0947 */ /* 0x000fea0003800000 */
[----:B------:R-:W-:Y:S02]  /*11b0*/  ULDC.64 UR4, c[0x0][0x588] ;  /* 0x0001620000047ab9 */ /* 0x000fe40000000a00 */
[----:B------:R-:W-:-:S04]  /*11c0*/  ISETP.NE.U32.AND P0, PT, RZ, UR4, PT ;  /* 0x00000004ff007c0c */ /* 0x000fc8000bf05070 */
[----:B------:R-:W-:-:S13]  /*11d0*/  ISETP.NE.AND.EX P0, PT, RZ, UR5, PT, P0 ;  /* 0x00000005ff007c0c */ /* 0x000fda000bf05300 */
[----:B------:R-:W-:Y:S05]  /*11e0*/  @!P0 BRA `(.L_x_15) ;  /* 0x0000000000108947 */ /* 0x000fea0003800000 */
[----:B------:R-:W1:Y:S02]  /*11f0*/  LDC.64 R4, c[0x0][0x588] ;  /* 0x00016200ff047b82 */ /* 0x000e640000000a00 */
[----:B-1----:R1:W5:Y:S01]  /*1200*/  LDG.E R153, desc[UR42][R4.64] ;  /* 0x0000002a04997981 */ /* 0x002362000c1e1900 */
[----:B------:R-:W-:Y:S01]  /*1210*/  MOV R152, 0x1 ;  /* 0x0000000100987802 */ /* 0x000fe20000000f00 */
[----:B------:R-:W-:Y:S06]  /*1220*/  BRA `(.L_x_14) ;  /* 0x00000000000c7947 */ /* 0x000fec0003800000 */
.L_x_15:
[----:B------:R-:W-:Y:S01]  /*1230*/  ULDC UR4, c[0x0][0x580] ;  /* 0x0001600000047ab9 */ /* 0x000fe20000000800 */
[----:B------:R-:W-:Y:S02]  /*1240*/  MOV R152, 0x1 ;  /* 0x0000000100987802 */ /* 0x000fe40000000f00 */
[----:B------:R-:W-:-:S07]  /*1250*/  MOV R153, UR4 ;  /* 0x0000000400997c02 */ /* 0x000fce0008000f00 */
.L_x_14:
        /* <DEDUP_REMOVED lines=8> */
[----:B------:R-:W2:Y:S02]  /*12e0*/  LDC.64 R154, c[0x0][0x5a8] ;  /* 0x00016a00ff9a7b82 */ /* 0x000ea40000000a00 */
[----:B--2---:R2:W5:Y:S01]  /*12f0*/  LDG.E R154, desc[UR42][R154.64] ;  /* 0x0000002a9a9a7981 */ /* 0x004562000c1e1900 */
[----:B------:R-:W-:Y:S05]  /*1300*/  BRA `(.L_x_16) ;  /* 0x0000000000087947 */ /* 0x000fea0003800000 */
.L_x_17:
[----:B------:R-:W-:Y:S02]  /*1310*/  ULDC UR4, c[0x0][0x5a0] ;  /* 0x0001680000047ab9 */ /* 0x000fe40000000800 */
[----:B------:R-:W-:-:S07]  /*1320*/  IMAD.U32 R154, RZ, RZ, UR4 ;  /* 0x00000004ff9a7e24 */ /* 0x000fce000f8e00ff */
.L_x_16:
[----:B------:R-:W-:Y:S01]  /*1330*/  LOP3.LUT P1, RZ, R0, 0xff, RZ, 0xc0, !PT ;  /* 0x000000ff00ff7812 */ /* 0x000fe2000782c0ff */
[----:B------:R-:W-:Y:S01]  /*1340*/  UMOV UR36, URZ ;  /* 0x0000003f00247c82 */ /* 0x000fe20008000000 */
[----:B------:R-:W-:-:S11]  /*1350*/  PLOP3.LUT P0, PT, PT, PT, PT, 0x80, 0x0 ;  /* 0x000000000000781c */ /* 0x000fd60003f0f070 */
[----:B------:R-:W-:Y:S05]  /*1360*/  @!P1 BRA `(.L_x_18) ;  /* 0x0000011400dc9947 */ /* 0x000fea0003800000 */
[----:B------:R-:W-:Y:S01]  /*1370*/  ULDC UR4, c[0x0][0x28c] ;  /* 0x0000a30000047ab9 */ /* 0x000fe20000000800 */
[----:B------:R-:W-:Y:S01]  /*1380*/  LOP3.LUT P0, RZ, R18, 0x4, RZ, 0xc0, !PT ;  /* 0x0000000412ff7812 */ /* 0x000fe2000780c0ff */
[----:B------:R-:W-:Y:S01]  /*1390*/  UIADD3 UR4, UR4, 0x3f, URZ ;  /* 0x0000003f04047890 */ /* 0x000fe2000fffe03f */
[----:B--2---:R-:W-:Y:S01]  /*13a0*/  MOV R155, 0x10 ;  /* 0x00000010009b7802 */ /* 0x004fe20000000f00 */
[----:B------:R-:W-:Y:S01]  /*13b0*/  ULDC.64 UR54, c[0x0][0x198] ;  /* 0x0000660000367ab9 */ /* 0x000fe20000000a00 */
[----:B------:R-:W-:Y:S01]  /*13c0*/  LOP3.LUT R158, R17, 0x1, RZ, 0xfc, !PT ;  /* 0x00000001119e7812 */ /* 0x000fe200078efcff */
[----:B------:R-:W-:Y:S01]  /*13d0*/  USHF.R.S32.HI UR5, URZ, 0x1f, UR4 ;  /* 0x0000001f3f057899 */ /* 0x000fe20008011404 */
[----:B------:R-:W-:Y:S01]  /*13e0*/  LOP3.LUT R160, R19, 0x1, RZ, 0xfc, !PT ;  /* 0x0000000113a07812 */ /* 0x000fe200078efcff */
[----:B------:R-:W-:Y:S01]  /*13f0*/  UMOV UR39, URZ ;  /* 0x0000003f00277c82 */ /* 0x000fe20008000000 */
[----:B------:R-:W-:Y:S01]  /*1400*/  SEL R155, R155, 0xfffffff0, !P0 ;  /* 0xfffffff09b9b7807 */ /* 0x000fe20004000000 */
[----:B------:R-:W-:Y:S01]  /*1410*/  ULEA.HI UR5, UR5, UR4, URZ, 0x6 ;  /* 0x0000000405057291 */ /* 0x000fe2000f8f303f */
[----:B------:R-:W-:Y:S01]  /*1420*/  UMOV UR48, URZ ;  /* 0x0000003f00307c82 */ /* 0x000fe20008000000 */
[----:B------:R-:W-:-:S02]  /*1430*/  UMOV UR49, URZ ;  /* 0x0000003f00317c82 */ /* 0x000fc40008000000 */
[----:B------:R-:W-:Y:S01]  /*1440*/  USHF.R.S32.HI UR50, URZ, 0x6, UR5 ;  /* 0x000000063f327899 */ /* 0x000fe20008011405 */
[----:B------:R-:W-:-:S11]  /*1450*/  UMOV UR36, URZ ;  /* 0x0000003f00247c82 */ /* 0x000fd60008000000 */
.L_x_519:
[----:B------:R-:W-:Y:S01]  /*1460*/  LOP3.LUT R0, R18, 0x80, RZ, 0xc0, !PT ;  /* 0x0000008012007812 */ /* 0x000fe200078ec0ff */
[----:B------:R-:W2:Y:S01]  /*1470*/  S2UR UR51, SR_CgaCtaId ;  /* 0x00000000003379c3 */ /* 0x000ea20000008800 */
[----:B------:R-:W-:Y:S02]  /*1480*/  UMOV UR52, 0x400 ;  /* 0x0000040000347882 */ /* 0x000fe40000000000 */
[----:B------:R-:W-:-:S06]  /*1490*/  SHF.R.U32.HI R0, RZ, 0x7, R0 ;  /* 0x00000007ff007819 */ /* 0x000fcc0000011600 */
[----:B------:R-:W3:Y:S01]  /*14a0*/  SHFL.IDX PT, R0, R0, RZ, 0x1f ;  /* 0x00001fff00007589 */ /* 0x000ee200000e0000 */
[----:B--2---:R-:W-:Y:S01]  /*14b0*/  ULEA UR52, UR51, UR52, 0x18 ;  /* 0x0000003433347291 */ /* 0x004fe2000f8ec03f */
[----:B---3--:R-:W-:-:S13]  /*14c0*/  R2UR UR4, R0 ;  /* 0x00000000000472ca */ /* 0x008fda00000e0000 */
[----:B------:R-:W-:-:S04]  /*14d0*/  ULEA.HI UR5, UR4, UR4, URZ, 0x1 ;  /* 0x0000000404057291 */ /* 0x000fc8000f8f083f */
[----:B------:R-:W-:-:S04]  /*14e0*/  ULOP3.LUT UR5, UR5, 0x7fffe, URZ, 0xc0, !UPT ;  /* 0x0007fffe05057892 */ /* 0x000fc8000f8ec03f */
[----:B------:R-:W-:-:S03]  /*14f0*/  UIADD3 UR5, UR4, -UR5, URZ ;  /* 0x8000000504057290 */ /* 0x000fc6000fffe03f */
[----:B------:R-:W-:Y:S01]  /*1500*/  ULDC UR4, c[0x0][0x28c] ;  /* 0x0000a30000047ab9 */ /* 0x000fe20000000800 */
[----:B------:R-:W-:Y:S01]  /*1510*/  ULEA UR5, UR5, UR52, 0xd ;  /* 0x0000003405057291 */ /* 0x000fe2000f8e683f */
[----:B------:R-:W-:-:S03]  /*1520*/  ISETP.LT.AND P0, PT, RZ, UR4, PT ;  /* 0x00000004ff007c0c */ /* 0x000fc6000bf01270 */
[----:B------:R-:W-:-:S04]  /*1530*/  UIADD3 UR5, UR5, 0x8400, URZ ;  /* 0x0000840005057890 */ /* 0x000fc8000fffe03f */
[----:B------:R-:W-:-:S04]  /*1540*/  USHF.R.U32.HI UR5, URZ, 0x4, UR5 ;  /* 0x000000043f057899 */ /* 0x000fc80008011605 */
[----:B------:R-:W-:Y:S02]  /*1550*/  ULOP3.LUT UR44, UR5, 0x3fff, URZ, 0xc0, !UPT ;  /* 0x00003fff052c7892 */ /* 0x000fe4000f8ec03f */
[----:B-1----:R-:W-:Y:S10]  /*1560*/  @P0 BRA `(.L_x_19) ;  /* 0x0000000000400947 */ /* 0x002ff40003800000 */
[----:B------:R-:W-:Y:S01]  /*1570*/  MOV R0, 0x0 ;  /* 0x0000000000007802 */ /* 0x000fe20000000f00 */
[----:B------:R-:W-:Y:S01]  /*1580*/  ULDC.64 UR4, c[0x4][0x70] ;  /* 0x01001c0000047ab9 */ /* 0x000fe20000000a00 */
[----:B------:R-:W-:Y:S01]  /*1590*/  ULDC.64 UR6, c[0x4][0x8] ;  /* 0x0100020000067ab9 */ /* 0x000fe20000000a00 */
[----:B-1----:R-:W-:Y:S01]  /*15a0*/  MOV R4, UR4 ;  /* 0x0000000400047c02 */ /* 0x002fe20008000f00 */
[----:B------:R1:W2:Y:S01]  /*15b0*/  LDC.64 R14, c[0x4][R0] ;  /* 0x01000000000e7b82 */ /* 0x0002a20000000a00 */
[----:B------:R-:W-:Y:S01]  /*15c0*/  MOV R5, UR5 ;  /* 0x0000000500057c02 */ /* 0x000fe20008000f00 */
[----:B------:R-:W-:Y:S01]  /*15d0*/  ULDC.64 UR4, c[0x4][0x78] ;  /* 0x01001e0000047ab9 */ /* 0x000fe20000000a00 */
[----:B------:R-:W-:Y:S01]  /*15e0*/  MOV R10, UR6 ;  /* 0x00000006000a7c02 */ /* 0x000fe20008000f00 */
[----:B------:R-:W-:Y:S01]  /*15f0*/  IMAD.MOV.U32 R8, RZ, RZ, 0x1e1 ;  /* 0x000001e1ff087424 */ /* 0x000fe200078e00ff */
[----:B------:R-:W-:Y:S02]  /*1600*/  MOV R6, UR4 ;  /* 0x0000000400067c02 */ /* 0x000fe40008000f00 */
[----:B------:R-:W-:-:S02]  /*1610*/  MOV R7, UR5 ;  /* 0x0000000500077c02 */ /* 0x000fc40008000f00 */
[----:B------:R-:W-:Y:S02]  /*1620*/  MOV R11, UR7 ;  /* 0x00000007000b7c02 */ /* 0x000fe40008000f00 */
[----:B------:R-:W-:Y:S02]  /*1630*/  MOV R12, 0x1 ;  /* 0x00000001000c7802 */ /* 0x000fe40000000f00 */
[----:B-1----:R-:W-:-:S07]  /*1640*/  MOV R13, RZ ;  /* 0x000000ff000d7202 */ /* 0x002fce0000000f00 */
[----:B------:R-:W-:-:S07]  /*1650*/  LEPC R20, `(.L_x_19) ;  /* 0x000000001014794e */ /* 0x000fce0000000000 */
[----:B--2--5:R-:W-:Y:S05]  /*1660*/  CALL.ABS.NOINC R14 ;  /* 0x000000000e007343 */ /* 0x024fea0003c00000 */
.L_x_19:
[----:B------:R-:W-:-:S13]  /*1670*/  ISETP.NE.AND P0, PT, R158, 0x3, PT ;  /* 0x000000039e00780c */ /* 0x000fda0003f05270 */
[----:B------:R-:W-:Y:S05]  /*1680*/  @!P0 BRA `(.L_x_20) ;  /* 0x0000000000048947 */ /* 0x000fea0003800000 */
[----:B------:R-:W-:Y:S01]  /*1690*/  BPT.TRAP 0x1 ;  /* 0x000000040000795c */ /* 0x000fe20000300000 */
.L_x_20:
[----:B------:R-:W-:Y:S02]  /*16a0*/  MOV R3, UR49 ;  /* 0x0000003100037c02 */ /* 0x000fe40008000f00 */
[----:B------:R-:W-:Y:S02]  /*16b0*/  MOV R0, UR48 ;  /* 0x0000003000007c02 */ /* 0x000fe40008000f00 */
[----:B------:R-:W-:Y:S02]  /*16c0*/  LEA R3, R3, UR52, 0x3 ;  /* 0x0000003403037c11 */ /* 0x000fe4000f8e18ff */
[----:B------:R-:W-:-:S04]  /*16d0*/  SHF.L.U32 R0, R0, 0x1f, RZ ;  /* 0x0000001f00007819 */ /* 0x000fc800000006ff */
[----:B------:R2:W3:Y:S01]  /*16e0*/  SYNCS.PHASECHK.TRANS64.TRYWAIT P1, [R3+URZ], R0 ;  /* 0x00000000030075a7 */ /* 0x0004e2000802017f */
[----:B------:R-:W-:Y:S05]  /*16f0*/  @!P0 BRA `(.L_x_21) ;  /* 0x0000000000048947 */ /* 0x000fea0003800000 */
[----:B------:R-:W-:Y:S01]  /*1700*/  BPT.TRAP 0x1 ;  /* 0x000000040000795c */ /* 0x000fe20000300000 */
.L_x_21:
[----:B---3--:R-:W-:Y:S05]  /*1710*/  @P1 BRA `(.L_x_22) ;  /* 0x0000000000081947 */ /* 0x008fea0003800000 */
[----:B------:R-:W3:Y:S02]  /*1720*/  SYNCS.PHASECHK.TRANS64.TRYWAIT P1, [R3+URZ], R0 ;  /* 0x00000000030075a7 */ /* 0x000ee4000802017f */
[----:B---3--:R-:W-:Y:S05]  /*1730*/  @!P1 BRA `(.L_x_23) ;  /* 0x0000014400249947 */ /* 0x008fea0003800000 */
.L_x_22:
[----:B------:R-:W-:-:S04]  /*1740*/  UISETP.LT.AND UP0, UPT, UR50, 0x1, UPT ;  /* 0x000000013200788c */ /* 0x000fc8000bf01270 */
[----:B------:R-:W-:-:S06]  /*1750*/  USEL UR4, UR50, 0x1, UP0 ;  /* 0x0000000132047887 */ /* 0x000fcc0008000000 */
[----:B--23--:R-:W-:Y:S01]  /*1760*/  MOV R0, UR4 ;  /* 0x0000000400007c02 */ /* 0x00cfe20008000f00 */
[----:B------:R-:W-:Y:S05]  /*1770*/  WARPSYNC.ALL ;  /* 0x0000000000007948 */ /* 0x000fea0003800000 */
[----:B------:R-:W-:-:S04]  /*1780*/  IADD3 R0, -R0, UR50, RZ ;  /* 0x0000003200007c10 */ /* 0x000fc8000fffe1ff */
[----:B------:R-:W-:Y:S01]  /*1790*/  ISETP.GE.AND P1, PT, R0, 0x1, PT ;  /* 0x000000010000780c */ /* 0x000fe20003f26270 */
[----:B------:R-:W-:Y:S01]  /*17a0*/  UIADD3 UR4, UR52, 0x28400, URZ ;  /* 0x0002840034047890 */ /* 0x000fe2000fffe03f */
[----:B------:R-:W-:Y:S01]  /*17b0*/  WARPGROUP.ARRIVE ;  /* 0x00000000000079c5 */ /* 0x000fe20000000000 */
[----:B------:R-:W-:Y:S01]  /*17c0*/  UMOV UR9, 0x40000040 ;  /* 0x4000004000097882 */ /* 0x000fe20000000000 */
[----:B------:R-:W-:Y:S01]  /*17d0*/  UMOV UR11, 0x40000040 ;  /* 0x40000040000b7882 */ /* 0x000fe20000000000 */
[----:B------:R-:W-:-:S04]  /*17e0*/  USHF.R.U32.HI UR4, URZ, 0x4, UR4 ;  /* 0x000000043f047899 */ /* 0x000fc80008011604 */
[----:B------:R-:W-:Y:S02]  /*17f0*/  ULOP3.LUT UR5, UR4, 0x3fff, URZ, 0xc0, !UPT ;  /* 0x00003fff04057892 */ /* 0x000fe4000f8ec03f */
[----:B------:R-:W-:Y:S02]  /*1800*/  ULOP3.LUT UR4, UR44, 0x10000, URZ, 0xfc, !UPT ;  /* 0x000100002c047892 */ /* 0x000fe4000f8efc3f */
[----:B------:R-:W-:Y:S02]  /*1810*/  ULOP3.LUT UR5, UR5, 0x10000, URZ, 0xfc, !UPT ;  /* 0x0001000005057892 */ /* 0x000fe4000f8efc3f */
[----:B------:R-:W-:Y:S02]  /*1820*/  ULEA UR6, UR49, UR4, 0xb ;  /* 0x0000000431067291 */ /* 0x000fe4000f8e583f */
[----:B------:R-:W-:-:S05]  /*1830*/  ULEA UR7, UR49, UR5, 0xa ;  /* 0x0000000531077291 */ /* 0x000fca000f8e503f */
[----:B------:R-:W-:Y:S02]  /*1840*/  UMOV UR8, UR6 ;  /* 0x0000000600087c82 */ /* 0x000fe40008000000 */
[----:B------:R-:W-:Y:S02]  /*1850*/  UMOV UR10, UR7 ;  /* 0x00000007000a7c82 */ /* 0x000fe40008000000 */
[----:B------:R-:W-:Y:S01]  /*1860*/  HGMMA.64x128x16.F32.BF16 R88, gdesc[UR8], RZ, !UPT, gsb0 ;  /* 0x01e00000085879f0 */ /* 0x000fe2000c0018ff */
[----:B------:R-:W-:Y:S01]  /*1870*/  UIADD3 UR8, UR6, 0x400, URZ ;  /* 0x0000040006087890 */ /* 0x000fe2000fffe03f */
[----:B------:R-:W-:Y:S01]  /*1880*/  UMOV UR9, 0x40000040 ;  /* 0x4000004000097882 */ /* 0x000fe20000000000 */
[----:B------:R-:W-:Y:S02]  /*1890*/  WARPGROUP.DEPBAR.LE gsb0, 0x0 ;  /* 0x00008000000079c5 */ /* 0x000fe40000010000 */
[----:B------:R-:W-:-:S07]  /*18a0*/  WARPGROUP.ARRIVE ;  /* 0x00000000000079c5 */ /* 0x000fce0000000000 */
[----:B------:R-:W-:Y:S01]  /*18b0*/  HGMMA.64x128x16.F32.BF16 R24, gdesc[UR8], RZ, !UPT, gsb0 ;  /* 0x01e00000081879f0 */ /* 0x000fe2000c0018ff */
[----:B------:R-:W-:Y:S02]  /*18c0*/  UIADD3 UR8, UR6, 0x2, URZ ;  /* 0x0000000206087890 */ /* 0x000fe4000fffe03f */
[----:B------:R-:W-:Y:S01]  /*18d0*/  UIADD3 UR10, UR7, 0x2, URZ ;  /* 0x00000002070a7890 */ /* 0x000fe2000fffe03f */
[----:B------:R-:W-:Y:S01]  /*18e0*/  UMOV UR9, 0x40000040 ;  /* 0x4000004000097882 */ /* 0x000fe20000000000 */
[----:B------:R-:W-:Y:S01]  /*18f0*/  UMOV UR11, 0x40000040 ;  /* 0x40000040000b7882 */ /* 0x000fe20000000000 */
[----:B------:R-:W-:Y:S02]  /*1900*/  WARPGROUP.DEPBAR.LE gsb0, 0x0 ;  /* 0x00008000000079c5 */ /* 0x000fe40000010000 */
[----:B------:R-:W-:-:S06]  /*1910*/  WARPGROUP.ARRIVE ;  /* 0x00000000000079c5 */ /* 0x000fcc0000000000 */
[----:B------:R-:W-:Y:S01]  /*1920*/  HGMMA.64x128x16.F32.BF16 R88, gdesc[UR8], R88, gsb0 ;  /* 0x01e00000085879f0 */ /* 0x000fe20008001858 */
[----:B------:R-:W-:Y:S01]  /*1930*/  UIADD3 UR8, UR6, 0x402, URZ ;  /* 0x0000040206087890 */ /* 0x000fe2000fffe03f */
[----:B------:R-:W-:Y:S01]  /*1940*/  UMOV UR9, 0x40000040 ;  /* 0x4000004000097882 */ /* 0x000fe20000000000 */
[----:B------:R-:W-:Y:S02]  /*1950*/  WARPGROUP.DEPBAR.LE gsb0, 0x0 ;  /* 0x00008000000079c5 */ /* 0x000fe40000010000 */
[----:B------:R-:W-:-:S07]  /*1960*/  WARPGROUP.ARRIVE ;  /* 0x00000000000079c5 */ /* 0x000fce0000000000 */
[----:B------:R-:W-:Y:S01]  /*1970*/  HGMMA.64x128x16.F32.BF16 R24, gdesc[UR8], R24, gsb0 ;  /* 0x01e00000081879f0 */ /* 0x000fe20008001818 */
        /* <DEDUP_REMOVED lines=23> */
[----:B------:R-:W-:Y:S03]  /*1af0*/  HGMMA.64x128x16.F32.BF16 R24, gdesc[UR8], R24, gsb0 ;  /* 0x01e00000081879f0 */ /* 0x000fe60008001818 */
[----:B------:R-:W-:Y:S02]  /*1b00*/  WARPGROUP.DEPBAR.LE gsb0, 0x0 ;  /* 0x00008000000079c5 */ /* 0x000fe40000010000 */
[----:B------:R-:W-:Y:S05]  /*1b10*/  @!P1 BRA `(.L_x_24) ;  /* 0x00000004005c9947 */ /* 0x000fea0003800000 */
[----:B------:R-:W-:-:S04]  /*1b20*/  UIADD3 UR6, UR49, 0x1, URZ ;  /* 0x0000000131067890 */ /* 0x000fc8000fffe03f */
[----:B------:R-:W-:-:S04]  /*1b30*/  UISETP.NE.AND UP0, UPT, UR6, 0x4, UPT ;  /* 0x000000040600788c */ /* 0x000fc8000bf05270 */
[----:B------:R-:W-:Y:S02]  /*1b40*/  USEL UR7, URZ, 0x1, UP0 ;  /* 0x000000013f077887 */ /* 0x000fe40008000000 */
[----:B------:R-:W-:Y:S02]  /*1b50*/  USEL UR6, UR6, URZ, UP0 ;  /* 0x0000003f06067287 */ /* 0x000fe40008000000 */
[----:B------:R-:W-:-:S06]  /*1b60*/  ULOP3.LUT UR7, UR48, UR7, URZ, 0x3c, !UPT ;  /* 0x0000000730077292 */ /* 0x000fcc000f8e3c3f */
[----:B-1----:R-:W-:Y:S01]  /*1b70*/  MOV R5, UR7 ;  /* 0x0000000700057c02 */ /* 0x002fe20008000f00 */
[----:B------:R-:W-:-:S06]  /*1b80*/  UMOV UR7, UR49 ;  /* 0x0000003100077c82 */ /* 0x000fcc0008000000 */
.L_x_31:
[----:B-12---:R-:W-:Y:S05]  /*1b90*/  @!P0 BRA `(.L_x_25) ;  /* 0x0000000000048947 */ /* 0x006fea0003800000 */
[----:B------:R-:W-:Y:S01]  /*1ba0*/  BPT.TRAP 0x1 ;  /* 0x000000040000795c */ /* 0x000fe20000300000 */
.L_x_25:
[----:B------:R-:W-:Y:S01]  /*1bb0*/  ULEA UR8, UR6, UR52, 0x3 ;  /* 0x0000003406087291 */ /* 0x000fe2000f8e183f */
[----:B------:R-:W-:-:S08]  /*1bc0*/  SHF.L.U32 R3, R5, 0x1f, RZ ;  /* 0x0000001f05037819 */ /* 0x000fd000000006ff */
[----:B------:R1:W2:Y:S01]  /*1bd0*/  SYNCS.PHASECHK.TRANS64.TRYWAIT P1, [UR8], R3 ;  /* 0x00000003ff0075a7 */ /* 0x0002a20008020148 */
[----:B------:R-:W-:Y:S05]  /*1be0*/  @!P0 BRA `(.L_x_26) ;  /* 0x0000000000048947 */ /* 0x000fea0003800000 */
[----:B------:R-:W-:Y:S01]  /*1bf0*/  BPT.TRAP 0x1 ;  /* 0x000000040000795c */ /* 0x000fe20000300000 */
.L_x_26:
[----:B--2---:R-:W-:Y:S05]  /*1c00*/  @P1 BRA `(.L_x_27) ;  /* 0x0000000000081947 */ /* 0x004fea0003800000 */
[----:B------:R-:W2:Y:S02]  /*1c10*/  SYNCS.PHASECHK.TRANS64.TRYWAIT P1, [UR8], R3 ;  /* 0x00000003ff0075a7 */ /* 0x000ea40008020148 */
[----:B--2---:R-:W-:Y:S05]  /*1c20*/  @!P1 BRA `(.L_x_28) ;  /* 0x0000013c00fc9947 */ /* 0x004fea0003800000 */
.L_x_27:
[----:B------:R-:W-:Y:S01]  /*1c30*/  ULEA UR12, UR6, UR4, 0xb ;  /* 0x00000004060c7291 */ /* 0x000fe2000f8e583f */
[----:B------:R-:W-:Y:S01]  /*1c40*/  WARPGROUP.ARRIVE ;  /* 0x00000000000079c5 */ /* 0x000fe20000000000 */
[----:B------:R-:W-:Y:S01]  /*1c50*/  ULEA UR13, UR6, UR5, 0xa ;  /* 0x00000005060d7291 */ /* 0x000fe2000f8e503f */
[----:B------:R-:W-:Y:S01]  /*1c60*/  UMOV UR9, 0x40000040 ;  /* 0x4000004000097882 */ /* 0x000fe20000000000 */
[----:B------:R-:W-:-:S03]  /*1c70*/  UMOV UR11, 0x40000040 ;  /* 0x40000040000b7882 */ /* 0x000fc60000000000 */
[----:B------:R-:W-:Y:S02]  /*1c80*/  UMOV UR8, UR12 ;  /* 0x0000000c00087c82 */ /* 0x000fe40008000000 */
[----:B------:R-:W-:Y:S02]  /*1c90*/  UMOV UR10, UR13 ;  /* 0x0000000d000a7c82 */ /* 0x000fe40008000000 */
        /* <DEDUP_REMOVED lines=44> */
[----:B------:R-:W-:Y:S01]  /*1f60*/  BPT.TRAP 0x1 ;  /* 0x000000040000795c */ /* 0x000fe20000300000 */
.L_x_29:
[----:B------:R-:W-:Y:S01]  /*1f70*/  ULEA UR8, UR7, UR52, 0x3 ;  /* 0x0000003407087291 */ /* 0x000fe2000f8e183f */
[----:B------:R-:W-:-:S03]  /*1f80*/  ISETP.GT.U32.AND P1, PT, R17, 0x1, PT ;  /* 0x000000011100780c */ /* 0x000fc60003f24070 */
[----:B------:R-:W-:-:S04]  /*1f90*/  UIADD3 UR8, UR8, 0x20, URZ ;  /* 0x0000002008087890 */ /* 0x000fc8000fffe03f */
[----:B------:R-:W-:-:S09]  /*1fa0*/  UPRMT UR8, URZ, 0x654, UR8 ;  /* 0x000006543f087896 */ /* 0x000fd20008000008 */
[----:B------:R-:W-:Y:S01]  /*1fb0*/  SYNCS.ARRIVE.TRANS64.RED.A1T0 RZ, [UR8], RZ ;  /* 0x000000ffffff79a7 */ /* 0x000fe20008100408 */
[----:B------:R-:W-:Y:S05]  /*1fc0*/  @P1 BRA `(.L_x_30) ;  /* 0x0000000000041947 */ /* 0x000fea0003800000 */
[----:B------:R-:W-:Y:S01]  /*1fd0*/  BPT.TRAP 0x1 ;  /* 0x000000040000795c */ /* 0x000fe20000300000 */
.L_x_30:
[----:B------:R-:W-:Y:S01]  /*1fe0*/  UIADD3 UR6, UR6, 0x1, URZ ;  /* 0x0000000106067890 */ /* 0x000fe2000fffe03f */
[C---:B------:R-:W-:Y:S01]  /*1ff0*/  ISETP.GT.AND P1, PT, R0.reuse, 0x1, PT ;  /* 0x000000010000780c */ /* 0x040fe20003f24270 */
[----:B------:R-:W-:Y:S01]  /*2000*/  UIADD3 UR7, UR7, 0x1, URZ ;  /* 0x0000000107077890 */ /* 0x000fe2000fffe03f */
[----:B------:R-:W-:Y:S01]  /*2010*/  IADD3 R0, R0, -0x1, RZ ;  /* 0xffffffff00007810 */ /* 0x000fe20007ffe0ff */
[----:B------:R-:W-:Y:S02]  /*2020*/  UISETP.NE.AND UP0, UPT, UR6, 0x4, UPT ;  /* 0x000000040600788c */ /* 0x000fe4000bf05270 */
[----:B------:R-:W-:Y:S02]  /*2030*/  UISETP.NE.AND UP1, UPT, UR7, 0x4, UPT ;  /* 0x000000040700788c */ /* 0x000fe4000bf25270 */
[----:B------:R-:W-:Y:S02]  /*2040*/  USEL UR8, URZ, 0x1, UP0 ;  /* 0x000000013f087887 */ /* 0x000fe40008000000 */
[----:B------:R-:W-:-:S02]  /*2050*/  USEL UR6, UR6, URZ, UP0 ;  /* 0x0000003f06067287 */ /* 0x000fc40008000000 */
[----:B------:R-:W-:Y:S02]  /*2060*/  USEL UR7, UR7, URZ, UP1 ;  /* 0x0000003f07077287 */ /* 0x000fe40008800000 */
[----:B------:R-:W-:Y:S01]  /*2070*/  LOP3.LUT R5, R5, UR8, RZ, 0x3c, !PT ;  /* 0x0000000805057c12 */ /* 0x000fe2000f8e3cff */
[----:B------:R-:W-:Y:S09]  /*2080*/  @P1 BRA `(.L_x_31) ;  /* 0xfffffff800c01947 */ /* 0x000ff2000383ffff */
.L_x_24:
[----:B------:R-:W3:Y:S02]  /*2090*/  LDC R0, c[0x0][0x28c] ;  /* 0x0000a300ff007b82 */ /* 0x000ee40000000800 */
[----:B---3--:R-:W-:-:S13]  /*20a0*/  ISETP.GE.AND P1, PT, R0, 0x1, PT ;  /* 0x000000010000780c */ /* 0x008fda0003f26270 */
[----:B------:R-:W-:Y:S05]  /*20b0*/  @!P1 BRA `(.L_x_32) ;  /* 0x0000000000349947 */ /* 0x000fea0003800000 */
[----:B------:R-:W-:Y:S05]  /*20c0*/  @!P0 BRA `(.L_x_33) ;  /* 0x0000000000048947 */ /* 0x000fea0003800000 */
[----:B------:R-:W-:Y:S01]  /*20d0*/  BPT.TRAP 0x1 ;  /* 0x000000040000795c */ /* 0x000fe20000300000 */
.L_x_33:
[----:B------:R-:W-:Y:S01]  /*20e0*/  UISETP.LT.AND UP0, UPT, UR50, 0x1, UPT ;  /* 0x000000013200788c */ /* 0x000fe2000bf01270 */
[----:B------:R-:W-:-:S03]  /*20f0*/  ISETP.GT.U32.AND P0, PT, R17, 0x1, PT ;  /* 0x000000011100780c */ /* 0x000fc60003f04070 */
[----:B------:R-:W-:-:S04]  /*2100*/  USEL UR4, UR50, 0x1, UP0 ;  /* 0x0000000132047887 */ /* 0x000fc80008000000 */
[----:B------:R-:W-:-:S04]  /*2110*/  UIADD3 UR4, UR49, UR50, -UR4 ;  /* 0x0000003231047290 */ /* 0x000fc8000fffe804 */
[----:B------:R-:W-:-:S04]  /*2120*/  USHF.L.U32 UR4, UR4, 0x3, URZ ;  /* 0x0000000304047899 */ /* 0x000fc8000800063f */
[----:B------:R-:W-:-:S04]  /*2130*/  ULOP3.LUT UR4, UR4, 0x18, URZ, 0xc0, !UPT ;  /* 0x0000001804047892 */ /* 0x000fc8000f8ec03f */
[----:B------:R-:W-:-:S04]  /*2140*/  UIADD3 UR4, UR52, 0x20, UR4 ;  /* 0x0000002034047890 */ /* 0x000fc8000fffe004 */
[----:B------:R-:W-:-:S09]  /*2150*/  UPRMT UR4, URZ, 0x654, UR4 ;  /* 0x000006543f047896 */ /* 0x000fd20008000004 */
[----:B------:R-:W-:Y:S01]  /*2160*/  SYNCS.ARRIVE.TRANS64.RED.A1T0 RZ, [UR4], RZ ;  /* 0x000000ffffff79a7 */ /* 0x000fe20008100404 */
[----:B------:R-:W-:Y:S05]  /*2170*/  @P0 BRA `(.L_x_32) ;  /* 0x0000000000040947 */ /* 0x000fea0003800000 */
[----:B------:R-:W-:Y:S01]  /*2180*/  BPT.TRAP 0x1 ;  /* 0x000000040000795c */ /* 0x000fe20000300000 */
.L_x_32:
[----:B------:R-:W-:Y:S01]  /*2190*/  UIADD3 UR4, UR52, 0x200, URZ ;  /* 0x0000020034047890 */ /* 0x000fe2000fffe03f */
[----:B------:R-:W-:Y:S02]  /*21a0*/  R2UR UR46, R23 ;  /* 0x00000000172e72ca */ /* 0x000fe400000e0000 */
[----:B------:R-:W-:Y:S01]  /*21b0*/  R2UR UR45, R156 ;  /* 0x000000009c2d72ca */ /* 0x000fe200000e0000 */
[----:B------:R-:W-:-:S06]  /*21c0*/  ULOP3.LUT UP0, URZ, UR4, 0x1bf, URZ, 0xc0, !UPT ;  /* 0x000001bf043f7892 */ /* 0x000fcc000f80c03f */
[----:B------:R-:W-:-:S04]  /*21d0*/  PLOP3.LUT P0, PT, PT, PT, UP0, 0x80, 0x0 ;  /* 0x000000000000781c */ /* 0x000fc80003f0f008 */
[----:B------:R-:W-:Y:S02]  /*21e0*/  USHF.L.U32 UR46, UR46, 0x8, URZ ;  /* 0x000000082e2e7899 */ /* 0x000fe4000800063f */
[----:B------:R-:W-:-:S07]  /*21f0*/  USHF.L.U32 UR45, UR45, 0x7, URZ ;  /* 0x000000072d2d7899 */ /* 0x000fce000800063f */
[----:B------:R-:W-:Y:S05]  /*2200*/  @!P0 BRA `(.L_x_34) ;  /* 0x00000000007c8947 */ /* 0x000fea0003800000 */
[----:B------:R-:W-:Y:S01]  /*2210*/  MOV R23, 0x0 ;  /* 0x0000000000177802 */ /* 0x000fe20000000f00 */
[----:B------:R-:W-:Y:S01]  /*2220*/  ULDC.64 UR4, c[0x4][0x80] ;  /* 0x0100200000047ab9 */ /* 0x000fe20000000a00 */
[----:B------:R-:W-:Y:S01]  /*2230*/  ULDC.64 UR6, c[0x4][0x10] ;  /* 0x0100040000067ab9 */ /* 0x000fe20000000a00 */
[----:B-12---:R-:W-:Y:S01]  /*2240*/  IMAD.U32 R4, RZ, RZ, UR4 ;  /* 0x00000004ff047e24 */ /* 0x006fe2000f8e00ff */
[----:B------:R1:W2:Y:S01]  /*2250*/  LDC.64 R14, c[0x4][R23] ;  /* 0x01000000170e7b82 */ /* 0x0002a20000000a00 */
[----:B------:R-:W-:Y:S01]  /*2260*/  MOV R5, UR5 ;  /* 0x0000000500057c02 */ /* 0x000fe20008000f00 */
[----:B------:R-:W-:Y:S01]  /*2270*/  ULDC.64 UR4, c[0x4][0x88] ;  /* 0x0100220000047ab9 */ /* 0x000fe20000000a00 */
[----:B------:R-:W-:Y:S01]  /*2280*/  MOV R10, UR6 ;  /* 0x00000006000a7c02 */ /* 0x000fe20008000f00 */
[----:B------:R-:W-:Y:S01]  /*2290*/  IMAD.MOV.U32 R13, RZ, RZ, RZ ;  /* 0x000000ffff0d7224 */ /* 0x000fe200078e00ff */
[----:B------:R-:W-:Y:S02]  /*22a0*/  MOV R6, UR4 ;  /* 0x0000000400067c02 */ /* 0x000fe40008000f00 */
[----:B------:R-:W-:-:S02]  /*22b0*/  MOV R7, UR5 ;  /* 0x0000000500077c02 */ /* 0x000fc40008000f00 */
[----:B------:R-:W-:Y:S02]  /*22c0*/  MOV R11, UR7 ;  /* 0x00000007000b7c02 */ /* 0x000fe40008000f00 */
[----:B------:R-:W-:Y:S02]  /*22d0*/  MOV R8, 0x70 ;  /* 0x0000007000087802 */ /* 0x000fe40000000f00 */
[----:B-1----:R-:W-:-:S07]  /*22e0*/  MOV R12, 0x1 ;  /* 0x00000001000c7802 */ /* 0x002fce0000000f00 */
[----:B------:R-:W-:-:S07]  /*22f0*/  LEPC R20, `(.L_x_35) ;  /* 0x000000001014794e */ /* 0x000fce0000000000 */
[----:B--2--5:R-:W-:Y:S05]  /*2300*/  CALL.ABS.NOINC R14 ;  /* 0x000000000e007343 */ /* 0x024fea0003c00000 */
.L_x_35:
[----:B------:R1:W2:Y:S01]  /*2310*/  LDC.64 R14, c[0x4][R23] ;  /* 0x01000000170e7b82 */ /* 0x0002a20000000a00 */
[----:B------:R-:W-:Y:S01]  /*2320*/  ULDC.64 UR4, c[0x4][0x80] ;  /* 0x0100200000047ab9 */ /* 0x000fe20000000a00 */
[----:B------:R-:W-:Y:S01]  /*2330*/  ULDC.64 UR6, c[0x4][0x10] ;  /* 0x0100040000067ab9 */ /* 0x000fe20000000a00 */
[----:B------:R-:W-:Y:S01]  /*2340*/  MOV R4, UR4 ;  /* 0x0000000400047c02 */ /* 0x000fe20008000f00 */
[----:B------:R-:W-:Y:S01]  /*2350*/  IMAD.MOV.U32 R12, RZ, RZ, 0x1 ;  /* 0x00000001ff0c7424 */ /* 0x000fe200078e00ff */
[----:B------:R-:W-:Y:S01]  /*2360*/  MOV R5, UR5 ;  /* 0x0000000500057c02 */ /* 0x000fe20008000f00 */
[----:B------:R-:W-:Y:S01]  /*2370*/  ULDC.64 UR4, c[0x4][0x88] ;  /* 0x0100220000047ab9 */ /* 0x000fe20000000a00 */
[----:B------:R-:W-:Y:S02]  /*2380*/  MOV R10, UR6 ;  /* 0x00000006000a7c02 */ /* 0x000fe40008000f00 */
[----:B------:R-:W-:Y:S02]  /*2390*/  MOV R6, UR4 ;  /* 0x0000000400067c02 */ /* 0x000fe40008000f00 */
[----:B------:R-:W-:-:S02]  /*23a0*/  MOV R7, UR5 ;  /* 0x0000000500077c02 */ /* 0x000fc40008000f00 */
[----:B------:R-:W-:Y:S02]  /*23b0*/  MOV R11, UR7 ;  /* 0x00000007000b7c02 */ /* 0x000fe40008000f00 */
[----:B------:R-:W-:Y:S02]  /*23c0*/  MOV R8, 0x70 ;  /* 0x0000007000087802 */ /* 0x000fe40000000f00 */
[----:B-1----:R-:W-:-:S07]  /*23d0*/  MOV R13, RZ ;  /* 0x000000ff000d7202 */ /* 0x002fce0000000f00 */
[----:B------:R-:W-:-:S07]  /*23e0*/  LEPC R20, `(.L_x_34) ;  /* 0x000000001014794e */ /* 0x000fce0000000000 */
[----:B--2---:R-:W-:Y:S05]  /*23f0*/  CALL.ABS.NOINC R14 ;  /* 0x000000000e007343 */ /* 0x004fea0003c00000 */
.L_x_34:
[----:B------:R-:W3:Y:S02]  /*2400*/  LDC.64 R8, c[0x0][0x590] ;  /* 0x00016400ff087b82 */ /* 0x000ee40000000a00 */
[----:B---3--:R-:W-:-:S04]  /*2410*/  ISETP.NE.U32.AND P2, PT, R8, RZ, PT ;  /* 0x000000ff0800720c */ /* 0x008fc80003f45070 */
[----:B------:R-:W-:-:S13]  /*2420*/  ISETP.NE.AND.EX P2, PT, R9, RZ, PT, P2 ;  /* 0x000000ff0900720c */ /* 0x000fda0003f45320 */
[----:B------:R-:W-:Y:S05]  /*2430*/  @!P2 BRA `(.L_x_36) ;  /* 0x000000000034a947 */ /* 0x000fea0003800000 */
[----:B------:R-:W-:Y:S02]  /*2440*/  ULDC.64 UR4, c[0x0][0x588] ;  /* 0x0001620000047ab9 */ /* 0x000fe40000000a00 */
[----:B------:R-:W-:-:S04]  /*2450*/  ISETP.NE.U32.AND P0, PT, RZ, UR4, PT ;  /* 0x00000004ff007c0c */ /* 0x000fc8000bf05070 */
[----:B------:R-:W-:-:S13]  /*2460*/  ISETP.NE.AND.EX P0, PT, RZ, UR5, PT, P0 ;  /* 0x00000005ff007c0c */ /* 0x000fda000bf05300 */
[----:B------:R-:W-:Y:S05]  /*2470*/  @!P0 BRA `(.L_x_37) ;  /* 0x0000000000188947 */ /* 0x000fea0003800000 */
[----:B-12---:R-:W1:Y:S01]  /*2480*/  LDC.64 R4, c[0x0][0x588] ;  /* 0x00016200ff047b82 */ /* 0x006e620000000a00 */
[----:B------:R-:W-:-:S04]  /*2490*/  IMAD R3, R8, UR47, RZ ;  /* 0x0000002f08037c24 */ /* 0x000fc8000f8e02ff */
[----:B-1----:R-:W-:-:S05]  /*24a0*/  IMAD.WIDE R4, R3, 0x4, R4 ;  /* 0x0000000403047825 */ /* 0x002fca00078e0204 */
[----:B-----5:R3:W5:Y:S01]  /*24b0*/  LDG.E R153, desc[UR42][R4.64] ;  /* 0x0000002a04997981 */ /* 0x020762000c1e1900 */
[----:B------:R-:W-:Y:S01]  /*24c0*/  MOV R152, 0x1 ;  /* 0x0000000100987802 */ /* 0x000fe20000000f00 */
[----:B------:R-:W-:Y:S06]  /*24d0*/  BRA `(.L_x_36) ;  /* 0x00000000000c7947 */ /* 0x000fec0003800000 */
.L_x_37:
[----:B------:R-:W-:Y:S01]  /*24e0*/  ULDC UR4, c[0x0][0x580] ;  /* 0x0001600000047ab9 */ /* 0x000fe20000000800 */
[----:B------:R-:W-:Y:S02]  /*24f0*/  MOV R152, 0x1 ;  /* 0x0000000100987802 */ /* 0x000fe40000000f00 */
[----:B-----5:R-:W-:-:S07]  /*2500*/  MOV R153, UR4 ;  /* 0x0000000400997c02 */ /* 0x020fce0008000f00 */
.L_x_36:
[----:B------:R-:W4:Y:S02]  /*2510*/  LDC.64 R6, c[0x0][0x5b0] ;  /* 0x00016c00ff067b82 */ /* 0x000f240000000a00 */
[----:B----4-:R-:W-:-:S04]  /*2520*/  ISETP.NE.U32.AND P0, PT, R6, RZ, PT ;  /* 0x000000ff0600720c */ /* 0x010fc80003f05070 */
[----:B------:R-:W-:-:S13]  /*2530*/  ISETP.NE.AND.EX P0, PT, R7, RZ, PT, P0 ;  /* 0x000000ff0700720c */ /* 0x000fda0003f05300 */
[----:B------:R-:W-:Y:S05]  /*2540*/  @!P0 BRA `(.L_x_38) ;  /* 0x00000000002c8947 */ /* 0x000fea0003800000 */
[----:B------:R-:W-:Y:S02]  /*2550*/  ULDC.64 UR4, c[0x0][0x5a8] ;  /* 0x00016a0000047ab9 */ /* 0x000fe40000000a00 */
[----:B------:R-:W-:-:S04]  /*2560*/  ISETP.NE.U32.AND P0, PT, RZ, UR4, PT ;  /* 0x00000004ff007c0c */ /* 0x000fc8000bf05070 */
[----:B------:R-:W-:-:S13]  /*2570*/  ISETP.NE.AND.EX P0, PT, RZ, UR5, PT, P0 ;  /* 0x00000005ff007c0c */ /* 0x000fda000bf05300 */
[----:B------:R-:W-:Y:S05]  /*2580*/  @!P0 BRA `(.L_x_39) ;  /* 0x0000000000148947 */ /* 0x000fea0003800000 */
[----:B-123--:R-:W1:Y:S01]  /*2590*/  LDC.64 R4, c[0x0][0x5a8] ;  /* 0x00016a00ff047b82 */ /* 0x00ee620000000a00 */
[----:B------:R-:W-:-:S04]  /*25a0*/  IMAD R3, R6, UR47, RZ ;  /* 0x0000002f06037c24 */ /* 0x000fc8000f8e02ff */
[----:B-1----:R-:W-:-:S05]  /*25b0*/  IMAD.WIDE R4, R3, 0x4, R4 ;  /* 0x0000000403047825 */ /* 0x002fca00078e0204 */
[----:B-----5:R4:W5:Y:S01]  /*25c0*/  LDG.E R154, desc[UR42][R4.64] ;  /* 0x0000002a049a7981 */ /* 0x020962000c1e1900 */
[----:B------:R-:W-:Y:S05]  /*25d0*/  BRA `(.L_x_38) ;  /* 0x0000000000087947 */ /* 0x000fea0003800000 */
.L_x_39:
[----:B------:R-:W-:Y:S02]  /*25e0*/  ULDC UR4, c[0x0][0x5a0] ;  /* 0x0001680000047ab9 */ /* 0x000fe40000000800 */
[----:B-----5:R-:W-:-:S07]  /*25f0*/  MOV R154, UR4 ;  /* 0x00000004009a7c02 */ /* 0x020fce0008000f00 */
.L_x_38:
[----:B------:R-:W-:Y:S01]  /*2600*/  ULDC.64 UR4, c[0x0][0x588] ;  /* 0x0001620000047ab9 */ /* 0x000fe20000000a00 */
[----:B------:R-:W-:Y:S01]  /*2610*/  ISETP.NE.U32.AND P3, PT, R8, RZ, PT ;  /* 0x000000ff0800720c */ /* 0x000fe20003f65070 */
[----:B------:R-:W-:Y:S02]  /*2620*/  UISETP.NE.U32.AND UP0, UPT, UR4, URZ, UPT ;  /* 0x0000003f0400728c */ /* 0x000fe4000bf05070 */
[----:B------:R-:W-:Y:S02]  /*2630*/  ISETP.NE.U32.AND P4, PT, RZ, UR4, PT ;  /* 0x00000004ff007c0c */ /* 0x000fe4000bf85070 */
[----:B------:R-:W-:Y:S01]  /*2640*/  ISETP.NE.AND.EX P3, PT, R9, RZ, PT, P3 ;  /* 0x000000ff0900720c */ /* 0x000fe20003f65330 */
[----:B------:R-:W-:Y:S02]  /*2650*/  UISETP.NE.AND.EX UP0, UPT, UR5, URZ, UPT, UP0 ;  /* 0x0000003f0500728c */ /* 0x000fe4000bf05300 */
[----:B------:R-:W-:Y:S02]  /*2660*/  ISETP.NE.AND.EX P4, PT, RZ, UR5, PT, P4 ;  /* 0x00000005ff007c0c */ /* 0x000fe4000bf85340 */
[----:B------:R-:W-:-:S02]  /*2670*/  PLOP3.LUT P0, PT, PT, PT, PT, 0x8, 0x0 ;  /* 0x000000000000781c */ /* 0x000fc40003f0e170 */
[----:B------:R-:W-:-:S04]  /*2680*/  PLOP3.LUT P1, PT, PT, PT, UP0, 0x80, 0x0 ;  /* 0x000000000000781c */ /* 0x000fc80003f2f008 */
[----:B------:R-:W-:-:S05]  /*2690*/  PLOP3.LUT P1, PT, P1, PT, PT, 0x8, 0x0 ;  /* 0x000000000000781c */ /* 0x000fca0000f2e170 */
[----:B------:R-:W-:Y:S08]  /*26a0*/  @P4 BRA P3, `(.L_x_40) ;  /* 0x0000000000244947 */ /* 0x000ff00001800000 */
[----:B------:R-:W-:Y:S04]  /*26b0*/  BSSY B0, `(.L_x_40) ;  /* 0x0000008000007945 */ /* 0x000fe80003800000 */
[----:B------:R-:W-:Y:S05]  /*26c0*/  @!P2 BRA `(.L_x_41) ;  /* 0x000000000014a947 */ /* 0x000fea0003800000 */
[----:B------:R-:W-:Y:S02]  /*26d0*/  LOP3.LUT P3, RZ, R152, 0xff, RZ, 0xc0, !PT ;  /* 0x000000ff98ff7812 */ /* 0x000fe4000786c0ff */
[----:B------:R-:W-:-:S11]  /*26e0*/  PLOP3.LUT P0, PT, P1, PT, PT, 0x80, 0x0 ;  /* 0x000000000000781c */ /* 0x000fd60000f0f070 */
[----:B------:R-:W-:Y:S05]  /*26f0*/  @!P3 BRA `(.L_x_42) ;  /* 0x00000000000cb947 */ /* 0x000fea0003800000 */
[----:B-----5:R-:W-:Y:S01]  /*2700*/  FSETP.EQ.AND P0, PT, R153, RZ, PT ;  /* 0x000000ff9900720b */ /* 0x020fe20003f02000 */
[----:B------:R-:W-:-:S12]  /*2710*/  BRA `(.L_x_42) ;  /* 0x0000000000047947 */ /* 0x000fd80003800000 */
.L_x_41:
[----:B-----5:R-:W-:-:S13]  /*2720*/  FSETP.EQ.AND P0, PT, R153, RZ, PT ;  /* 0x000000ff9900720b */ /* 0x020fda0003f02000 */
.L_x_42:
[----:B------:R-:W-:Y:S05]  /*2730*/  BSYNC B0 ;  /* 0x0000000000007941 */ /* 0x000fea0003800000 */
.L_x_40:
[----:B------:R-:W-:Y:S04]  /*2740*/  BSSY B0, `(.L_x_43) ;  /* 0x0000007000007945 */ /* 0x000fe80003800000 */
[----:B------:R-:W-:Y:S05]  /*2750*/  @!P2 BRA `(.L_x_44) ;  /* 0x000000000010a947 */ /* 0x000fea0003800000 */
[----:B------:R-:W-:-:S13]  /*2760*/  LOP3.LUT P2, RZ, R152, 0xff, RZ, 0xc0, !PT ;  /* 0x000000ff98ff7812 */ /* 0x000fda000784c0ff */
[----:B------:R-:W-:Y:S05]  /*2770*/  @!P2 BRA `(.L_x_45) ;  /* 0x00000000000ca947 */ /* 0x000fea0003800000 */
[----:B-----5:R-:W-:Y:S01]  /*2780*/  FSETP.EQ.AND P1, PT, R153, RZ, PT ;  /* 0x000000ff9900720b */ /* 0x020fe20003f22000 */
[----:B------:R-:W-:-:S12]  /*2790*/  BRA `(.L_x_45) ;  /* 0x0000000000047947 */ /* 0x000fd80003800000 */
.L_x_44:
[----:B-----5:R-:W-:-:S13]  /*27a0*/  FSETP.EQ.AND P1, PT, R153, RZ, PT ;  /* 0x000000ff9900720b */ /* 0x020fda0003f22000 */
.L_x_45:
[----:B------:R-:W-:Y:S05]  /*27b0*/  BSYNC B0 ;  /* 0x0000000000007941 */ /* 0x000fea0003800000 */
.L_x_43:
[----:B------:R-:W-:Y:S01]  /*27c0*/  BSSY B0, `(.L_x_46) ;  /* 0x0000024000007945 */ /* 0x000fe20003800000 */
[----:B------:R-:W-:Y:S02]  /*27d0*/  MOV R12, RZ ;  /* 0x000000ff000c7202 */ /* 0x000fe40000000f00 */
[----:B------:R-:W-:Y:S02]  /*27e0*/  CS2R R6, SRZ ;  /* 0x0000000000067805 */ /* 0x000fe4000001ff00 */
[----:B-1234-:R-:W-:Y:S02]  /*27f0*/  CS2R R4, SRZ ;  /* 0x0000000000047805 */ /* 0x01efe4000001ff00 */
[----:B------:R-:W-:Y:S02]  /*2800*/  CS2R R10, SRZ ;  /* 0x00000000000a7805 */ /* 0x000fe4000001ff00 */
[----:B------:R-:W-:Y:S01]  /*2810*/  CS2R R8, SRZ ;  /* 0x0000000000087805 */ /* 0x000fe2000001ff00 */
[----:B------:R-:W-:Y:S06]  /*2820*/  @P0 BRA `(.L_x_47) ;  /* 0x0000000000740947 */ /* 0x000fec0003800000 */
[----:B------:R-:W-:-:S13]  /*2830*/  ISETP.NE.AND P2, PT, R160, 0x3, PT ;  /* 0x00000003a000780c */ /* 0x000fda0003f45270 */
[----:B------:R-:W-:Y:S05]  /*2840*/  @!P2 BRA `(.L_x_48) ;  /* 0x000000000004a947 */ /* 0x000fea0003800000 */
[----:B------:R-:W-:Y:S01]  /*2850*/  BPT.TRAP 0x1 ;  /* 0x000000040000795c */ /* 0x000fe20000300000 */
.L_x_48:
[----:B------:R-:W-:Y:S01]  /*2860*/  SHF.L.U32 R0, RZ, 0x1f, RZ ;  /* 0x0000001fff007819 */ /* 0x000fe200000006ff */
[----:B------:R-:W-:Y:S01]  /*2870*/  IMAD.MOV.U32 R7, RZ, RZ, RZ ;  /* 0x000000ffff077224 */ /* 0x000fe200078e00ff */
[----:B------:R-:W-:Y:S02]  /*2880*/  MOV R12, 0x1 ;  /* 0x00000001000c7802 */ /* 0x000fe40000000f00 */
[----:B------:R-:W1:Y:S02]  /*2890*/  SYNCS.PHASECHK.TRANS64.TRYWAIT P2, [UR52+0x40], R0 ;  /* 0x00004000ff0075a7 */ /* 0x000e640008040174 */
[----:B-1----:R-:W-:Y:S05]  /*28a0*/  @!P2 BRA `(.L_x_49) ;  /* 0x0000013000f4a947 */ /* 0x002fea0003800000 */
.L_x_617:
[----:B------:R-:W-:Y:S02]  /*28b0*/  MOV R6, RZ ;  /* 0x000000ff00067202 */ /* 0x000fe40000000f00 */
[----:B------:R-:W-:Y:S02]  /*28c0*/  CS2R R4, SRZ ;  /* 0x0000000000047805 */ /* 0x000fe4000001ff00 */
[----:B------:R-:W-:Y:S02]  /*28d0*/  CS2R R10, SRZ ;  /* 0x00000000000a7805 */ /* 0x000fe4000001ff00 */
[----:B------:R-:W-:Y:S01]  /*28e0*/  CS2R R8, SRZ ;  /* 0x0000000000087805 */ /* 0x000fe2000001ff00 */
[----:B------:R-:W-:Y:S06]  /*28f0*/  @P1 BRA `(.L_x_47) ;  /* 0x0000000000401947 */ /* 0x000fec0003800000 */
[C---:B-1----:R-:W-:Y:S01]  /*2900*/  SHF.L.U32 R0, R18.reuse, 0x4, RZ ;  /* 0x0000000412007819 */ /* 0x042fe200000006ff */
[----:B------:R-:W-:Y:S05]  /*2910*/  WARPSYNC.ALL ;  /* 0x0000000000007948 */ /* 0x000fea0003800000 */
[----:B------:R-:W-:Y:S02]  /*2920*/  SHF.L.U32 R3, R18, 0x5, RZ ;  /* 0x0000000512037819 */ /* 0x000fe400000006ff */
[----:B------:R-:W-:Y:S02]  /*2930*/  SHF.R.U32.HI R5, RZ, 0x1, R18 ;  /* 0x00000001ff057819 */ /* 0x000fe40000011612 */
[----:B------:R-:W-:-:S02]  /*2940*/  LOP3.LUT R0, R0, 0xe00, RZ, 0xc0, !PT ;  /* 0x00000e0000007812 */ /* 0x000fc400078ec0ff */
[----:B------:R-:W-:Y:S02]  /*2950*/  LOP3.LUT R4, R3, 0xc0, RZ, 0xc0, !PT ;  /* 0x000000c003047812 */ /* 0x000fe400078ec0ff */
[----:B------:R-:W-:Y:S02]  /*2960*/  SHF.L.U32 R7, R18, 0x2, RZ ;  /* 0x0000000212077819 */ /* 0x000fe400000006ff */
[----:B------:R-:W-:Y:S02]  /*2970*/  LOP3.LUT R0, R0, 0x20, R3, 0xf8, !PT ;  /* 0x0000002000007812 */ /* 0x000fe400078ef803 */
[----:B------:R-:W-:Y:S02]  /*2980*/  LOP3.LUT R4, R4, 0x8, R5, 0xf8, !PT ;  /* 0x0000000804047812 */ /* 0x000fe400078ef805 */
[----:B------:R-:W-:Y:S02]  /*2990*/  LOP3.LUT R0, R0, 0x100, R3, 0xf8, !PT ;  /* 0x0000010000007812 */ /* 0x000fe400078ef803 */
[----:B------:R-:W-:-:S04]  /*29a0*/  LOP3.LUT R7, R4, 0x18, R7, 0x78, !PT ;  /* 0x0000001804077812 */ /* 0x000fc800078e7807 */
[----:B------:R-:W-:-:S04]  /*29b0*/  LOP3.LUT R0, R0, R7, RZ, 0xfc, !PT ;  /* 0x0000000700007212 */ /* 0x000fc800078efcff */
[----:B------:R-:W-:-:S04]  /*29c0*/  LEA R0, R0, UR52, 0x1 ;  /* 0x0000003400007c11 */ /* 0x000fc8000f8e08ff */
[----:B------:R-:W-:Y:S01]  /*29d0*/  LEA R4, R155, R0, 0x1 ;  /* 0x000000009b047211 */ /* 0x000fe200078e08ff */
[----:B------:R2:W3:Y:S05]  /*29e0*/  LDSM.16.M88.4 R8, [R0+0x200] ;  /* 0x000200000008783b */ /* 0x0004ea0000000200 */
[----:B------:R-:W4:Y:S02]  /*29f0*/  LDSM.16.M88.4 R4, [R4+0x200] ;  /* 0x000200000404783b */ /* 0x000f240000000200 */
.L_x_47:
[----:B------:R-:W-:Y:S05]  /*2a00*/  BSYNC B0 ;  /* 0x0000000000007941 */ /* 0x000fea0003800000 */
.L_x_46:
[----:B---3--:R-:W-:Y:S01]  /*2a10*/  SHF.L.U32 R14, R8, 0x10, RZ ;  /* 0x00000010080e7819 */ /* 0x008fe200000006ff */
[----:B------:R-:W-:Y:S01]  /*2a20*/  IMAD.U32 R162, R10, 0x10000, RZ ;  /* 0x000100000aa27824 */ /* 0x000fe200078e00ff */
[----:B-12---:R-:W-:Y:S01]  /*2a30*/  LOP3.LUT R0, R18, 0xff, RZ, 0xc0, !PT ;  /* 0x000000ff12007812 */ /* 0x006fe200078ec0ff */
[----:B------:R-:W-:Y:S01]  /*2a40*/  BSSY B1, `(.L_x_50) ;  /* 0x00000bf000017945 */ /* 0x000fe20003800000 */
[----:B------:R-:W-:Y:S01]  /*2a50*/  LOP3.LUT R8, R8, 0xffff0000, RZ, 0xc0, !PT ;  /* 0xffff000008087812 */ /* 0x000fe200078ec0ff */
[C---:B-----5:R-:W-:Y:S01]  /*2a60*/  FMUL R13, R153.reuse, R14 ;  /* 0x0000000e990d7220 */ /* 0x060fe20000400000 */
[----:B------:R-:W-:Y:S01]  /*2a70*/  IADD3 R0, R0, 0x1f, RZ ;  /* 0x0000001f00007810 */ /* 0x000fe20007ffe0ff */
[C---:B------:R-:W-:Y:S01]  /*2a80*/  FMUL R21, R153.reuse, R162 ;  /* 0x000000a299157220 */ /* 0x040fe20000400000 */
[----:B------:R-:W-:Y:S01]  /*2a90*/  MOV R3, 0x3bbb989d ;  /* 0x3bbb989d00037802 */ /* 0x000fe20000000f00 */
[C---:B------:R-:W-:Y:S01]  /*2aa0*/  FFMA R88, R154.reuse, R88, R13 ;  /* 0x000000589a587223 */ /* 0x040fe2000000000d */
[----:B------:R-:W-:Y:S01]  /*2ab0*/  FMUL R14, R153, R8 ;  /* 0x00000008990e7220 */ /* 0x000fe20000400000 */
[C---:B----4-:R-:W-:Y:S01]  /*2ac0*/  SHF.L.U32 R172, R5.reuse, 0x10, RZ ;  /* 0x0000001005ac7819 */ /* 0x050fe200000006ff */
[----:B------:R-:W-:Y:S01]  /*2ad0*/  FFMA R92, R154, R92, R21 ;  /* 0x0000005c9a5c7223 */ /* 0x000fe20000000015 */
[----:B------:R-:W-:Y:S01]  /*2ae0*/  LOP3.LUT R174, R5, 0xffff0000, RZ, 0xc0, !PT ;  /* 0xffff000005ae7812 */ /* 0x000fe200078ec0ff */
[-C--:B------:R-:W-:Y:S01]  /*2af0*/  FFMA.SAT R5, -R88, R3.reuse, 0.5 ;  /* 0x3f00000058057423 */ /* 0x080fe20000002103 */
[----:B------:R-:W-:Y:S01]  /*2b00*/  ISETP.GT.U32.AND P5, PT, R0, 0x3e, PT ;  /* 0x0000003e0000780c */ /* 0x000fe20003fa4070 */
[----:B------:R-:W-:Y:S01]  /*2b10*/  IMAD.MOV.U32 R0, RZ, RZ, 0x437c0000 ;  /* 0x437c0000ff007424 */ /* 0x000fe200078e00ff */
[----:B------:R-:W-:Y:S01]  /*2b20*/  SHF.L.U32 R176, R6, 0x10, RZ ;  /* 0x0000001006b07819 */ /* 0x000fe200000006ff */
[----:B------:R-:W-:Y:S01]  /*2b30*/  FFMA.SAT R169, -R92, R3, 0.5 ;  /* 0x3f0000005ca97423 */ /* 0x000fe20000002103 */
[----:B------:R-:W-:Y:S01]  /*2b40*/  LOP3.LUT R178, R6, 0xffff0000, RZ, 0xc0, !PT ;  /* 0xffff000006b27812 */ /* 0x000fe200078ec0ff */
[----:B------:R-:W-:Y:S01]  /*2b50*/  FFMA R6, R154, R89, R14 ;  /* 0x000000599a067223 */ /* 0x000fe2000000000e */
[C---:B------:R-:W-:Y:S01]  /*2b60*/  SHF.L.U32 R168, R4.reuse, 0x10, RZ ;  /* 0x0000001004a87819 */ /* 0x040fe200000006ff */
[-C--:B------:R-:W-:Y:S01]  /*2b70*/  FFMA.RM R162, R169, R0.reuse, 12582913 ;  /* 0x4b400001a9a27423 */ /* 0x080fe20000004000 */
[----:B------:R-:W-:Y:S01]  /*2b80*/  LOP3.LUT R170, R4, 0xffff0000, RZ, 0xc0, !PT ;  /* 0xffff000004aa7812 */ /* 0x000fe200078ec0ff */
[----:B------:R-:W-:Y:S01]  /*2b90*/  FFMA.RM R4, R5, R0, 12582913 ;  /* 0x4b40000105047423 */ /* 0x000fe20000004000 */
[-C--:B------:R-:W-:Y:S01]  /*2ba0*/  FFMA.SAT R5, -R6, R3.reuse, 0.5 ;  /* 0x3f00000006057423 */ /* 0x080fe20000002103 */
[----:B------:R-:W-:Y:S01]  /*2bb0*/  SHF.L.U32 R20, R9, 0x10, RZ ;  /* 0x0000001009147819 */ /* 0x000fe200000006ff */
[----:B------:R-:W-:Y:S01]  /*2bc0*/  FMUL R89, R153, R168 ;  /* 0x000000a899597220 */ /* 0x000fe20000400000 */
[----:B------:R-:W-:Y:S01]  /*2bd0*/  LOP3.LUT R156, R9, 0xffff0000, RZ, 0xc0, !PT ;  /* 0xffff0000099c7812 */ /* 0x000fe200078ec0ff */
[----:B------:R-:W-:Y:S01]  /*2be0*/  FFMA.RM R5, R5, R0, 12582913 ;  /* 0x4b40000105057423 */ /* 0x000fe20000004000 */
[----:B------:R-:W-:Y:S01]  /*2bf0*/  SHF.L.U32 R180, R7, 0x10, RZ ;  /* 0x0000001007b47819 */ /* 0x000fe200000006ff */
[----:B------:R-:W-:Y:S01]  /*2c00*/  FMUL R157, R153, R20 ;  /* 0x00000014999d7220 */ /* 0x000fe20000400000 */
[----:B------:R-:W-:Y:S01]  /*2c10*/  LOP3.LUT R182, R7, 0xffff0000, RZ, 0xc0, !PT ;  /* 0xffff000007b67812 */ /* 0x000fe200078ec0ff */
[----:B------:R-:W-:Y:S01]  /*2c20*/  FADD R9, R5, -12583039 ;  /* 0xcb40007f05097421 */ /* 0x000fe20000000000 */
[----:B------:R-:W-:Y:S01]  /*2c30*/  FMUL R23, R153, R156 ;  /* 0x0000009c99177220 */ /* 0x000fe20000400000 */
[----:B------:R-:W-:Y:S01]  /*2c40*/  FADD R7, R4, -12583039 ;  /* 0xcb40007f04077421 */ /* 0x000fe20000000000 */
[C---:B------:R-:W-:Y:S01]  /*2c50*/  LOP3.LUT R166, R11.reuse, 0xffff0000, RZ, 0xc0, !PT ;  /* 0xffff00000ba67812 */ /* 0x040fe200078ec0ff */
[----:B------:R-:W-:Y:S01]  /*2c60*/  FFMA R9, -R6, 1.4426950216293334961, -R9 ;  /* 0x3fb8aa3b06097823 */ /* 0x000fe20000000909 */
[----:B------:R-:W-:Y:S01]  /*2c70*/  FFMA R90, R154, R90, R157 ;  /* 0x0000005a9a5a7223 */ /* 0x000fe2000000009d */
[----:B------:R-:W-:Y:S01]  /*2c80*/  FFMA R7, -R88, 1.4426950216293334961, -R7 ;  /* 0x3fb8aa3b58077823 */ /* 0x000fe20000000907 */
[----:B------:R-:W-:Y:S01]  /*2c90*/  LOP3.LUT R10, R10, 0xffff0000, RZ, 0xc0, !PT ;  /* 0xffff00000a0a7812 */ /* 0x000fe200078ec0ff */
[----:B------:R-:W-:Y:S01]  /*2ca0*/  FFMA R9, -R6, 1.925963033500011079e-08, R9 ;  /* 0x32a5706006097823 */ /* 0x000fe20000000109 */
[----:B------:R-:W-:Y:S01]  /*2cb0*/  SHF.L.U32 R164, R11, 0x10, RZ ;  /* 0x000000100ba47819 */ /* 0x000fe200000006ff */
[C---:B------:R-:W-:Y:S01]  /*2cc0*/  FMUL R159, R153.reuse, R166 ;  /* 0x000000a6999f7220 */ /* 0x040fe20000400000 */
[----:B------:R-:W-:Y:S01]  /*2cd0*/  FFMA R11, -R88, 1.925963033500011079e-08, R7 ;  /* 0x32a57060580b7823 */ /* 0x000fe20000000107 */
[----:B------:R1:W-:Y:S01]  /*2ce0*/  MUFU.EX2 R156, R9 ;  /* 0x00000009009c7308 */ /* 0x0003e20000000800 */
[----:B------:R-:W-:Y:S01]  /*2cf0*/  FFMA.SAT R165, -R90, R3, 0.5 ;  /* 0x3f0000005aa57423 */ /* 0x000fe20000002103 */
[C---:B------:R-:W-:Y:S01]  /*2d00*/  FFMA R7, R154.reuse, R91, R23 ;  /* 0x0000005b9a077223 */ /* 0x040fe20000000017 */
[----:B------:R-:W-:Y:S01]  /*2d10*/  FMUL R15, R153, R10 ;  /* 0x0000000a990f7220 */ /* 0x000fe20000400000 */
[----:B------:R-:W-:Y:S01]  /*2d20*/  FFMA R96, R154, R96, R89 ;  /* 0x000000609a607223 */ /* 0x000fe20000000059 */
[----:B------:R-:W-:Y:S01]  /*2d30*/  FFMA.RM R10, R165, R0, 12582913 ;  /* 0x4b400001a50a7423 */ /* 0x000fe20000004000 */
[----:B------:R-:W-:Y:S01]  /*2d40*/  FFMA.SAT R167, -R7, R3, 0.5 ;  /* 0x3f00000007a77423 */ /* 0x000fe20000002103 */
[C---:B------:R-:W-:Y:S01]  /*2d50*/  FMUL R91, R153.reuse, R172 ;  /* 0x000000ac995b7220 */ /* 0x040fe20000400000 */
[----:B------:R-:W-:Y:S01]  /*2d60*/  FMUL R163, R153, R170 ;  /* 0x000000aa99a37220 */ /* 0x000fe20000400000 */
[----:B-1----:R-:W-:Y:S01]  /*2d70*/  FADD R9, R162, -12583039 ;  /* 0xcb40007fa2097421 */ /* 0x002fe20000000000 */
[----:B------:R-:W-:Y:S01]  /*2d80*/  FADD R165, R10, -12583039 ;  /* 0xcb40007f0aa57421 */ /* 0x000fe20000000000 */
[----:B------:R-:W-:Y:S01]  /*2d90*/  FFMA.RM R20, R167, R0, 12582913 ;  /* 0x4b400001a7147423 */ /* 0x000fe20000004000 */
[----:B------:R-:W-:Y:S01]  /*2da0*/  FFMA R8, R154, R93, R15 ;  /* 0x0000005d9a087223 */ /* 0x000fe2000000000f */
[----:B------:R-:W-:Y:S01]  /*2db0*/  FFMA R9, -R92, 1.4426950216293334961, -R9 ;  /* 0x3fb8aa3b5c097823 */ /* 0x000fe20000000909 */
[----:B------:R-:W-:Y:S01]  /*2dc0*/  FFMA R167, -R90, 1.4426950216293334961, -R165 ;  /* 0x3fb8aa3b5aa77823 */ /* 0x000fe200000009a5 */
[----:B------:R-:W-:Y:S01]  /*2dd0*/  FADD R166, R20, -12583039 ;  /* 0xcb40007f14a67421 */ /* 0x000fe20000000000 */
[C---:B------:R-:W-:Y:S01]  /*2de0*/  FMUL R165, R153.reuse, R174 ;  /* 0x000000ae99a57220 */ /* 0x040fe20000400000 */
[----:B------:R-:W-:Y:S01]  /*2df0*/  FFMA R171, -R92, 1.925963033500011079e-08, R9 ;  /* 0x32a570605cab7823 */ /* 0x000fe20000000109 */
[C---:B------:R-:W-:Y:S01]  /*2e00*/  FFMA R9, R154.reuse, R95, R159 ;  /* 0x0000005f9a097223 */ /* 0x040fe2000000009f */
[----:B------:R-:W-:Y:S01]  /*2e10*/  FMUL R161, R153, R164 ;  /* 0x000000a499a17220 */ /* 0x000fe20000400000 */
[----:B------:R-:W-:Y:S01]  /*2e20*/  FFMA R97, R154, R97, R163 ;  /* 0x000000619a617223 */ /* 0x000fe200000000a3 */
[----:B------:R-:W-:Y:S01]  /*2e30*/  FFMA R164, -R90, 1.925963033500011079e-08, R167 ;  /* 0x32a570605aa47823 */ /* 0x000fe200000001a7 */
[-C--:B------:R-:W-:Y:S01]  /*2e40*/  FFMA.SAT R177, -R9, R3.reuse, 0.5 ;  /* 0x3f00000009b17423 */ /* 0x080fe20000002103 */
[----:B------:R-:W-:Y:S01]  /*2e50*/  FFMA R166, -R7, 1.4426950216293334961, -R166 ;  /* 0x3fb8aa3b07a67823 */ /* 0x000fe200000009a6 */
[-C--:B------:R-:W-:Y:S01]  /*2e60*/  FFMA.SAT R167, -R8, R3.reuse, 0.5 ;  /* 0x3f00000008a77423 */ /* 0x080fe20000002103 */
[----:B------:R-:W-:Y:S01]  /*2e70*/  FFMA R98, R154, R98, R91 ;  /* 0x000000629a627223 */ /* 0x000fe2000000005b */
[-C--:B------:R-:W-:Y:S01]  /*2e80*/  FFMA.RM R172, R177, R0.reuse, 12582913 ;  /* 0x4b400001b1ac7423 */ /* 0x080fe20000004000 */
[-C--:B------:R-:W-:Y:S01]  /*2e90*/  FFMA.SAT R177, -R96, R3.reuse, 0.5 ;  /* 0x3f00000060b17423 */ /* 0x080fe20000002103 */
[----:B------:R-:W-:Y:S01]  /*2ea0*/  FFMA R168, -R7, 1.925963033500011079e-08, R166 ;  /* 0x32a5706007a87823 */ /* 0x000fe200000001a6 */
[----:B------:R-:W-:Y:S01]  /*2eb0*/  FFMA.RM R166, R167, R0, 12582913 ;  /* 0x4b400001a7a67423 */ /* 0x000fe20000004000 */
[----:B------:R-:W-:Y:S01]  /*2ec0*/  FFMA R94, R154, R94, R161 ;  /* 0x0000005e9a5e7223 */ /* 0x000fe200000000a1 */
[-C--:B------:R-:W-:Y:S01]  /*2ed0*/  FFMA.RM R174, R177, R0.reuse, 12582913 ;  /* 0x4b400001b1ae7423 */ /* 0x080fe20000004000 */
[-C--:B------:R-:W-:Y:S01]  /*2ee0*/  FFMA.SAT R177, -R97, R3.reuse, 0.5 ;  /* 0x3f00000061b17423 */ /* 0x080fe20000002103 */
[-C--:B------:R-:W-:Y:S01]  /*2ef0*/  FFMA.SAT R181, -R98, R3.reuse, 0.5 ;  /* 0x3f00000062b57423 */ /* 0x080fe20000002103 */
[----:B------:R-:W-:Y:S01]  /*2f00*/  FADD R169, R166, -12583039 ;  /* 0xcb40007fa6a97421 */ /* 0x000fe20000000000 */
[----:B------:R-:W-:Y:S01]  /*2f10*/  FADD R179, R174, -12583039 ;  /* 0xcb40007faeb37421 */ /* 0x000fe20000000000 */
[----:B------:R-:W-:Y:S01]  /*2f20*/  FFMA.RM R177, R177, R0, 12582913 ;  /* 0x4b400001b1b17423 */ /* 0x000fe20000004000 */
[C---:B------:R-:W-:Y:S01]  /*2f30*/  FMUL R167, R153.reuse, R178 ;  /* 0x000000b299a77220 */ /* 0x040fe20000400000 */
[----:B------:R-:W-:Y:S01]  /*2f40*/  FMUL R95, R153, R180 ;  /* 0x000000b4995f7220 */ /* 0x000fe20000400000 */
[----:B------:R-:W-:Y:S01]  /*2f50*/  FFMA R179, -R96, 1.4426950216293334961, -R179 ;  /* 0x3fb8aa3b60b37823 */ /* 0x000fe200000009b3 */
[----:B------:R-:W-:Y:S01]  /*2f60*/  FADD R180, R177, -12583039 ;  /* 0xcb40007fb1b47421 */ /* 0x000fe20000000000 */
[----:B------:R-:W-:Y:S01]  /*2f70*/  FFMA.SAT R173, -R94, R3, 0.5 ;  /* 0x3f0000005ead7423 */ /* 0x000fe20000002103 */
[----:B------:R-:W-:Y:S01]  /*2f80*/  FFMA R99, R154, R99, R165 ;  /* 0x000000639a637223 */ /* 0x000fe200000000a5 */
[----:B------:R-:W-:Y:S01]  /*2f90*/  FFMA R178, -R96, 1.925963033500011079e-08, R179 ;  /* 0x32a5706060b27823 */ /* 0x000fe200000001b3 */
[----:B------:R-:W-:Y:S01]  /*2fa0*/  FFMA.RM R179, R181, R0, 12582913 ;  /* 0x4b400001b5b37423 */ /* 0x000fe20000004000 */
[----:B------:R-:W-:Y:S01]  /*2fb0*/  FMUL R93, R153, R176 ;  /* 0x000000b0995d7220 */ /* 0x000fe20000400000 */
[C---:B------:R-:W-:Y:S01]  /*2fc0*/  FFMA R169, -R8.reuse, 1.4426950216293334961, -R169 ;  /* 0x3fb8aa3b08a97823 */ /* 0x040fe200000009a9 */
[----:B------:R-:W-:Y:S01]  /*2fd0*/  FFMA R180, -R97, 1.4426950216293334961, -R180 ;  /* 0x3fb8aa3b61b47823 */ /* 0x000fe200000009b4 */
[----:B------:R-:W-:Y:S01]  /*2fe0*/  FFMA.RM R170, R173, R0, 12582913 ;  /* 0x4b400001adaa7423 */ /* 0x000fe20000004000 */
[-C--:B------:R-:W-:Y:S01]  /*2ff0*/  FFMA.SAT R183, -R99, R3.reuse, 0.5 ;  /* 0x3f00000063b77423 */ /* 0x080fe20000002103 */
[----:B------:R-:W-:Y:S01]  /*3000*/  FADD R181, R179, -12583039 ;  /* 0xcb40007fb3b57421 */ /* 0x000fe20000000000 */
[----:B------:R-:W1:Y:S01]  /*3010*/  MUFU.EX2 R11, R11 ;  /* 0x0000000b000b7308 */ /* 0x000e620000000800 */
[----:B------:R-:W-:Y:S01]  /*3020*/  FFMA R173, -R8, 1.925963033500011079e-08, R169 ;  /* 0x32a5706008ad7823 */ /* 0x000fe200000001a9 */
[----:B------:R-:W-:Y:S01]  /*3030*/  FFMA R100, R154, R100, R93 ;  /* 0x000000649a647223 */ /* 0x000fe2000000005d */
[----:B------:R-:W-:Y:S01]  /*3040*/  FMUL R169, R153, R182 ;  /* 0x000000b699a97220 */ /* 0x000fe20000400000 */
[----:B------:R-:W-:Y:S01]  /*3050*/  FADD R176, R172, -12583039 ;  /* 0xcb40007facb07421 */ /* 0x000fe20000000000 */
[----:B------:R-:W-:Y:S01]  /*3060*/  FFMA R182, -R97, 1.925963033500011079e-08, R180 ;  /* 0x32a5706061b67823 */ /* 0x000fe200000001b4 */
[----:B------:R-:W-:Y:S01]  /*3070*/  FFMA.RM R180, R183, R0, 12582913 ;  /* 0x4b400001b7b47423 */ /* 0x000fe20000004000 */
[----:B------:R-:W-:Y:S01]  /*3080*/  FFMA R181, -R98, 1.4426950216293334961, -R181 ;  /* 0x3fb8aa3b62b57823 */ /* 0x000fe200000009b5 */
[----:B------:R-:W-:Y:S01]  /*3090*/  FFMA.SAT R185, -R100, R3, 0.5 ;  /* 0x3f00000064b97423 */ /* 0x000fe20000002103 */
[----:B------:R-:W-:Y:S01]  /*30a0*/  FFMA R176, -R9, 1.4426950216293334961, -R176 ;  /* 0x3fb8aa3b09b07823 */ /* 0x000fe200000009b0 */
[----:B------:R-:W-:Y:S01]  /*30b0*/  FFMA R101, R154, R101, R167 ;  /* 0x000000659a657223 */ /* 0x000fe200000000a7 */
[----:B------:R-:W-:Y:S01]  /*30c0*/  FADD R184, R180, -12583039 ;  /* 0xcb40007fb4b87421 */ /* 0x000fe20000000000 */
[----:B------:R-:W-:Y:S01]  /*30d0*/  FFMA R183, -R98, 1.925963033500011079e-08, R181 ;  /* 0x32a5706062b77823 */ /* 0x000fe200000001b5 */
[C---:B------:R-:W-:Y:S01]  /*30e0*/  FFMA R102, R154.reuse, R102, R95 ;  /* 0x000000669a667223 */ /* 0x040fe2000000005f */
[----:B------:R-:W-:Y:S01]  /*30f0*/  FFMA R103, R154, R103, R169 ;  /* 0x000000679a677223 */ /* 0x000fe200000000a9 */
[-C--:B------:R-:W-:Y:S01]  /*3100*/  FFMA.RM R181, R185, R0.reuse, 12582913 ;  /* 0x4b400001b9b57423 */ /* 0x080fe20000004000 */
[----:B------:R-:W2:Y:S01]  /*3110*/  MUFU.EX2 R168, R168 ;  /* 0x000000a800a87308 */ /* 0x000ea20000000800 */
[----:B------:R-:W-:Y:S01]  /*3120*/  FFMA R176, -R9, 1.925963033500011079e-08, R176 ;  /* 0x32a5706009b07823 */ /* 0x000fe200000001b0 */
[-C--:B------:R-:W-:Y:S01]  /*3130*/  FFMA.SAT R187, -R101, R3.reuse, 0.5 ;  /* 0x3f00000065bb7423 */ /* 0x080fe20000002103 */
[----:B------:R-:W-:Y:S01]  /*3140*/  FFMA R184, -R99, 1.4426950216293334961, -R184 ;  /* 0x3fb8aa3b63b87823 */ /* 0x000fe200000009b8 */
[-C--:B------:R-:W-:Y:S01]  /*3150*/  FFMA.SAT R189, -R102, R3.reuse, 0.5 ;  /* 0x3f00000066bd7423 */ /* 0x080fe20000002103 */
[----:B------:R-:W-:Y:S01]  /*3160*/  FFMA.SAT R191, -R103, R3, 0.5 ;  /* 0x3f00000067bf7423 */ /* 0x000fe20000002103 */
[----:B------:R-:W-:Y:S01]  /*3170*/  FADD R185, R181, -12583039 ;  /* 0xcb40007fb5b97421 */ /* 0x000fe20000000000 */
[----:B------:R-:W-:Y:S01]  /*3180*/  SHF.L.U32 R186, R4, 0x17, RZ ;  /* 0x0000001704ba7819 */ /* 0x000fe200000006ff */
[----:B------:R-:W3:Y:S01]  /*3190*/  MUFU.EX2 R164, R164 ;  /* 0x000000a400a47308 */ /* 0x000ee20000000800 */
[-C--:B------:R-:W-:Y:S01]  /*31a0*/  FFMA.RM R3, R187, R0.reuse, 12582913 ;  /* 0x4b400001bb037423 */ /* 0x080fe20000004000 */
[----:B------:R-:W-:Y:S01]  /*31b0*/  SHF.L.U32 R5, R5, 0x17, RZ ;  /* 0x0000001705057819 */ /* 0x000fe200000006ff */
[----:B------:R-:W-:Y:S01]  /*31c0*/  FFMA R187, -R99, 1.925963033500011079e-08, R184 ;  /* 0x32a5706063bb7823 */ /* 0x000fe200000001b8 */
[-C--:B------:R-:W-:Y:S01]  /*31d0*/  FFMA.RM R184, R189, R0.reuse, 12582913 ;  /* 0x4b400001bdb87423 */ /* 0x080fe20000004000 */
[----:B------:R-:W-:Y:S01]  /*31e0*/  FFMA R185, -R100, 1.4426950216293334961, -R185 ;  /* 0x3fb8aa3b64b97823 */ /* 0x000fe200000009b9 */
[----:B------:R-:W-:Y:S01]  /*31f0*/  FFMA.RM R191, R191, R0, 12582913 ;  /* 0x4b400001bfbf7423 */ /* 0x000fe20000004000 */
[----:B-1----:R-:W-:Y:S01]  /*3200*/  FFMA R0, R186, R11, 1 ;  /* 0x3f800000ba007423 */ /* 0x002fe2000000000b */
[----:B------:R-:W1:Y:S01]  /*3210*/  MUFU.EX2 R171, R171 ;  /* 0x000000ab00ab7308 */ /* 0x000e620000000800 */
[----:B------:R-:W-:Y:S01]  /*3220*/  SHF.L.U32 R11, R10, 0x17, RZ ;  /* 0x000000170a0b7819 */ /* 0x000fe200000006ff */
[----:B------:R-:W-:Y:S01]  /*3230*/  FFMA R10, R5, R156, 1 ;  /* 0x3f800000050a7423 */ /* 0x000fe2000000009c */
[----:B------:R-:W-:Y:S01]  /*3240*/  FFMA R186, -R100, 1.925963033500011079e-08, R185 ;  /* 0x32a5706064ba7823 */ /* 0x000fe200000001b9 */
[----:B------:R-:W-:Y:S01]  /*3250*/  FADD R5, R184, -12583039 ;  /* 0xcb40007fb8057421 */ /* 0x000fe20000000000 */
[----:B------:R-:W-:Y:S01]  /*3260*/  SHF.L.U32 R185, R20, 0x17, RZ ;  /* 0x0000001714b97819 */ /* 0x000fe200000006ff */
[----:B------:R-:W-:Y:S01]  /*3270*/  FADD R175, R170, -12583039 ;  /* 0xcb40007faaaf7421 */ /* 0x000fe20000000000 */
[----:B------:R-:W-:Y:S01]  /*3280*/  SHF.L.U32 R162, R162, 0x17, RZ ;  /* 0x00000017a2a27819 */ /* 0x000fe200000006ff */
[----:B------:R-:W4:Y:S01]  /*3290*/  MUFU.EX2 R176, R176 ;  /* 0x000000b000b07308 */ /* 0x000f220000000800 */
[----:B------:R-:W-:Y:S01]  /*32a0*/  FADD R188, R3, -12583039 ;  /* 0xcb40007f03bc7421 */ /* 0x000fe20000000000 */
[----:B------:R-:W-:Y:S01]  /*32b0*/  FFMA R5, -R102, 1.4426950216293334961, -R5 ;  /* 0x3fb8aa3b66057823 */ /* 0x000fe20000000905 */
[----:B------:R-:W-:Y:S01]  /*32c0*/  FADD R156, R191, -12583039 ;  /* 0xcb40007fbf9c7421 */ /* 0x000fe20000000000 */
[----:B------:R-:W-:Y:S01]  /*32d0*/  FFMA R175, -R94, 1.4426950216293334961, -R175 ;  /* 0x3fb8aa3b5eaf7823 */ /* 0x000fe200000009af */
[----:B--2---:R-:W-:Y:S01]  /*32e0*/  FFMA R20, R185, R168, 1 ;  /* 0x3f800000b9147423 */ /* 0x004fe200000000a8 */
[----:B---3--:R-:W-:Y:S01]  /*32f0*/  FFMA R11, R11, R164, 1 ;  /* 0x3f8000000b0b7423 */ /* 0x008fe200000000a4 */
[----:B------:R-:W-:Y:S01]  /*3300*/  SHF.L.U32 R168, R166, 0x17, RZ ;  /* 0x00000017a6a87819 */ /* 0x000fe200000006ff */
[----:B------:R-:W2:Y:S01]  /*3310*/  MUFU.EX2 R173, R173 ;  /* 0x000000ad00ad7308 */ /* 0x000ea20000000800 */
[----:B------:R-:W-:Y:S01]  /*3320*/  FFMA R188, -R101, 1.4426950216293334961, -R188 ;  /* 0x3fb8aa3b65bc7823 */ /* 0x000fe200000009bc */
[----:B------:R-:W-:Y:S01]  /*3330*/  FFMA R164, -R102, 1.925963033500011079e-08, R5 ;  /* 0x32a5706066a47823 */ /* 0x000fe20000000105 */
[----:B-1----:R-:W-:Y:S01]  /*3340*/  FFMA R166, R162, R171, 1 ;  /* 0x3f800000a2a67423 */ /* 0x002fe200000000ab */
[----:B------:R-:W-:Y:S01]  /*3350*/  FFMA R156, -R103, 1.4426950216293334961, -R156 ;  /* 0x3fb8aa3b679c7823 */ /* 0x000fe2000000099c */
[----:B------:R-:W-:Y:S01]  /*3360*/  IMAD.SHL.U32 R5, R172, 0x800000, RZ ;  /* 0x00800000ac057824 */ /* 0x000fe200078e00ff */
[----:B------:R-:W-:Y:S01]  /*3370*/  SHF.L.U32 R171, R174, 0x17, RZ ;  /* 0x00000017aeab7819 */ /* 0x000fe200000006ff */
[----:B------:R-:W-:Y:S01]  /*3380*/  FFMA R175, -R94, 1.925963033500011079e-08, R175 ;  /* 0x32a570605eaf7823 */ /* 0x000fe200000001af */
[----:B------:R-:W1:Y:S01]  /*3390*/  MUFU.EX2 R182, R182 ;  /* 0x000000b600b67308 */ /* 0x000e620000000800 */
[----:B------:R-:W-:Y:S01]  /*33a0*/  IADD3 R174, R0, 0x1800000, RZ ;  /* 0x0180000000ae7810 */ /* 0x000fe20007ffe0ff */
[----:B------:R-:W-:Y:S01]  /*33b0*/  FFMA R188, -R101, 1.925963033500011079e-08, R188 ;  /* 0x32a5706065bc7823 */ /* 0x000fe200000001bc */
[----:B------:R-:W-:Y:S01]  /*33c0*/  FFMA R162, -R103, 1.925963033500011079e-08, R156 ;  /* 0x32a5706067a27823 */ /* 0x000fe2000000019c */
[----:B----4-:R-:W-:Y:S01]  /*33d0*/  FFMA R172, R5, R176, 1 ;  /* 0x3f80000005ac7423 */ /* 0x010fe200000000b0 */
[----:B------:R-:W-:-:S02]  /*33e0*/  LOP3.LUT R5, R174, 0x7f800000, RZ, 0xc0, !PT ;  /* 0x7f800000ae057812 */ /* 0x000fc400078ec0ff */
[----:B------:R-:W-:Y:S01]  /*33f0*/  SHF.L.U32 R177, R177, 0x17, RZ ;  /* 0x00000017b1b17819 */ /* 0x000fe200000006ff */
[----:B------:R-:W3:Y:S01]  /*3400*/  MUFU.EX2 R178, R178 ;  /* 0x000000b200b27308 */ /* 0x000ee20000000800 */
[----:B--2---:R-:W-:Y:S01]  /*3410*/  FFMA R168, R168, R173, 1 ;  /* 0x3f800000a8a87423 */ /* 0x004fe200000000ad */
[----:B------:R-:W-:Y:S02]  /*3420*/  ISETP.GT.U32.AND P2, PT, R5, 0x1ffffff, PT ;  /* 0x01ffffff0500780c */ /* 0x000fe40003f44070 */
[----:B------:R-:W-:Y:S02]  /*3430*/  SHF.L.U32 R156, R179, 0x17, RZ ;  /* 0x00000017b39c7819 */ /* 0x000fe400000006ff */
[----:B------:R-:W-:Y:S02]  /*3440*/  SHF.L.U32 R5, R180, 0x17, RZ ;  /* 0x00000017b4057819 */ /* 0x000fe400000006ff */
[----:B------:R-:W2:Y:S01]  /*3450*/  MUFU.EX2 R175, R175 ;  /* 0x000000af00af7308 */ /* 0x000ea20000000800 */
[----:B-1----:R-:W-:Y:S01]  /*3460*/  FFMA R176, R177, R182, 1 ;  /* 0x3f800000b1b07423 */ /* 0x002fe200000000b6 */
[----:B------:R-:W-:-:S02]  /*3470*/  SHF.L.U32 R170, R170, 0x17, RZ ;  /* 0x00000017aaaa7819 */ /* 0x000fc400000006ff */
[----:B------:R-:W-:Y:S01]  /*3480*/  SHF.L.U32 R179, R181, 0x17, RZ ;  /* 0x00000017b5b37819 */ /* 0x000fe200000006ff */
[----:B------:R-:W-:Y:S01]  /*3490*/  IMAD.SHL.U32 R181, R184, 0x800000, RZ ;  /* 0x00800000b8b57824 */ /* 0x000fe200078e00ff */
[----:B------:R-:W-:Y:S02]  /*34a0*/  SHF.L.U32 R180, R3, 0x17, RZ ;  /* 0x0000001703b47819 */ /* 0x000fe400000006ff */
[----:B------:R-:W1:Y:S01]  /*34b0*/  MUFU.EX2 R183, R183 ;  /* 0x000000b700b77308 */ /* 0x000e620000000800 */
[----:B------:R-:W-:Y:S01]  /*34c0*/  SHF.L.U32 R182, R191, 0x17, RZ ;  /* 0x00000017bfb67819 */ /* 0x000fe200000006ff */
[----:B---3--:R-:W-:-:S06]  /*34d0*/  FFMA R174, R171, R178, 1 ;  /* 0x3f800000abae7423 */ /* 0x008fcc00000000b2 */
[----:B------:R-:W3:Y:S01]  /*34e0*/  MUFU.EX2 R4, R187 ;  /* 0x000000bb00047308 */ /* 0x000ee20000000800 */
[----:B--2---:R-:W-:-:S07]  /*34f0*/  FFMA R170, R170, R175, 1 ;  /* 0x3f800000aaaa7423 */ /* 0x004fce00000000af */
[----:B------:R-:W2:Y:S01]  /*3500*/  MUFU.EX2 R186, R186 ;  /* 0x000000ba00ba7308 */ /* 0x000ea20000000800 */
[----:B-1----:R-:W-:-:S07]  /*3510*/  FFMA R177, R156, R183, 1 ;  /* 0x3f8000009cb17423 */ /* 0x002fce00000000b7 */
[----:B------:R-:W1:Y:S01]  /*3520*/  MUFU.EX2 R185, R188 ;  /* 0x000000bc00b97308 */ /* 0x000e620000000800 */
[----:B---3--:R-:W-:-:S07]  /*3530*/  FFMA R178, R5, R4, 1 ;  /* 0x3f80000005b27423 */ /* 0x008fce0000000004 */
[----:B------:R-:W3:Y:S01]  /*3540*/  MUFU.EX2 R164, R164 ;  /* 0x000000a400a47308 */ /* 0x000ee20000000800 */
[----:B--2---:R-:W-:-:S07]  /*3550*/  FFMA R179, R179, R186, 1 ;  /* 0x3f800000b3b37423 */ /* 0x004fce00000000ba */
[----:B------:R-:W2:Y:S01]  /*3560*/  MUFU.EX2 R173, R162 ;  /* 0x000000a200ad7308 */ /* 0x000ea20000000800 */
[----:B-1----:R-:W-:Y:S01]  /*3570*/  FFMA R180, R180, R185, 1 ;  /* 0x3f800000b4b47423 */ /* 0x002fe200000000b9 */
[----:B---3--:R-:W-:Y:S01]  /*3580*/  FFMA R181, R181, R164, 1 ;  /* 0x3f800000b5b57423 */ /* 0x008fe200000000a4 */
[----:B--2---:R-:W-:Y:S01]  /*3590*/  FFMA R182, R182, R173, 1 ;  /* 0x3f800000b6b67423 */ /* 0x004fe200000000ad */
[----:B------:R-:W-:Y:S06]  /*35a0*/  @P2 BRA `(.L_x_51) ;  /* 0x0000000000102947 */ /* 0x000fec0003800000 */
[----:B------:R-:W-:-:S07]  /*35b0*/  MOV R4, 0x35d0 ;  /* 0x000035d000047802 */ /* 0x000fce0000000f00 */
[----:B------:R-:W-:Y:S05]  /*35c0*/  CALL.REL.NOINC `($__internal_0_$__cuda_sm20_rcp_rn_f32_slowpath) ;  /* 0x0000012c00f47944 */ /* 0x000fea0003c00000 */
[----:B------:R-:W-:Y:S01]  /*35d0*/  MOV R183, R0 ;  /* 0x0000000000b77202 */ /* 0x000fe20000000f00 */
[----:B------:R-:W-:Y:S06]  /*35e0*/  BRA `(.L_x_52) ;  /* 0x0000000000107947 */ /* 0x000fec0003800000 */
.L_x_51:
[----:B------:R-:W1:Y:S02]  /*35f0*/  MUFU.RCP R183, R0 ;  /* 0x0000000000b77308 */ /* 0x000e640000001000 */
[----:B-1----:R-:W-:-:S04]  /*3600*/  FFMA R3, R0, R183, -1 ;  /* 0xbf80000000037423 */ /* 0x002fc800000000b7 */
[----:B------:R-:W-:-:S04]  /*3610*/  FADD.FTZ R4, -R3, -RZ ;  /* 0x800000ff03047221 */ /* 0x000fc80000010100 */
[----:B------:R-:W-:-:S07]  /*3620*/  FFMA R183, R183, R4, R183 ;  /* 0x00000004b7b77223 */ /* 0x000fce00000000b7 */
.L_x_52:
[----:B------:R-:W-:Y:S05]  /*3630*/  BSYNC B1 ;  /* 0x0000000000017941 */ /* 0x000fea0003800000 */
.L_x_50:
[----:B------:R-:W-:Y:S01]  /*3640*/  IADD3 R0, R10, 0x1800000, RZ ;  /* 0x018000000a007810 */ /* 0x000fe20007ffe0ff */
[----:B------:R-:W-:Y:S03]  /*3650*/  BSSY B1, `(.L_x_53) ;  /* 0x000000d000017945 */ /* 0x000fe60003800000 */
[----:B------:R-:W-:-:S04]  /*3660*/  LOP3.LUT R0, R0, 0x7f800000, RZ, 0xc0, !PT ;  /* 0x7f80000000007812 */ /* 0x000fc800078ec0ff */
[----:B------:R-:W-:-:S13]  /*3670*/  ISETP.GT.U32.AND P2, PT, R0, 0x1ffffff, PT ;  /* 0x01ffffff0000780c */ /* 0x000fda0003f44070 */
[----:B------:R-:W-:Y:S05]  /*3680*/  @P2 BRA `(.L_x_54) ;  /* 0x0000000000142947 */ /* 0x000fea0003800000 */
[----:B------:R-:W-:Y:S02]  /*3690*/  MOV R0, R10 ;  /* 0x0000000a00007202 */ /* 0x000fe40000000f00 */
[----:B------:R-:W-:-:S07]  /*36a0*/  MOV R4, 0x36c0 ;  /* 0x000036c000047802 */ /* 0x000fce0000000f00 */
[----:B------:R-:W-:Y:S05]  /*36b0*/  CALL.REL.NOINC `($__internal_0_$__cuda_sm20_rcp_rn_f32_slowpath) ;  /* 0x0000012c00b87944 */ /* 0x000fea0003c00000 */
[----:B------:R-:W-:Y:S01]  /*36c0*/  MOV R185, R0 ;  /* 0x0000000000b97202 */ /* 0x000fe20000000f00 */
[----:B------:R-:W-:Y:S06]  /*36d0*/  BRA `(.L_x_55) ;  /* 0x0000000000107947 */ /* 0x000fec0003800000 */
.L_x_54:
[----:B------:R-:W1:Y:S02]  /*36e0*/  MUFU.RCP R185, R10 ;  /* 0x0000000a00b97308 */ /* 0x000e640000001000 */
[----:B-1----:R-:W-:-:S04]  /*36f0*/  FFMA R0, R10, R185, -1 ;  /* 0xbf8000000a007423 */ /* 0x002fc800000000b9 */
[----:B------:R-:W-:-:S04]  /*3700*/  FADD.FTZ R0, -R0, -RZ ;  /* 0x800000ff00007221 */ /* 0x000fc80000010100 */
[----:B------:R-:W-:-:S07]  /*3710*/  FFMA R185, R185, R0, R185 ;  /* 0x00000000b9b97223 */ /* 0x000fce00000000b9 */
.L_x_55:
[----:B------:R-:W-:Y:S05]  /*3720*/  BSYNC B1 ;  /* 0x0000000000017941 */ /* 0x000fea0003800000 */
.L_x_53:
        /* <DEDUP_REMOVED lines=8> */
[----:B------:R-:W-:Y:S01]  /*37b0*/  IMAD.MOV.U32 R187, RZ, RZ, R0 ;  /* 0x000000ffffbb7224 */ /* 0x000fe200078e0000 */
[----:B------:R-:W-:Y:S06]  /*37c0*/  BRA `(.L_x_58) ;  /* 0x0000000000107947 */ /* 0x000fec0003800000 */
.L_x_57:
[----:B------:R-:W1:Y:S02]  /*37d0*/  MUFU.RCP R0, R11 ;  /* 0x0000000b00007308 */ /* 0x000e640000001000 */
[----:B-1----:R-:W-:-:S04]  /*37e0*/  FFMA R3, R11, R0, -1 ;  /* 0xbf8000000b037423 */ /* 0x002fc80000000000 */
[----:B------:R-:W-:-:S04]  /*37f0*/  FADD.FTZ R3, -R3, -RZ ;  /* 0x800000ff03037221 */ /* 0x000fc80000010100 */
[----:B------:R-:W-:-:S07]  /*3800*/  FFMA R187, R0, R3, R0 ;  /* 0x0000000300bb7223 */ /* 0x000fce0000000000 */
.L_x_58:
[----:B------:R-:W-:Y:S05]  /*3810*/  BSYNC B1 ;  /* 0x0000000000017941 */ /* 0x000fea0003800000 */
.L_x_56:
        /* <DEDUP_REMOVED lines=10> */
.L_x_60:
[----:B------:R-:W1:Y:S02]  /*38c0*/  MUFU.RCP R3, R20 ;  /* 0x0000001400037308 */ /* 0x000e640000001000 */
[----:B-1----:R-:W-:-:S04]  /*38d0*/  FFMA R0, R20, R3, -1 ;  /* 0xbf80000014007423 */ /* 0x002fc80000000003 */
[----:B------:R-:W-:-:S04]  /*38e0*/  FADD.FTZ R0, -R0, -RZ ;  /* 0x800000ff00007221 */ /* 0x000fc80000010100 */
[----:B------:R-:W-:-:S07]  /*38f0*/  FFMA R10, R3, R0, R3 ;  /* 0x00000000030a7223 */ /* 0x000fce0000000003 */
.L_x_61:
[----:B------:R-:W-:Y:S05]  /*3900*/  BSYNC B1 ;  /* 0x0000000000017941 */ /* 0x000fea0003800000 */
.L_x_59:
        /* <DEDUP_REMOVED lines=10> */
.L_x_63:
[----:B------:R-:W1:Y:S02]  /*39b0*/  MUFU.RCP R11, R166 ;  /* 0x000000a6000b7308 */ /* 0x000e640000001000 */
[----:B-1----:R-:W-:-:S04]  /*39c0*/  FFMA R0, R166, R11, -1 ;  /* 0xbf800000a6007423 */ /* 0x002fc8000000000b */
[----:B------:R-:W-:-:S04]  /*39d0*/  FADD.FTZ R0, -R0, -RZ ;  /* 0x800000ff00007221 */ /* 0x000fc80000010100 */
[----:B------:R-:W-:-:S07]  /*39e0*/  FFMA R11, R11, R0, R11 ;  /* 0x000000000b0b7223 */ /* 0x000fce000000000b */
.L_x_64:
[----:B------:R-:W-:Y:S05]  /*39f0*/  BSYNC B1 ;  /* 0x0000000000017941 */ /* 0x000fea0003800000 */
.L_x_62:
[----:B------:R-:W-:Y:S01]  /*3a00*/  IADD3 R0, R168, 0x1800000, RZ ;  /* 0x01800000a8007810 */ /* 0x000fe20007ffe0ff */
[----:B------:R-:W-:Y:S03]  /*3a10*/  BSSY B1, `(.L_x_65) ;  /* 0x000000d000017945 */ /* 0x000fe60003800000 */
[----:B------:R-:W-:-:S04]  /*3a20*/  LOP3.LUT R0, R0, 0x7f800000, RZ, 0xc0, !PT ;  /* 0x7f80000000007812 */ /* 0x000fc800078ec0ff */
[----:B------:R-:W-:-:S13]  /*3a30*/  ISETP.GT.U32.AND P2, PT, R0, 0x1ffffff, PT ;  /* 0x01ffffff0000780c */ /* 0x000fda0003f44070 */
[----:B------:R-:W-:Y:S05]  /*3a40*/  @P2 BRA `(.L_x_66) ;  /* 0x0000000000142947 */ /* 0x000fea0003800000 */
[----:B------:R-:W-:Y:S01]  /*3a50*/  IMAD.MOV.U32 R0, RZ, RZ, R168 ;  /* 0x000000ffff007224 */ /* 0x000fe200078e00a8 */
[----:B------:R-:W-:-:S07]  /*3a60*/  MOV R4, 0x3a80 ;  /* 0x00003a8000047802 */ /* 0x000fce0000000f00 */
[----:B------:R-:W-:Y:S05]  /*3a70*/  CALL.REL.NOINC `($__internal_0_$__cuda_sm20_rcp_rn_f32_slowpath) ;  /* 0x0000012800c87944 */ /* 0x000fea0003c00000 */
[----:B------:R-:W-:Y:S01]  /*3a80*/  MOV R189, R0 ;  /* 0x0000000000bd7202 */ /* 0x000fe20000000f00 */
[----:B------:R-:W-:Y:S06]  /*3a90*/  BRA `(.L_x_67) ;  /* 0x0000000000107947 */ /* 0x000fec0003800000 */
.L_x_66:
[----:B------:R-:W1:Y:S02]  /*3aa0*/  MUFU.RCP R189, R168 ;  /* 0x000000a800bd7308 */ /* 0x000e640000001000 */
[----:B-1----:R-:W-:-:S04]  /*3ab0*/  FFMA R0, R168, R189, -1 ;  /* 0xbf800000a8007423 */ /* 0x002fc800000000bd */
[----:B------:R-:W-:-:S04]  /*3ac0*/  FADD.FTZ R0, -R0, -RZ ;  /* 0x800000ff00007221 */ /* 0x000fc80000010100 */
[----:B------:R-:W-:-:S07]  /*3ad0*/  FFMA R189, R189, R0, R189 ;  /* 0x00000000bdbd7223 */ /* 0x000fce00000000bd */
.L_x_67:
[----:B------:R-:W-:Y:S05]  /*3ae0*/  BSYNC B1 ;  /* 0x0000000000017941 */ /* 0x000fea0003800000 */
.L_x_65:
        /* <DEDUP_REMOVED lines=10> */
.L_x_69:
[----:B------:R-:W1:Y:S02]  /*3b90*/  MUFU.RCP R191, R170 ;  /* 0x000000aa00bf7308 */ /* 0x000e640000001000 */
[----:B-1----:R-:W-:-:S04]  /*3ba0*/  FFMA R0, R170, R191, -1 ;  /* 0xbf800000aa007423 */ /* 0x002fc800000000bf */
[----:B------:R-:W-:-:S04]  /*3bb0*/  FADD.FTZ R0, -R0, -RZ ;  /* 0x800000ff00007221 */ /* 0x000fc80000010100 */
[----:B------:R-:W-:-:S07]  /*3bc0*/  FFMA R191, R191, R0, R191 ;  /* 0x00000000bfbf7223 */ /* 0x000fce00000000bf */
.L_x_70:
[----:B------:R-:W-:Y:S05]  /*3bd0*/  BSYNC B1 ;  /* 0x0000000000017941 */ /* 0x000fea0003800000 */
.L_x_68:
        /* <DEDUP_REMOVED lines=10> */
.L_x_72:
[----:B------:R-:W1:Y:S02]  /*3c80*/  MUFU.RCP R3, R172 ;  /* 0x000000ac00037308 */ /* 0x000e640000001000 */
[----:B-1----:R-:W-:-:S04]  /*3c90*/  FFMA R0, R172, R3, -1 ;  /* 0xbf800000ac007423 */ /* 0x002fc80000000003 */
[----:B------:R-:W-:-:S04]  /*3ca0*/  FADD.FTZ R0, -R0, -RZ ;  /* 0x800000ff00007221 */ /* 0x000fc80000010100 */
[----:B------:R-:W-:-:S07]  /*3cb0*/  FFMA R20, R3, R0, R3 ;  /* 0x0000000003147223 */ /* 0x000fce0000000003 */
.L_x_73:
[----:B------:R-:W-:Y:S05]  /*3cc0*/  BSYNC B1 ;  /* 0x0000000000017941 */ /* 0x000fea0003800000 */
.L_x_71:
[----:B------:R-:W-:Y:S01]  /*3cd0*/  VIADD R0, R174, 0x1800000 ;  /* 0x01800000ae007836 */ /* 0x000fe20000000000 */
[----:B------:R-:W-:Y:S04]  /*3ce0*/  BSSY B1, `(.L_x_74) ;  /* 0x000000d000017945 */ /* 0x000fe80003800000 */
        /* <DEDUP_REMOVED lines=8> */
.L_x_75:
[----:B------:R-:W1:Y:S02]  /*3d70*/  MUFU.RCP R193, R174 ;  /* 0x000000ae00c17308 */ /* 0x000e640000001000 */
[----:B-1----:R-:W-:-:S04]  /*3d80*/  FFMA R0, R174, R193, -1 ;  /* 0xbf800000ae007423 */ /* 0x002fc800000000c1 */
[----:B------:R-:W-:-:S04]  /*3d90*/  FADD.FTZ R0, -R0, -RZ ;  /* 0x800000ff00007221 */ /* 0x000fc80000010100 */
[----:B------:R-:W-:-:S07]  /*3da0*/  FFMA R193, R193, R0, R193 ;  /* 0x00000000c1c17223 */ /* 0x000fce00000000c1 */
.L_x_76:
[----:B------:R-:W-:Y:S05]  /*3db0*/  BSYNC B1 ;  /* 0x0000000000017941 */ /* 0x000fea0003800000 */
.L_x_74:
        /* <DEDUP_REMOVED lines=10> */
.L_x_78:
[----:B------:R-:W1:Y:S02]  /*3e60*/  MUFU.RCP R3, R176 ;  /* 0x000000b000037308 */ /* 0x000e640000001000 */
[----:B-1----:R-:W-:-:S04]  /*3e70*/  FFMA R0, R176, R3, -1 ;  /* 0xbf800000b0007423 */ /* 0x002fc80000000003 */
[----:B------:R-:W-:-:S04]  /*3e80*/  FADD.FTZ R0, -R0, -RZ ;  /* 0x800000ff00007221 */ /* 0x000fc80000010100 */
[----:B------:R-:W-:-:S07]  /*3e90*/  FFMA R166, R3, R0, R3 ;  /* 0x0000000003a67223 */ /* 0x000fce0000000003 */
.L_x_79:
[----:B------:R-:W-:Y:S05]  /*3ea0*/  BSYNC B1 ;  /* 0x0000000000017941 */ /* 0x000fea0003800000 */
.L_x_77:
        /* <DEDUP_REMOVED lines=10> */
.L_x_81:
[----:B------:R-:W1:Y:S02]  /*3f50*/  MUFU.RCP R0, R177 ;  /* 0x000000b100007308 */ /* 0x000e640000001000 */
[----:B-1----:R-:W-:-:S04]  /*3f60*/  FFMA R3, R177, R0, -1 ;  /* 0xbf800000b1037423 */ /* 0x002fc80000000000 */
[----:B------:R-:W-:-:S04]  /*3f70*/  FADD.FTZ R3, -R3, -RZ ;  /* 0x800000ff03037221 */ /* 0x000fc80000010100 */
[----:B------:R-:W-:-:S07]  /*3f80*/  FFMA R195, R0, R3, R0 ;  /* 0x0000000300c37223 */ /* 0x000fce0000000000 */
.L_x_82:
[----:B------:R-:W-:Y:S05]  /*3f90*/  BSYNC B1 ;  /* 0x0000000000017941 */ /* 0x000fea0003800000 */
.L_x_80:
        /* <DEDUP_REMOVED lines=10> */
.L_x_84:
[----:B------:R-:W1:Y:S02]  /*4040*/  MUFU.RCP R3, R178 ;  /* 0x000000b200037308 */ /* 0x000e640000001000 */
[----:B-1----:R-:W-:-:S04]  /*4050*/  FFMA R0, R178, R3, -1 ;  /* 0xbf800000b2007423 */ /* 0x002fc80000000003 */
[----:B------:R-:W-:-:S04]  /*4060*/  FADD.FTZ R0, -R0, -RZ ;  /* 0x800000ff00007221 */ /* 0x000fc80000010100 */
[----:B------:R-:W-:-:S07]  /*4070*/  FFMA R168, R3, R0, R3 ;  /* 0x0000000003a87223 */ /* 0x000fce0000000003 */
.L_x_85:
[----:B------:R-:W-:Y:S05]  /*4080*/  BSYNC B1 ;  /* 0x0000000000017941 */ /* 0x000fea0003800000 */
.L_x_83:
        /* <DEDUP_REMOVED lines=10> */
.L_x_87:
[----:B------:R-:W1:Y:S02]  /*4130*/  MUFU.RCP R0, R179 ;  /* 0x000000b300007308 */ /* 0x000e640000001000 */
[----:B-1----:R-:W-:-:S04]  /*4140*/  FFMA R3, R179, R0, -1 ;  /* 0xbf800000b3037423 */ /* 0x002fc80000000000 */
[----:B------:R-:W-:-:S04]  /*4150*/  FADD.FTZ R3, -R3, -RZ ;  /* 0x800000ff03037221 */ /* 0x000fc80000010100 */
[----:B------:R-:W-:-:S07]  /*4160*/  FFMA R177, R0, R3, R0 ;  /* 0x0000000300b17223 */ /* 0x000fce0000000000 */
.L_x_88:
[----:B------:R-:W-:Y:S05]  /*4170*/  BSYNC B1 ;  /* 0x0000000000017941 */ /* 0x000fea0003800000 */
.L_x_86:
        /* <DEDUP_REMOVED lines=10> */
.L_x_90:
[----:B------:R-:W1:Y:S02]  /*4220*/  MUFU.RCP R3, R180 ;  /* 0x000000b400037308 */ /* 0x000e640000001000 */
[----:B-1----:R-:W-:-:S04]  /*4230*/  FFMA R0, R180, R3, -1 ;  /* 0xbf800000b4007423 */ /* 0x002fc80000000003 */
[----:B------:R-:W-:-:S04]  /*4240*/  FADD.FTZ R0, -R0, -RZ ;  /* 0x800000ff00007221 */ /* 0x000fc80000010100 */
[----:B------:R-:W-:-:S07]  /*4250*/  FFMA R170, R3, R0, R3 ;  /* 0x0000000003aa7223 */ /* 0x000fce0000000003 */
.L_x_91:
[----:B------:R-:W-:Y:S05]  /*4260*/  BSYNC B1 ;  /* 0x0000000000017941 */ /* 0x000fea0003800000 */
.L_x_89:
        /* <DEDUP_REMOVED lines=10> */
.L_x_93:
[----:B------:R-:W1:Y:S02]  /*4310*/  MUFU.RCP R0, R181 ;  /* 0x000000b500007308 */ /* 0x000e640000001000 */
[----:B-1----:R-:W-:-:S04]  /*4320*/  FFMA R3, R181, R0, -1 ;  /* 0xbf800000b5037423 */ /* 0x002fc80000000000 */
[----:B------:R-:W-:-:S04]  /*4330*/  FADD.FTZ R3, -R3, -RZ ;  /* 0x800000ff03037221 */ /* 0x000fc80000010100 */
[----:B------:R-:W-:-:S07]  /*4340*/  FFMA R179, R0, R3, R0 ;  /* 0x0000000300b37223 */ /* 0x000fce0000000000 */
.L_x_94:
[----:B------:R-:W-:Y:S05]  /*4350*/  BSYNC B1 ;  /* 0x0000000000017941 */ /* 0x000fea0003800000 */
.L_x_92:
        /* <DEDUP_REMOVED lines=8> */
[----:B------:R-:W-:Y:S05]  /*43e0*/  BRA `(.L_x_97) ;  /* 0x0000000000107947 */ /* 0x000fea0003800000 */
.L_x_96:
[----:B------:R-:W1:Y:S02]  /*43f0*/  MUFU.RCP R3, R182 ;  /* 0x000000b600037308 */ /* 0x000e640000001000 */
[----:B-1----:R-:W-:-:S04]  /*4400*/  FFMA R0, R182, R3, -1 ;  /* 0xbf800000b6007423 */ /* 0x002fc80000000003 */
[----:B------:R-:W-:-:S04]  /*4410*/  FADD.FTZ R0, -R0, -RZ ;  /* 0x800000ff00007221 */ /* 0x000fc80000010100 */
[----:B------:R-:W-:-:S07]  /*4420*/  FFMA R0, R3, R0, R3 ;  /* 0x0000000003007223 */ /* 0x000fce0000000003 */
.L_x_97:
[----:B------:R-:W-:Y:S05]  /*4430*/  BSYNC B1 ;  /* 0x0000000000017941 */ /* 0x000fea0003800000 */
.L_x_95:
[----:B------:R-:W-:Y:S01]  /*4440*/  FMUL R4, R88, R183 ;  /* 0x000000b758047220 */ /* 0x000fe20000400000 */
[C---:B------:R-:W-:Y:S01]  /*4450*/  SHF.L.U32 R88, R18.reuse, 0x5, RZ ;  /* 0x0000000512587819 */ /* 0x040fe200000006ff */
[----:B------:R-:W-:Y:S02]  /*4460*/  IMAD.SHL.U32 R3, R18, 0x10, RZ ;  /* 0x0000001012037824 */ /* 0x000fe400078e00ff */
[----:B------:R-:W-:Y:S01]  /*4470*/  FMUL R185, R6, R185 ;  /* 0x000000b906b97220 */ /* 0x000fe20000400000 */
[----:B------:R-:W-:Y:S01]  /*4480*/  FMUL R5, R90, R187 ;  /* 0x000000bb5a057220 */ /* 0x000fe20000400000 */
[----:B------:R-:W-:Y:S01]  /*4490*/  FMUL R6, R92, R11 ;  /* 0x0000000b5c067220 */ /* 0x000fe20000400000 */
[----:B------:R-:W-:Y:S01]  /*44a0*/  SHF.R.U32.HI R90, RZ, 0x1, R18 ;  /* 0x00000001ff5a7819 */ /* 0x000fe20000011612 */
[----:B------:R-:W-:Y:S01]  /*44b0*/  FMUL R10, R7, R10 ;  /* 0x0000000a070a7220 */ /* 0x000fe20000400000 */
[----:B------:R-:W-:Y:S01]  /*44c0*/  LOP3.LUT R11, R88, 0xc0, RZ, 0xc0, !PT ;  /* 0x000000c0580b7812 */ /* 0x000fe200078ec0ff */
[----:B------:R-:W-:Y:S01]  /*44d0*/  FMUL R7, R94, R191 ;  /* 0x000000bf5e077220 */ /* 0x000fe20000400000 */
[----:B------:R-:W-:Y:S01]  /*44e0*/  LOP3.LUT R3, R3, 0xe00, RZ, 0xc0, !PT ;  /* 0x00000e0003037812 */ /* 0x000fe200078ec0ff */
[----:B------:R-:W-:Y:S01]  /*44f0*/  FMUL R20, R9, R20 ;  /* 0x0000001409147220 */ /* 0x000fe20000400000 */
[----:B------:R-:W-:Y:S01]  /*4500*/  LOP3.LUT R11, R11, 0x8, R90, 0xf8, !PT ;  /* 0x000000080b0b7812 */ /* 0x000fe200078ef85a */
[----:B------:R-:W-:Y:S01]  /*4510*/  FMUL R189, R8, R189 ;  /* 0x000000bd08bd7220 */ /* 0x000fe20000400000 */
[--C-:B------:R-:W-:Y:S01]  /*4520*/  LOP3.LUT R3, R3, 0x20, R88.reuse, 0xf8, !PT ;  /* 0x0000002003037812 */ /* 0x100fe200078ef858 */
[----:B------:R-:W-:Y:S01]  /*4530*/  FMUL R0, R103, R0 ;  /* 0x0000000067007220 */ /* 0x000fe20000400000 */
[----:B------:R-:W-:Y:S01]  /*4540*/  SHF.L.U32 R90, R18, 0x2, RZ ;  /* 0x00000002125a7819 */ /* 0x000fe200000006ff */
[----:B------:R-:W-:Y:S01]  /*4550*/  FMUL R8, R96, R193 ;  /* 0x000000c160087220 */ /* 0x000fe20000400000 */
[----:B------:R-:W-:Y:S01]  /*4560*/  LOP3.LUT R3, R3, 0x100, R88, 0xf8, !PT ;  /* 0x0000010003037812 */ /* 0x000fe200078ef858 */
[----:B------:R-:W-:Y:S01]  /*4570*/  FMUL R97, R97, R166 ;  /* 0x000000a661617220 */ /* 0x000fe20000400000 */
[----:B------:R-:W-:Y:S01]  /*4580*/  LOP3.LUT R90, R11, 0x18, R90, 0x78, !PT ;  /* 0x000000180b5a7812 */ /* 0x000fe200078e785a */
[----:B------:R-:W-:Y:S01]  /*4590*/  FMUL R11, R102, R179 ;  /* 0x000000b3660b7220 */ /* 0x000fe20000400000 */
[----:B------:R-:W-:Y:S01]  /*45a0*/  FMUL R9, R98, R195 ;  /* 0x000000c362097220 */ /* 0x000fe20000400000 */
[----:B------:R-:W-:Y:S01]  /*45b0*/  FMUL R168, R99, R168 ;  /* 0x000000a863a87220 */ /* 0x000fe20000400000 */
[----:B------:R-:W-:Y:S01]  /*45c0*/  LOP3.LUT R3, R3, R90, RZ, 0xfc, !PT ;  /* 0x0000005a03037212 */ /* 0x000fe200078efcff */
[----:B------:R-:W-:Y:S01]  /*45d0*/  FMUL R177, R100, R177 ;  /* 0x000000b164b17220 */ /* 0x000fe20000400000 */
[----:B------:R-:W-:Y:S01]  /*45e0*/  FMUL R170, R101, R170 ;  /* 0x000000aa65aa7220 */ /* 0x000fe20000400000 */
[----:B------:R-:W-:Y:S01]  /*45f0*/  F2FP.BF16.F32.PACK_AB R7, R20, R7 ;  /* 0x000000071407723e */ /* 0x000fe200000010ff */
[----:B------:R-:W-:Y:S05]  /*4600*/  WARPSYNC.ALL ;  /* 0x0000000000007948 */ /* 0x000fea0003800000 */
[----:B------:R-:W-:Y:S01]  /*4610*/  LEA R20, R3, UR52, 0x1 ;  /* 0x0000003403147c11 */ /* 0x000fe2000f8e08ff */
[----:B------:R-:W-:Y:S01]  /*4620*/  BSSY B0, `(.L_x_98) ;  /* 0x0000019000007945 */ /* 0x000fe20003800000 */
[----:B------:R-:W-:-:S02]  /*4630*/  F2FP.BF16.F32.PACK_AB R4, R185, R4 ;  /* 0x00000004b904723e */ /* 0x000fc400000010ff */
[----:B------:R-:W-:Y:S02]  /*4640*/  F2FP.BF16.F32.PACK_AB R5, R10, R5 ;  /* 0x000000050a05723e */ /* 0x000fe400000010ff */
[----:B------:R-:W-:Y:S02]  /*4650*/  F2FP.BF16.F32.PACK_AB R6, R189, R6 ;  /* 0x00000006bd06723e */ /* 0x000fe400000010ff */
[----:B------:R-:W-:Y:S02]  /*4660*/  F2FP.BF16.F32.PACK_AB R11, R0, R11 ;  /* 0x0000000b000b723e */ /* 0x000fe400000010ff */
[----:B------:R-:W-:Y:S01]  /*4670*/  F2FP.BF16.F32.PACK_AB R8, R97, R8 ;  /* 0x000000086108723e */ /* 0x000fe200000010ff */
[----:B------:R1:W-:Y:S01]  /*4680*/  STSM.16.M88.4 [R20+0x200], R4 ;  /* 0x0002000414007844 */ /* 0x0003e20000000200 */
[----:B------:R-:W-:Y:S02]  /*4690*/  F2FP.BF16.F32.PACK_AB R9, R168, R9 ;  /* 0x00000009a809723e */ /* 0x000fe400000010ff */
[----:B------:R-:W-:-:S02]  /*46a0*/  F2FP.BF16.F32.PACK_AB R10, R170, R177 ;  /* 0x000000b1aa0a723e */ /* 0x000fc400000010ff */
[----:B------:R-:W-:-:S05]  /*46b0*/  LEA R0, R155, R20, 0x1 ;  /* 0x000000149b007211 */ /* 0x000fca00078e08ff */
[----:B------:R1:W-:Y:S01]  /*46c0*/  STSM.16.M88.4 [R0+0x200], R8 ;  /* 0x0002000800007844 */ /* 0x0003e20000000200 */
[----:B------:R-:W-:Y:S01]  /*46d0*/  @!PT LDS RZ, [RZ] ;  /* 0x00000000fffff984 */ /* 0x000fe20000000800 */
[----:B------:R-:W-:Y:S01]  /*46e0*/  @!PT LDS RZ, [RZ] ;  /* 0x00000000fffff984 */ /* 0x000fe20000000800 */
[----:B------:R-:W-:Y:S01]  /*46f0*/  @!PT LDS RZ, [RZ] ;  /* 0x00000000fffff984 */ /* 0x000fe20000000800 */
[----:B------:R-:W-:Y:S01]  /*4700*/  @!PT LDS RZ, [RZ] ;  /* 0x00000000fffff984 */ /* 0x000fe20000000800 */
[----:B------:R2:W-:Y:S06]  /*4710*/  MEMBAR.ALL.CTA ;  /* 0x0000000000007992 */ /* 0x0005ec0000008000 */
[----:B--2---:R-:W2:Y:S02]  /*4720*/  FENCE.VIEW.ASYNC.S ;  /* 0x00000000000073c6 */ /* 0x004ea40000000000 */
[----:B--2---:R-:W-:Y:S06]  /*4730*/  BAR.SYNC.DEFER_BLOCKING 0x1, 0x100 ;  /* 0x0044000000007b1d */ /* 0x004fec0000010000 */
[----:B------:R-:W-:Y:S05]  /*4740*/  @P5 BRA `(.L_x_99) ;  /* 0x0000000000185947 */ /* 0x000fea0003800000 */
[----:B------:R-:W-:Y:S02]  /*4750*/  UIADD3 UR4, UP0, UR54, 0x4f0, URZ ;  /* 0x000004f036047890 */ /* 0x000fe4000ff1e03f */
[----:B------:R-:W-:Y:S02]  /*4760*/  UIADD3 UR44, UR52, 0x200, URZ ;  /* 0x00000200342c7890 */ /* 0x000fe4000fffe03f */
[----:B------:R-:W-:-:S09]  /*4770*/  UIADD3.X UR5, URZ, UR55, URZ, UP0, !UPT ;  /* 0x000000373f057290 */ /* 0x000fd200087fe43f */
[----:B------:R2:W-:Y:S01]  /*4780*/  UTMASTG.3D [UR44], [UR4] ;  /* 0x0000002c040073b5 */ /* 0x0005e20008010000 */
[----:B------:R0:W-:Y:S01]  /*4790*/  UTMACMDFLUSH ;  /* 0x00000000000079b7 */ /* 0x0001e20000000000 */
[----:B--2---:R-:W-:-:S04]  /*47a0*/  DEPBAR.LE SB0, 0x1 ;  /* 0x000080400000791a */ /* 0x004fc80000000000 */
.L_x_99:
[----:B------:R-:W-:Y:S05]  /*47b0*/  BSYNC B0 ;  /* 0x0000000000007941 */ /* 0x000fea0003800000 */
.L_x_98:
[----:B------:R-:W-:Y:S01]  /*47c0*/  BAR.SYNC.DEFER_BLOCKING 0x1, 0x100 ;  /* 0x0044000000007b1d */ /* 0x000fe20000010000 */
[----:B------:R-:W-:Y:S02]  /*47d0*/  ISETP.NE.AND P2, PT, RZ, UR39, PT ;  /* 0x00000027ff007c0c */ /* 0x000fe4000bf45270 */
[----:B------:R-:W-:-:S04]  /*47e0*/  IADD3 R97, R20, 0x200, RZ ;  /* 0x0000020014617810 */ /* 0x000fc80007ffe0ff */
[----:B------:R-:W-:-:S07]  /*47f0*/  LEA R88, R155, R97, 0x1 ;  /* 0x000000619b587211 */ /* 0x000fce00078e08ff */
[----:B------:R-:W-:Y:S05]  /*4800*/  @!P2 BRA `(.L_x_100) ;  /* 0x000000000034a947 */ /* 0x000fea0003800000 */
[----:B------:R-:W-:Y:S04]  /*4810*/  BSSY B0, `(.L_x_101) ;  /* 0x0000009000007945 */ /* 0x000fe80003800000 */
[----:B------:R-:W-:Y:S05]  /*4820*/  @P0 BRA `(.L_x_102) ;  /* 0x00000000001c0947 */ /* 0x000fea0003800000 */
[----:B------:R-:W-:-:S13]  /*4830*/  ISETP.NE.AND P2, PT, R160, 0x3, PT ;  /* 0x00000003a000780c */ /* 0x000fda0003f45270 */
[----:B------:R-:W-:Y:S05]  /*4840*/  @!P2 BRA `(.L_x_103) ;  /* 0x000000000004a947 */ /* 0x000fea0003800000 */
[----:B------:R-:W-:Y:S01]  /*4850*/  BPT.TRAP 0x1 ;  /* 0x000000040000795c */ /* 0x000fe20000300000 */
.L_x_103:
[----:B------:R-:W-:-:S04]  /*4860*/  ULEA UR4, UR36, UR52, 0x3 ;  /* 0x0000003424047291 */ /* 0x000fc8000f8e183f */
[----:B------:R-:W-:-:S04]  /*4870*/  UIADD3 UR4, UR4, 0x60, URZ ;  /* 0x0000006004047890 */ /* 0x000fc8000fffe03f */
[----:B------:R-:W-:-:S09]  /*4880*/  UPRMT UR4, UR51, 0x654, UR4 ;  /* 0x0000065433047896 */ /* 0x000fd20008000004 */
[----:B------:R-:W-:Y:S03]  /*4890*/  SYNCS.ARRIVE.TRANS64.RED.A1T0 RZ, [UR4], RZ ;  /* 0x000000ffffff79a7 */ /* 0x000fe60008100404 */
.L_x_102:
[----:B------:R-:W-:Y:S05]  /*48a0*/  BSYNC B0 ;  /* 0x0000000000007941 */ /* 0x000fea0003800000 */
.L_x_101:
[----:B------:R-:W-:-:S04]  /*48b0*/  UIADD3 UR36, UR36, 0x1, URZ ;  /* 0x0000000124247890 */ /* 0x000fc8000fffe03f */
[----:B------:R-:W-:-:S04]  /*48c0*/  UISETP.NE.AND UP0, UPT, UR36, 0x4, UPT ;  /* 0x000000042400788c */ /* 0x000fc8000bf05270 */
[----:B------:R-:W-:-:S12]  /*48d0*/  USEL UR36, UR36, URZ, UP0 ;  /* 0x0000003f24247287 */ /* 0x000fd80008000000 */
.L_x_100:
[----:B------:R-:W-:Y:S04]  /*48e0*/  BSSY B0, `(.L_x_104) ;  /* 0x0000032000007945 */ /* 0x000fe80003800000 */
[----:B------:R-:W-:Y:S05]  /*48f0*/  @P0 BRA `(.L_x_105) ;  /* 0x0000000000c00947 */ /* 0x000fea0003800000 */
[----:B------:R-:W-:-:S13]  /*4900*/  ISETP.NE.AND P2, PT, R160, 0x3, PT ;  /* 0x00000003a000780c */ /* 0x000fda0003f45270 */
[----:B------:R-:W-:Y:S05]  /*4910*/  @!P2 BRA `(.L_x_106) ;  /* 0x000000000004a947 */ /* 0x000fea0003800000 */
[----:B------:R-:W-:Y:S01]  /*4920*/  BPT.TRAP 0x1 ;  /* 0x000000040000795c */ /* 0x000fe20000300000 */
.L_x_106:
[----:B-1----:R-:W-:Y:S01]  /*4930*/  LEA R0, R12, UR52, 0x3 ;  /* 0x000000340c007c11 */ /* 0x002fe2000f8e18ff */
[----:B------:R-:W-:Y:S01]  /*4940*/  BSSY B1, `(.L_x_107) ;  /* 0x0000004000017945 */ /* 0x000fe20003800000 */
[----:B------:R-:W-:-:S04]  /*4950*/  SHF.L.U32 R3, RZ, 0x1f, RZ ;  /* 0x0000001fff037819 */ /* 0x000fc800000006ff */
[----:B------:R-:W1:Y:S02]  /*4960*/  SYNCS.PHASECHK.TRANS64.TRYWAIT P2, [R0+URZ+0x40], R3 ;  /* 0x00004003000075a7 */ /* 0x000e64000804017f */
[----:B-1----:R-:W-:Y:S05]  /*4970*/  @!P2 BRA `(.L_x_108) ;  /* 0x0000011000d8a947 */ /* 0x002fea0003800000 */
.L_x_618:
[----:B------:R-:W-:Y:S05]  /*4980*/  BSYNC B1 ;  /* 0x0000000000017941 */ /* 0x000fea0003800000 */
.L_x_107:
[----:B------:R-:W-:Y:S05]  /*4990*/  @P1 BRA `(.L_x_109) ;  /* 0x0000000000941947 */ /* 0x000fea0003800000 */
[----:B-1----:R-:W-:Y:S01]  /*49a0*/  LEA R0, R12, R97, 0xd ;  /* 0x000000610c007211 */ /* 0x002fe200078e68ff */
[----:B------:R-:W-:Y:S05]  /*49b0*/  WARPSYNC.ALL ;  /* 0x0000000000007948 */ /* 0x000fea0003800000 */
[----:B------:R-:W-:Y:S01]  /*49c0*/  LEA R4, R155, R0, 0x1 ;  /* 0x000000009b047211 */ /* 0x000fe200078e08ff */
[----:B------:R-:W1:Y:S05]  /*49d0*/  LDSM.16.M88.4 R8, [R0] ;  /* 0x000000000008783b */ /* 0x000e6a0000000200 */
[----:B------:R-:W2:Y:S01]  /*49e0*/  LDSM.16.M88.4 R4, [R4] ;  /* 0x000000000404783b */ /* 0x000ea20000000200 */
[----:B-1----:R-:W-:Y:S01]  /*49f0*/  SHF.L.U32 R14, R8, 0x10, RZ ;  /* 0x00000010080e7819 */ /* 0x002fe200000006ff */
[----:B------:R-:W-:Y:S01]  /*4a00*/  IMAD.U32 R90, R9, 0x10000, RZ ;  /* 0x00010000095a7824 */ /* 0x000fe200078e00ff */
[----:B------:R-:W-:-:S02]  /*4a10*/  SHF.L.U32 R94, R10, 0x10, RZ ;  /* 0x000000100a5e7819 */ /* 0x000fc400000006ff */
[----:B------:R-:W-:Y:S01]  /*4a20*/  LOP3.LUT R8, R8, 0xffff0000, RZ, 0xc0, !PT ;  /* 0xffff000008087812 */ /* 0x000fe200078ec0ff */
[C---:B------:R-:W-:Y:S01]  /*4a30*/  FMUL R13, R153.reuse, R14 ;  /* 0x0000000e990d7220 */ /* 0x040fe20000400000 */
[C---:B--2---:R-:W-:Y:S01]  /*4a40*/  SHF.L.U32 R0, R4.reuse, 0x10, RZ ;  /* 0x0000001004007819 */ /* 0x044fe200000006ff */
[C---:B------:R-:W-:Y:S01]  /*4a50*/  FMUL R157, R153.reuse, R90 ;  /* 0x0000005a999d7220 */ /* 0x040fe20000400000 */
[----:B------:R-:W-:Y:S01]  /*4a60*/  LOP3.LUT R100, R4, 0xffff0000, RZ, 0xc0, !PT ;  /* 0xffff000004647812 */ /* 0x000fe200078ec0ff */
[C---:B------:R-:W-:Y:S01]  /*4a70*/  FMUL R14, R153.reuse, R8 ;  /* 0x00000008990e7220 */ /* 0x040fe20000400000 */
[----:B------:R-:W-:Y:S01]  /*4a80*/  SHF.L.U32 R156, R6, 0x10, RZ ;  /* 0x00000010069c7819 */ /* 0x000fe200000006ff */
[----:B------:R-:W-:Y:S01]  /*4a90*/  FMUL R21, R153, R94 ;  /* 0x0000005e99157220 */ /* 0x000fe20000400000 */
[----:B------:R-:W-:Y:S01]  /*4aa0*/  LOP3.LUT R92, R9, 0xffff0000, RZ, 0xc0, !PT ;  /* 0xffff0000095c7812 */ /* 0x000fe200078ec0ff */
[C---:B------:R-:W-:Y:S01]  /*4ab0*/  FMUL R89, R153.reuse, R0 ;  /* 0x0000000099597220 */ /* 0x040fe20000400000 */
[----:B------:R-:W-:Y:S01]  /*4ac0*/  LOP3.LUT R10, R10, 0xffff0000, RZ, 0xc0, !PT ;  /* 0xffff00000a0a7812 */ /* 0x000fe200078ec0ff */
[----:B------:R-:W-:Y:S01]  /*4ad0*/  FMUL R163, R153, R100 ;  /* 0x0000006499a37220 */ /* 0x000fe20000400000 */
[----:B------:R-:W-:Y:S01]  /*4ae0*/  SHF.L.U32 R96, R11, 0x10, RZ ;  /* 0x000000100b607819 */ /* 0x000fe200000006ff */
[----:B------:R-:W-:Y:S01]  /*4af0*/  FMUL R23, R153, R92 ;  /* 0x0000005c99177220 */ /* 0x000fe20000400000 */
[----:B------:R-:W-:Y:S01]  /*4b00*/  LOP3.LUT R98, R11, 0xffff0000, RZ, 0xc0, !PT ;  /* 0xffff00000b627812 */ /* 0x000fe200078ec0ff */
[----:B------:R-:W-:Y:S01]  /*4b10*/  FMUL R15, R153, R10 ;  /* 0x0000000a990f7220 */ /* 0x000fe20000400000 */
        /* <DEDUP_REMOVED lines=9> */
[C---:B------:R-:W-:Y:S01]  /*4bb0*/  FMUL R93, R153.reuse, R156 ;  /* 0x0000009c995d7220 */ /* 0x040fe20000400000 */
[C---:B------:R-:W-:Y:S01]  /*4bc0*/  FMUL R167, R153.reuse, R6 ;  /* 0x0000000699a77220 */ /* 0x040fe20000400000 */
[----:B------:R-:W-:-:S02]  /*4bd0*/  FMUL R95, R153, R162 ;  /* 0x000000a2995f7220 */ /* 0x000fc40000400000 */
[----:B------:R-:W-:-:S07]  /*4be0*/  FMUL R169, R153, R164 ;  /* 0x000000a499a97220 */ /* 0x000fce0000400000 */
.L_x_109:
[----:B------:R-:W-:-:S07]  /*4bf0*/  IADD3 R12, R12, 0x1, RZ ;  /* 0x000000010c0c7810 */ /* 0x000fce0007ffe0ff */
.L_x_105:
[----:B------:R-:W-:Y:S05]  /*4c00*/  BSYNC B0 ;  /* 0x0000000000007941 */ /* 0x000fea0003800000 */
.L_x_104:
[----:B-1----:R-:W-:Y:S02]  /*4c10*/  IMAD.MOV.U32 R0, RZ, RZ, 0x3bbb989d ;  /* 0x3bbb989dff007424 */ /* 0x002fe400078e00ff */
[C---:B------:R-:W-:Y:S01]  /*4c20*/  FFMA R24, R154.reuse, R24, R13 ;  /* 0x000000189a187223 */ /* 0x040fe2000000000d */
[----:B------:R-:W-:Y:S01]  /*4c30*/  MOV R3, 0x437c0000 ;  /* 0x437c000000037802 */ /* 0x000fe20000000f00 */
[C---:B------:R-:W-:Y:S01]  /*4c40*/  FFMA R25, R154.reuse, R25, R14 ;  /* 0x000000199a197223 */ /* 0x040fe2000000000e */
[----:B------:R-:W-:Y:S01]  /*4c50*/  FFMA R26, R154, R26, R157 ;  /* 0x0000001a9a1a7223 */ /* 0x000fe2000000009d */
[-C--:B------:R-:W-:Y:S01]  /*4c60*/  FFMA.SAT R4, -R24, R0.reuse, 0.5 ;  /* 0x3f00000018047423 */ /* 0x080fe20000002100 */
[C---:B------:R-:W-:Y:S01]  /*4c70*/  FFMA R27, R154.reuse, R27, R23 ;  /* 0x0000001b9a1b7223 */ /* 0x040fe20000000017 */
[----:B------:R-:W-:Y:S01]  /*4c80*/  FFMA.SAT R6, -R25, R0, 0.5 ;  /* 0x3f00000019067423 */ /* 0x000fe20000002100 */
[----:B------:R-:W-:Y:S01]  /*4c90*/  FFMA R28, R154, R28, R21 ;  /* 0x0000001c9a1c7223 */ /* 0x000fe20000000015 */
[-C--:B------:R-:W-:Y:S01]  /*4ca0*/  FFMA.RM R4, R4, R3.reuse, 12582913 ;  /* 0x4b40000104047423 */ /* 0x080fe20000004003 */
[-C--:B------:R-:W-:Y:S01]  /*4cb0*/  FFMA.SAT R90, -R27, R0.reuse, 0.5 ;  /* 0x3f0000001b5a7423 */ /* 0x080fe20000002100 */
[----:B------:R-:W-:Y:S01]  /*4cc0*/  FFMA.RM R5, R6, R3, 12582913 ;  /* 0x4b40000106057423 */ /* 0x000fe20000004003 */
[-C--:B------:R-:W-:Y:S01]  /*4cd0*/  FFMA.SAT R6, -R26, R0.reuse, 0.5 ;  /* 0x3f0000001a067423 */ /* 0x080fe20000002100 */
[----:B------:R-:W-:Y:S01]  /*4ce0*/  FADD R7, R4, -12583039 ;  /* 0xcb40007f04077421 */ /* 0x000fe20000000000 */
[----:B------:R-:W-:Y:S01]  /*4cf0*/  FFMA R29, R154, R29, R15 ;  /* 0x0000001d9a1d7223 */ /* 0x000fe2000000000f */
[----:B------:R-:W-:Y:S01]  /*4d00*/  FADD R8, R5, -12583039 ;  /* 0xcb40007f05087421 */ /* 0x000fe20000000000 */
[-C--:B------:R-:W-:Y:S01]  /*4d10*/  FFMA.RM R6, R6, R3.reuse, 12582913 ;  /* 0x4b40000106067423 */ /* 0x080fe20000004003 */
[----:B------:R-:W-:Y:S01]  /*4d20*/  FFMA R7, -R24, 1.4426950216293334961, -R7 ;  /* 0x3fb8aa3b18077823 */ /* 0x000fe20000000907 */
[-C--:B------:R-:W-:Y:S01]  /*4d30*/  FFMA.SAT R94, -R29, R0.reuse, 0.5 ;  /* 0x3f0000001d5e7423 */ /* 0x080fe20000002100 */
[C---:B------:R-:W-:Y:S01]  /*4d40*/  FFMA R8, -R25.reuse, 1.4426950216293334961, -R8 ;  /* 0x3fb8aa3b19087823 */ /* 0x040fe20000000908 */
[----:B------:R-:W-:Y:S01]  /*4d50*/  FADD R11, R6, -12583039 ;  /* 0xcb40007f060b7421 */ /* 0x000fe20000000000 */
[----:B------:R-:W-:Y:S01]  /*4d60*/  FFMA R9, -R24, 1.925963033500011079e-08, R7 ;  /* 0x32a5706018097823 */ /* 0x000fe20000000107 */
[-C--:B------:R-:W-:Y:S01]  /*4d70*/  FFMA.RM R7, R90, R3.reuse, 12582913 ;  /* 0x4b4000015a077423 */ /* 0x080fe20000004003 */
[----:B------:R-:W-:Y:S01]  /*4d80*/  FFMA R10, -R25, 1.925963033500011079e-08, R8 ;  /* 0x32a57060190a7823 */ /* 0x000fe20000000108 */
[----:B------:R-:W-:Y:S01]  /*4d90*/  FFMA.SAT R8, -R28, R0, 0.5 ;  /* 0x3f0000001c087423 */ /* 0x000fe20000002100 */
[----:B------:R-:W-:Y:S01]  /*4da0*/  FFMA R11, -R26, 1.4426950216293334961, -R11 ;  /* 0x3fb8aa3b1a0b7823 */ /* 0x000fe2000000090b */
[----:B------:R-:W-:Y:S01]  /*4db0*/  FADD R92, R7, -12583039 ;  /* 0xcb40007f075c7421 */ /* 0x000fe20000000000 */
[----:B------:R-:W-:Y:S01]  /*4dc0*/  FFMA R30, R154, R30, R161 ;  /* 0x0000001e9a1e7223 */ /* 0x000fe200000000a1 */
[-C--:B------:R-:W-:Y:S01]  /*4dd0*/  FFMA.RM R8, R8, R3.reuse, 12582913 ;  /* 0x4b40000108087423 */ /* 0x080fe20000004003 */
[----:B------:R-:W-:Y:S01]  /*4de0*/  FFMA R90, -R26, 1.925963033500011079e-08, R11 ;  /* 0x32a570601a5a7823 */ /* 0x000fe2000000010b */
[C---:B------:R-:W-:Y:S01]  /*4df0*/  FFMA R92, -R27.reuse, 1.4426950216293334961, -R92 ;  /* 0x3fb8aa3b1b5c7823 */ /* 0x040fe2000000095c */
[----:B------:R-:W-:Y:S01]  /*4e00*/  FFMA.RM R11, R94, R3, 12582913 ;  /* 0x4b4000015e0b7423 */ /* 0x000fe20000004003 */
[----:B------:R-:W-:Y:S01]  /*4e10*/  FADD R99, R8, -12583039 ;  /* 0xcb40007f08637421 */ /* 0x000fe20000000000 */
[----:B------:R-:W-:Y:S01]  /*4e20*/  FFMA R31, R154, R31, R159 ;  /* 0x0000001f9a1f7223 */ /* 0x000fe2000000009f */
[----:B------:R-:W-:Y:S01]  /*4e30*/  FFMA R98, -R27, 1.925963033500011079e-08, R92 ;  /* 0x32a570601b627823 */ /* 0x000fe2000000015c */
[-C--:B------:R-:W-:Y:S01]  /*4e40*/  FFMA.SAT R92, -R30, R0.reuse, 0.5 ;  /* 0x3f0000001e5c7423 */ /* 0x080fe20000002100 */
[----:B------:R-:W-:Y:S01]  /*4e50*/  FADD R94, R11, -12583039 ;  /* 0xcb40007f0b5e7421 */ /* 0x000fe20000000000 */
[----:B------:R-:W-:Y:S01]  /*4e60*/  FFMA R99, -R28, 1.4426950216293334961, -R99 ;  /* 0x3fb8aa3b1c637823 */ /* 0x000fe20000000963 */
[----:B------:R-:W-:Y:S01]  /*4e70*/  FFMA.SAT R102, -R31, R0, 0.5 ;  /* 0x3f0000001f667423 */ /* 0x000fe20000002100 */
[-C--:B------:R-:W-:Y:S01]  /*4e80*/  FFMA.RM R92, R92, R3.reuse, 12582913 ;  /* 0x4b4000015c5c7423 */ /* 0x080fe20000004003 */
[C---:B------:R-:W-:Y:S01]  /*4e90*/  FFMA R94, -R29.reuse, 1.4426950216293334961, -R94 ;  /* 0x3fb8aa3b1d5e7823 */ /* 0x040fe2000000095e */
[----:B------:R-:W-:Y:S01]  /*4ea0*/  FFMA R96, -R28, 1.925963033500011079e-08, R99 ;  /* 0x32a570601c607823 */ /* 0x000fe20000000163 */
[----:B------:R-:W-:Y:S01]  /*4eb0*/  FFMA R32, R154, R32, R89 ;  /* 0x000000209a207223 */ /* 0x000fe20000000059 */
[----:B------:R-:W-:Y:S01]  /*4ec0*/  FADD R99, R92, -12583039 ;  /* 0xcb40007f5c637421 */ /* 0x000fe20000000000 */
[----:B------:R-:W-:Y:S01]  /*4ed0*/  FFMA R100, -R29, 1.925963033500011079e-08, R94 ;  /* 0x32a570601d647823 */ /* 0x000fe2000000015e */
[----:B------:R-:W-:Y:S01]  /*4ee0*/  FFMA.RM R94, R102, R3, 12582913 ;  /* 0x4b400001665e7423 */ /* 0x000fe20000004003 */
[----:B------:R-:W-:Y:S01]  /*4ef0*/  FFMA.SAT R162, -R32, R0, 0.5 ;  /* 0x3f00000020a27423 */ /* 0x000fe20000002100 */
[----:B------:R-:W-:Y:S01]  /*4f00*/  FFMA R99, -R30, 1.4426950216293334961, -R99 ;  /* 0x3fb8aa3b1e637823 */ /* 0x000fe20000000963 */
[----:B------:R-:W-:Y:S01]  /*4f10*/  FFMA R33, R154, R33, R163 ;  /* 0x000000219a217223 */ /* 0x000fe200000000a3 */
[----:B------:R-:W-:Y:S01]  /*4f20*/  FADD R156, R94, -12583039 ;  /* 0xcb40007f5e9c7421 */ /* 0x000fe20000000000 */
[----:B------:R-:W-:Y:S01]  /*4f30*/  FFMA R34, R154, R34, R91 ;  /* 0x000000229a227223 */ /* 0x000fe2000000005b */
[----:B------:R-:W-:Y:S01]  /*4f40*/  FFMA R102, -R30, 1.925963033500011079e-08, R99 ;  /* 0x32a570601e667823 */ /* 0x000fe20000000163 */
[----:B------:R-:W-:Y:S01]  /*4f50*/  FFMA.RM R99, R162, R3, 12582913 ;  /* 0x4b400001a2637423 */ /* 0x000fe20000004003 */
[-C--:B------:R-:W-:Y:S01]  /*4f60*/  FFMA.SAT R162, -R33, R0.reuse, 0.5 ;  /* 0x3f00000021a27423 */ /* 0x080fe20000002100 */
[C---:B------:R-:W-:Y:S01]  /*4f70*/  FFMA R156, -R31.reuse, 1.4426950216293334961, -R156 ;  /* 0x3fb8aa3b1f9c7823 */ /* 0x040fe2000000099c */
[----:B------:R1:W-:Y:S01]  /*4f80*/  MUFU.EX2 R103, R102 ;  /* 0x0000006600677308 */ /* 0x0003e20000000800 */
[----:B------:R-:W-:Y:S01]  /*4f90*/  FFMA R35, R154, R35, R165 ;  /* 0x000000239a237223 */ /* 0x000fe200000000a5 */
[----:B------:R-:W-:Y:S01]  /*4fa0*/  FFMA.RM R162, R162, R3, 12582913 ;  /* 0x4b400001a2a27423 */ /* 0x000fe20000004003 */
[----:B------:R-:W-:Y:S01]  /*4fb0*/  FFMA R101, -R31, 1.925963033500011079e-08, R156 ;  /* 0x32a570601f657823 */ /* 0x000fe2000000019c */
[----:B------:R-:W-:Y:S01]  /*4fc0*/  FFMA.SAT R156, -R34, R0, 0.5 ;  /* 0x3f000000229c7423 */ /* 0x000fe20000002100 */
[C---:B------:R-:W-:Y:S01]  /*4fd0*/  FFMA R36, R154.reuse, R36, R93 ;  /* 0x000000249a247223 */ /* 0x040fe2000000005d */
[C---:B------:R-:W-:Y:S01]  /*4fe0*/  FFMA R37, R154.reuse, R37, R167 ;  /* 0x000000259a257223 */ /* 0x040fe200000000a7 */
[----:B------:R-:W-:Y:S01]  /*4ff0*/  FFMA R38, R154, R38, R95 ;  /* 0x000000269a267223 */ /* 0x000fe2000000005f */
[----:B------:R-:W2:Y:S01]  /*5000*/  MUFU.EX2 R9, R9 ;  /* 0x0000000900097308 */ /* 0x000ea20000000800 */
[----:B-1----:R-:W-:Y:S01]  /*5010*/  FADD R102, R162, -12583039 ;  /* 0xcb40007fa2667421 */ /* 0x002fe20000000000 */
[----:B------:R-:W-:Y:S01]  /*5020*/  FFMA.RM R164, R156, R3, 12582913 ;  /* 0x4b4000019ca47423 */ /* 0x000fe20000004003 */
[----:B------:R-:W-:Y:S01]  /*5030*/  FADD R171, R99, -12583039 ;  /* 0xcb40007f63ab7421 */ /* 0x000fe20000000000 */
[----:B------:R-:W-:Y:S01]  /*5040*/  FFMA R39, R154, R39, R169 ;  /* 0x000000279a277223 */ /* 0x000fe200000000a9 */
[----:B------:R-:W-:Y:S01]  /*5050*/  FFMA R156, -R33, 1.4426950216293334961, -R102 ;  /* 0x3fb8aa3b219c7823 */ /* 0x000fe20000000966 */
[----:B------:R-:W-:Y:S01]  /*5060*/  FADD R173, R164, -12583039 ;  /* 0xcb40007fa4ad7421 */ /* 0x000fe20000000000 */
[-C--:B------:R-:W-:Y:S01]  /*5070*/  FFMA.SAT R166, -R35, R0.reuse, 0.5 ;  /* 0x3f00000023a67423 */ /* 0x080fe20000002100 */
[----:B------:R-:W1:Y:S01]  /*5080*/  MUFU.EX2 R10, R10 ;  /* 0x0000000a000a7308 */ /* 0x000e620000000800 */
[----:B------:R-:W-:Y:S01]  /*5090*/  FFMA R156, -R33, 1.925963033500011079e-08, R156 ;  /* 0x32a57060219c7823 */ /* 0x000fe2000000019c */
[-C--:B------:R-:W-:Y:S01]  /*50a0*/  FFMA.SAT R170, -R36, R0.reuse, 0.5 ;  /* 0x3f00000024aa7423 */ /* 0x080fe20000002100 */
[-C--:B------:R-:W-:Y:S01]  /*50b0*/  FFMA.SAT R172, -R37, R0.reuse, 0.5 ;  /* 0x3f00000025ac7423 */ /* 0x080fe20000002100 */
[-C--:B------:R-:W-:Y:S01]  /*50c0*/  FFMA.SAT R174, -R38, R0.reuse, 0.5 ;  /* 0x3f00000026ae7423 */ /* 0x080fe20000002100 */
[----:B------:R-:W-:Y:S01]  /*50d0*/  FFMA R171, -R32, 1.4426950216293334961, -R171 ;  /* 0x3fb8aa3b20ab7823 */ /* 0x000fe200000009ab */
[----:B------:R-:W-:Y:S01]  /*50e0*/  FFMA.SAT R0, -R39, R0, 0.5 ;  /* 0x3f00000027007423 */ /* 0x000fe20000002100 */
[----:B------:R-:W-:Y:S01]  /*50f0*/  FFMA R175, -R34, 1.4426950216293334961, -R173 ;  /* 0x3fb8aa3b22af7823 */ /* 0x000fe200000009ad */
[----:B------:R-:W-:Y:S01]  /*5100*/  MUFU.EX2 R90, R90 ;  /* 0x0000005a005a7308 */ /* 0x000fe20000000800 */
[----:B------:R-:W-:Y:S01]  /*5110*/  SHF.L.U32 R4, R4, 0x17, RZ ;  /* 0x0000001704047819 */ /* 0x000fe200000006ff */
[----:B------:R-:W-:Y:S01]  /*5120*/  FFMA R171, -R32, 1.925963033500011079e-08, R171 ;  /* 0x32a5706020ab7823 */ /* 0x000fe200000001ab */
[-C--:B------:R-:W-:Y:S01]  /*5130*/  FFMA.RM R166, R166, R3.reuse, 12582913 ;  /* 0x4b400001a6a67423 */ /* 0x080fe20000004003 */
[-C--:B------:R-:W-:Y:S01]  /*5140*/  FFMA.RM R170, R170, R3.reuse, 12582913 ;  /* 0x4b400001aaaa7423 */ /* 0x080fe20000004003 */
[-C--:B------:R-:W-:Y:S01]  /*5150*/  FFMA.RM R172, R172, R3.reuse, 12582913 ;  /* 0x4b400001acac7423 */ /* 0x080fe20000004003 */
[----:B------:R-:W-:Y:S01]  /*5160*/  FFMA.RM R174, R174, R3, 12582913 ;  /* 0x4b400001aeae7423 */ /* 0x000fe20000004003 */
[----:B------:R-:W-:Y:S01]  /*5170*/  SHF.L.U32 R5, R5, 0x17, RZ ;  /* 0x0000001705057819 */ /* 0x000fe200000006ff */
[----:B------:R-:W3:Y:S01]  /*5180*/  MUFU.EX2 R98, R98 ;  /* 0x0000006200627308 */ /* 0x000ee20000000800 */
[----:B--2---:R-:W-:Y:S01]  /*5190*/  FFMA R176, R4, R9, 1 ;  /* 0x3f80000004b07423 */ /* 0x004fe20000000009 */
[----:B------:R-:W-:Y:S01]  /*51a0*/  FADD R168, R166, -12583039 ;  /* 0xcb40007fa6a87421 */ /* 0x000fe20000000000 */
[----:B------:R-:W-:Y:S01]  /*51b0*/  SHF.L.U32 R7, R7, 0x17, RZ ;  /* 0x0000001707077819 */ /* 0x000fe200000006ff */
[----:B-1----:R-:W-:Y:S01]  /*51c0*/  FFMA R10, R5, R10, 1 ;  /* 0x3f800000050a7423 */ /* 0x002fe2000000000a */
[----:B------:R-:W-:Y:S01]  /*51d0*/  FADD R5, R174, -12583039 ;  /* 0xcb40007fae057421 */ /* 0x000fe20000000000 */
[C---:B------:R-:W-:Y:S01]  /*51e0*/  FFMA R168, -R35.reuse, 1.4426950216293334961, -R168 ;  /* 0x3fb8aa3b23a87823 */ /* 0x040fe200000009a8 */
[----:B------:R-:W-:Y:S01]  /*51f0*/  FFMA R175, -R34, 1.925963033500011079e-08, R175 ;  /* 0x32a5706022af7823 */ /* 0x000fe200000001af */
[----:B------:R-:W1:Y:S01]  /*5200*/  MUFU.EX2 R96, R96 ;  /* 0x0000006000607308 */ /* 0x000e620000000800 */
[C---:B------:R-:W-:Y:S01]  /*5210*/  FFMA R5, -R38.reuse, 1.4426950216293334961, -R5 ;  /* 0x3fb8aa3b26057823 */ /* 0x040fe20000000905 */
[----:B------:R-:W-:Y:S01]  /*5220*/  FFMA R168, -R35, 1.925963033500011079e-08, R168 ;  /* 0x32a5706023a87823 */ /* 0x000fe200000001a8 */
[----:B------:R-:W-:Y:S01]  /*5230*/  SHF.L.U32 R11, R11, 0x17, RZ ;  /* 0x000000170b0b7819 */ /* 0x000fe200000006ff */
[----:B------:R-:W-:Y:S01]  /*5240*/  BSSY B1, `(.L_x_110) ;  /* 0x000003d000017945 */ /* 0x000fe20003800000 */
[----:B------:R-:W-:Y:S01]  /*5250*/  FFMA R5, -R38, 1.925963033500011079e-08, R5 ;  /* 0x32a5706026057823 */ /* 0x000fe20000000105 */
[----:B------:R-:W-:-:S02]  /*5260*/  SHF.L.U32 R94, R94, 0x17, RZ ;  /* 0x000000175e5e7819 */ /* 0x000fc400000006ff */
[----:B------:R2:W-:Y:S01]  /*5270*/  MUFU.EX2 R173, R156 ;  /* 0x0000009c00ad7308 */ /* 0x0005e20000000800 */
[----:B---3--:R-:W-:Y:S01]  /*5280*/  FFMA R7, R7, R98, 1 ;  /* 0x3f80000007077423 */ /* 0x008fe20000000062 */
[----:B------:R-:W-:-:S04]  /*5290*/  IADD3 R98, R176, 0x1800000, RZ ;  /* 0x01800000b0627810 */ /* 0x000fc80007ffe0ff */
[----:B------:R-:W-:Y:S02]  /*52a0*/  LOP3.LUT R98, R98, 0x7f800000, RZ, 0xc0, !PT ;  /* 0x7f80000062627812 */ /* 0x000fe400078ec0ff */
[----:B------:R3:W-:Y:S01]  /*52b0*/  MUFU.EX2 R102, R171 ;  /* 0x000000ab00667308 */ /* 0x0007e20000000800 */
[----:B--2---:R-:W-:Y:S01]  /*52c0*/  FFMA.RM R156, R0, R3, 12582913 ;  /* 0x4b400001009c7423 */ /* 0x004fe20000004003 */
[----:B------:R-:W-:Y:S01]  /*52d0*/  SHF.L.U32 R3, R6, 0x17, RZ ;  /* 0x0000001706037819 */ /* 0x000fe200000006ff */
[----:B------:R-:W-:Y:S01]  /*52e0*/  FADD R0, R172, -12583039 ;  /* 0xcb40007fac007421 */ /* 0x000fe20000000000 */
[----:B------:R-:W-:Y:S01]  /*52f0*/  ISETP.GT.U32.AND P2, PT, R98, 0x1ffffff, PT ;  /* 0x01ffffff6200780c */ /* 0x000fe20003f44070 */
[----:B------:R-:W-:Y:S01]  /*5300*/  FADD R4, R156, -12583039 ;  /* 0xcb40007f9c047421 */ /* 0x000fe20000000000 */
[C---:B------:R-:W-:Y:S01]  /*5310*/  SHF.L.U32 R98, R170.reuse, 0x17, RZ ;  /* 0x00000017aa627819 */ /* 0x040fe200000006ff */
[----:B------:R-:W-:Y:S01]  /*5320*/  FFMA R6, R3, R90, 1 ;  /* 0x3f80000003067423 */ /* 0x000fe2000000005a */
[----:B------:R-:W2:Y:S01]  /*5330*/  MUFU.EX2 R100, R100 ;  /* 0x0000006400647308 */ /* 0x000ea20000000800 */
[----:B---3--:R-:W-:Y:S01]  /*5340*/  FADD R171, R170, -12583039 ;  /* 0xcb40007faaab7421 */ /* 0x008fe20000000000 */
[----:B------:R-:W-:Y:S01]  /*5350*/  SHF.L.U32 R3, R8, 0x17, RZ ;  /* 0x0000001708037819 */ /* 0x000fe200000006ff */
[----:B------:R-:W-:Y:S01]  /*5360*/  FFMA R0, -R37, 1.4426950216293334961, -R0 ;  /* 0x3fb8aa3b25007823 */ /* 0x000fe20000000900 */
[----:B------:R-:W-:Y:S01]  /*5370*/  FFMA R90, -R39, 1.4426950216293334961, -R4 ;  /* 0x3fb8aa3b275a7823 */ /* 0x000fe20000000904 */
[----:B------:R-:W-:Y:S01]  /*5380*/  FFMA R177, -R36, 1.4426950216293334961, -R171 ;  /* 0x3fb8aa3b24b17823 */ /* 0x000fe200000009ab */
[----:B------:R-:W-:-:S02]  /*5390*/  IMAD.SHL.U32 R8, R92, 0x800000, RZ ;  /* 0x008000005c087824 */ /* 0x000fc400078e00ff */
[----:B-1----:R-:W-:Y:S01]  /*53a0*/  FFMA R96, R3, R96, 1 ;  /* 0x3f80000003607423 */ /* 0x002fe20000000060 */
[----:B------:R-:W1:Y:S01]  /*53b0*/  MUFU.EX2 R101, R101 ;  /* 0x0000006500657308 */ /* 0x000e620000000800 */
[----:B------:R-:W-:Y:S01]  /*53c0*/  FFMA R177, -R36, 1.925963033500011079e-08, R177 ;  /* 0x32a5706024b17823 */ /* 0x000fe200000001b1 */
[----:B------:R-:W-:Y:S01]  /*53d0*/  FFMA R0, -R37, 1.925963033500011079e-08, R0 ;  /* 0x32a5706025007823 */ /* 0x000fe20000000100 */
[----:B------:R-:W-:Y:S01]  /*53e0*/  FFMA R3, -R39, 1.925963033500011079e-08, R90 ;  /* 0x32a5706027037823 */ /* 0x000fe2000000015a */
[----:B------:R-:W-:Y:S01]  /*53f0*/  SHF.L.U32 R90, R162, 0x17, RZ ;  /* 0x00000017a25a7819 */ /* 0x000fe200000006ff */
[----:B------:R-:W-:Y:S01]  /*5400*/  FFMA R8, R8, R103, 1 ;  /* 0x3f80000008087423 */ /* 0x000fe20000000067 */
[----:B------:R-:W-:Y:S02]  /*5410*/  SHF.L.U32 R92, R164, 0x17, RZ ;  /* 0x00000017a45c7819 */ /* 0x000fe400000006ff */
[----:B------:R-:W3:Y:S01]  /*5420*/  MUFU.EX2 R175, R175 ;  /* 0x000000af00af7308 */ /* 0x000ee20000000800 */
[----:B--2---:R-:W-:Y:S01]  /*5430*/  FFMA R100, R11, R100, 1 ;  /* 0x3f8000000b647423 */ /* 0x004fe20000000064 */
[----:B------:R-:W-:Y:S01]  /*5440*/  SHF.L.U32 R11, R99, 0x17, RZ ;  /* 0x00000017630b7819 */ /* 0x000fe200000006ff */
[----:B------:R-:W-:-:S02]  /*5450*/  IMAD.SHL.U32 R99, R172, 0x800000, RZ ;  /* 0x00800000ac637824 */ /* 0x000fc400078e00ff */
[----:B------:R-:W-:Y:S02]  /*5460*/  FFMA R90, R90, R173, 1 ;  /* 0x3f8000005a5a7423 */ /* 0x000fe400000000ad */
[----:B------:R-:W-:Y:S01]  /*5470*/  FFMA R11, R11, R102, 1 ;  /* 0x3f8000000b0b7423 */ /* 0x000fe20000000066 */
[----:B------:R-:W2:Y:S01]  /*5480*/  MUFU.EX2 R171, R168 ;  /* 0x000000a800ab7308 */ /* 0x000ea20000000800 */
[----:B-1----:R-:W-:Y:S01]  /*5490*/  FFMA R9, R94, R101, 1 ;  /* 0x3f8000005e097423 */ /* 0x002fe20000000065 */
[----:B------:R-:W-:Y:S02]  /*54a0*/  SHF.L.U32 R94, R166, 0x17, RZ ;  /* 0x00000017a65e7819 */ /* 0x000fe400000006ff */
[----:B------:R-:W-:Y:S02]  /*54b0*/  SHF.L.U32 R101, R174, 0x17, RZ ;  /* 0x00000017ae657819 */ /* 0x000fe400000006ff */
[----:B------:R-:W-:Y:S02]  /*54c0*/  SHF.L.U32 R102, R156, 0x17, RZ ;  /* 0x000000179c667819 */ /* 0x000fe400000006ff */
[----:B------:R-:W1:Y:S01]  /*54d0*/  MUFU.EX2 R177, R177 ;  /* 0x000000b100b17308 */ /* 0x000e620000000800 */
[----:B---3--:R-:W-:-:S07]  /*54e0*/  FFMA R92, R92, R175, 1 ;  /* 0x3f8000005c5c7423 */ /* 0x008fce00000000af */
[----:B------:R-:W3:Y:S01]  /*54f0*/  MUFU.EX2 R0, R0 ;  /* 0x0000000000007308 */ /* 0x000ee20000000800 */
[----:B--2---:R-:W-:-:S07]  /*5500*/  FFMA R94, R94, R171, 1 ;  /* 0x3f8000005e5e7423 */ /* 0x004fce00000000ab */
[----:B------:R-:W2:Y:S01]  /*5510*/  MUFU.EX2 R4, R5 ;  /* 0x0000000500047308 */ /* 0x000ea20000000800 */
[----:B-1----:R-:W-:-:S07]  /*5520*/  FFMA R98, R98, R177, 1 ;  /* 0x3f80000062627423 */ /* 0x002fce00000000b1 */
[----:B------:R-:W1:Y:S01]  /*5530*/  MUFU.EX2 R3, R3 ;  /* 0x0000000300037308 */ /* 0x000e620000000800 */
[----:B---3--:R-:W-:Y:S01]  /*5540*/  FFMA R99, R99, R0, 1 ;  /* 0x3f80000063637423 */ /* 0x008fe20000000000 */
[----:B--2---:R-:W-:Y:S01]  /*5550*/  FFMA R101, R101, R4, 1 ;  /* 0x3f80000065657423 */ /* 0x004fe20000000004 */
[----:B-1----:R-:W-:Y:S01]  /*5560*/  FFMA R102, R102, R3, 1 ;  /* 0x3f80000066667423 */ /* 0x002fe20000000003 */
[----:B------:R-:W-:Y:S06]  /*5570*/  @P2 BRA `(.L_x_111) ;  /* 0x0000000000142947 */ /* 0x000fec0003800000 */
[----:B------:R-:W-:Y:S02]  /*5580*/  MOV R0, R176 ;  /* 0x000000b000007202 */ /* 0x000fe40000000f00 */
[----:B------:R-:W-:-:S07]  /*5590*/  MOV R4, 0x55b0 ;  /* 0x000055b000047802 */ /* 0x000fce0000000f00 */
[----:B------:R-:W-:Y:S05]  /*55a0*/  CALL.REL.NOINC `($__internal_0_$__cuda_sm20_rcp_rn_f32_slowpath) ;  /* 0x0000010c00fc7944 */ /* 0x000fea0003c00000 */
[----:B------:R-:W-:Y:S01]  /*55b0*/  MOV R103, R0 ;  /* 0x0000000000677202 */ /* 0x000fe20000000f00 */
[----:B------:R-:W-:Y:S06]  /*55c0*/  BRA `(.L_x_112) ;  /* 0x0000000000107947 */ /* 0x000fec0003800000 */
.L_x_111:
[----:B------:R-:W1:Y:S02]  /*55d0*/  MUFU.RCP R103, R176 ;  /* 0x000000b000677308 */ /* 0x000e640000001000 */
[----:B-1----:R-:W-:-:S04]  /*55e0*/  FFMA R0, R176, R103, -1 ;  /* 0xbf800000b0007423 */ /* 0x002fc80000000067 */
[----:B------:R-:W-:-:S04]  /*55f0*/  FADD.FTZ R0, -R0, -RZ ;  /* 0x800000ff00007221 */ /* 0x000fc80000010100 */
[----:B------:R-:W-:-:S07]  /*5600*/  FFMA R103, R103, R0, R103 ;  /* 0x0000000067677223 */ /* 0x000fce0000000067 */
.L_x_112:
[----:B------:R-:W-:Y:S05]  /*5610*/  BSYNC B1 ;  /* 0x0000000000017941 */ /* 0x000fea0003800000 */
.L_x_110:
        /* <DEDUP_REMOVED lines=10> */
.L_x_114:
[----:B------:R-:W1:Y:S02]  /*56c0*/  MUFU.RCP R3, R10 ;  /* 0x0000000a00037308 */ /* 0x000e640000001000 */
[----:B-1----:R-:W-:-:S04]  /*56d0*/  FFMA R0, R10, R3, -1 ;  /* 0xbf8000000a007423 */ /* 0x002fc80000000003 */
[----:B------:R-:W-:-:S04]  /*56e0*/  FADD.FTZ R0, -R0, -RZ ;  /* 0x800000ff00007221 */ /* 0x000fc80000010100 */
[----:B------:R-:W-:-:S07]  /*56f0*/  FFMA R166, R3, R0, R3 ;  /* 0x0000000003a67223 */ /* 0x000fce0000000003 */
.L_x_115:
[----:B------:R-:W-:Y:S05]  /*5700*/  BSYNC B1 ;  /* 0x0000000000017941 */ /* 0x000fea0003800000 */
.L_x_113:
        /* <DEDUP_REMOVED lines=10> */
.L_x_117:
[----:B------:R-:W1:Y:S02]  /*57b0*/  MUFU.RCP R177, R6 ;  /* 0x0000000600b17308 */ /* 0x000e640000001000 */
[----:B-1----:R-:W-:-:S04]  /*57c0*/  FFMA R0, R6, R177, -1 ;  /* 0xbf80000006007423 */ /* 0x002fc800000000b1 */
[----:B------:R-:W-:-:S04]  /*57d0*/  FADD.FTZ R0, -R0, -RZ ;  /* 0x800000ff00007221 */ /* 0x000fc80000010100 */
[----:B------:R-:W-:-:S07]  /*57e0*/  FFMA R177, R177, R0, R177 ;  /* 0x00000000b1b17223 */ /* 0x000fce00000000b1 */
.L_x_118:
[----:B------:R-:W-:Y:S05]  /*57f0*/  BSYNC B1 ;  /* 0x0000000000017941 */ /* 0x000fea0003800000 */
.L_x_116:
        /* <DEDUP_REMOVED lines=10> */
.L_x_120:
[----:B------:R-:W1:Y:S02]  /*58a0*/  MUFU.RCP R6, R7 ;  /* 0x0000000700067308 */ /* 0x000e640000001000 */
[----:B-1----:R-:W-:-:S04]  /*58b0*/  FFMA R0, R7, R6, -1 ;  /* 0xbf80000007007423 */ /* 0x002fc80000000006 */
[----:B------:R-:W-:-:S04]  /*58c0*/  FADD.FTZ R3, -R0, -RZ ;  /* 0x800000ff00037221 */ /* 0x000fc80000010100 */
[----:B------:R-:W-:-:S07]  /*58d0*/  FFMA R6, R6, R3, R6 ;  /* 0x0000000306067223 */ /* 0x000fce0000000006 */
.L_x_121:
[----:B------:R-:W-:Y:S05]  /*58e0*/  BSYNC B1 ;  /* 0x0000000000017941 */ /* 0x000fea0003800000 */
.L_x_119:
        /* <DEDUP_REMOVED lines=10> */
.L_x_123:
[----:B------:R-:W1:Y:S02]  /*5990*/  MUFU.RCP R7, R96 ;  /* 0x0000006000077308 */ /* 0x000e640000001000 */
[----:B-1----:R-:W-:-:S04]  /*59a0*/  FFMA R0, R96, R7, -1 ;  /* 0xbf80000060007423 */ /* 0x002fc80000000007 */
[----:B------:R-:W-:-:S04]  /*59b0*/  FADD.FTZ R0, -R0, -RZ ;  /* 0x800000ff00007221 */ /* 0x000fc80000010100 */
[----:B------:R-:W-:-:S07]  /*59c0*/  FFMA R7, R7, R0, R7 ;  /* 0x0000000007077223 */ /* 0x000fce0000000007 */
.L_x_124:
[----:B------:R-:W-:Y:S05]  /*59d0*/  BSYNC B1 ;  /* 0x0000000000017941 */ /* 0x000fea0003800000 */
.L_x_122:
        /* <DEDUP_REMOVED lines=10> */
.L_x_126:
[----:B------:R-:W1:Y:S02]  /*5a80*/  MUFU.RCP R3, R100 ;  /* 0x0000006400037308 */ /* 0x000e640000001000 */
[----:B-1----:R-:W-:-:S04]  /*5a90*/  FFMA R0, R100, R3, -1 ;  /* 0xbf80000064007423 */ /* 0x002fc80000000003 */
[----:B------:R-:W-:-:S04]  /*5aa0*/  FADD.FTZ R0, -R0, -RZ ;  /* 0x800000ff00007221 */ /* 0x000fc80000010100 */
[----:B------:R-:W-:-:S07]  /*5ab0*/  FFMA R10, R3, R0, R3 ;  /* 0x00000000030a7223 */ /* 0x000fce0000000003 */
.L_x_127:
[----:B------:R-:W-:Y:S05]  /*5ac0*/  BSYNC B1 ;  /* 0x0000000000017941 */ /* 0x000fea0003800000 */
.L_x_125:
        /* <DEDUP_REMOVED lines=10> */
.L_x_129:
[----:B------:R-:W1:Y:S02]  /*5b70*/  MUFU.RCP R179, R8 ;  /* 0x0000000800b37308 */ /* 0x000e640000001000 */
[----:B-1----:R-:W-:-:S04]  /*5b80*/  FFMA R0, R8, R179, -1 ;  /* 0xbf80000008007423 */ /* 0x002fc800000000b3 */
[----:B------:R-:W-:-:S04]  /*5b90*/  FADD.FTZ R0, -R0, -RZ ;  /* 0x800000ff00007221 */ /* 0x000fc80000010100 */
[----:B------:R-:W-:-:S07]  /*5ba0*/  FFMA R179, R179, R0, R179 ;  /* 0x00000000b3b37223 */ /* 0x000fce00000000b3 */
.L_x_130:
[----:B------:R-:W-:Y:S05]  /*5bb0*/  BSYNC B1 ;  /* 0x0000000000017941 */ /* 0x000fea0003800000 */
.L_x_128:
        /* <DEDUP_REMOVED lines=10> */
.L_x_132:
[----:B------:R-:W1:Y:S02]  /*5c60*/  MUFU.RCP R8, R9 ;  /* 0x0000000900087308 */ /* 0x000e640000001000 */
[----:B-1----:R-:W-:-:S04]  /*5c70*/  FFMA R0, R9, R8, -1 ;  /* 0xbf80000009007423 */ /* 0x002fc80000000008 */
[----:B------:R-:W-:-:S04]  /*5c80*/  FADD.FTZ R3, -R0, -RZ ;  /* 0x800000ff00037221 */ /* 0x000fc80000010100 */
[----:B------:R-:W-:-:S07]  /*5c90*/  FFMA R8, R8, R3, R8 ;  /* 0x0000000308087223 */ /* 0x000fce0000000008 */
.L_x_133:
[----:B------:R-:W-:Y:S05]  /*5ca0*/  BSYNC B1 ;  /* 0x0000000000017941 */ /* 0x000fea0003800000 */
.L_x_131:
        /* <DEDUP_REMOVED lines=10> */
.L_x_135:
[----:B------:R-:W1:Y:S02]  /*5d50*/  MUFU.RCP R0, R11 ;  /* 0x0000000b00007308 */ /* 0x000e640000001000 */
[----:B-1----:R-:W-:-:S04]  /*5d60*/  FFMA R3, R11, R0, -1 ;  /* 0xbf8000000b037423 */ /* 0x002fc80000000000 */
[----:B------:R-:W-:-:S04]  /*5d70*/  FADD.FTZ R3, -R3, -RZ ;  /* 0x800000ff03037221 */ /* 0x000fc80000010100 */
[----:B------:R-:W-:-:S07]  /*5d80*/  FFMA R9, R0, R3, R0 ;  /* 0x0000000300097223 */ /* 0x000fce0000000000 */
.L_x_136:
[----:B------:R-:W-:Y:S05]  /*5d90*/  BSYNC B1 ;  /* 0x0000000000017941 */ /* 0x000fea0003800000 */
.L_x_134:
        /* <DEDUP_REMOVED lines=10> */
.L_x_138:
[----:B------:R-:W1:Y:S02]  /*5e40*/  MUFU.RCP R3, R90 ;  /* 0x0000005a00037308 */ /* 0x000e640000001000 */
[----:B-1----:R-:W-:-:S04]  /*5e50*/  FFMA R0, R90, R3, -1 ;  /* 0xbf8000005a007423 */ /* 0x002fc80000000003 */
[----:B------:R-:W-:-:S04]  /*5e60*/  FADD.FTZ R0, -R0, -RZ ;  /* 0x800000ff00007221 */ /* 0x000fc80000010100 */
[----:B------:R-:W-:-:S07]  /*5e70*/  FFMA R96, R3, R0, R3 ;  /* 0x0000000003607223 */ /* 0x000fce0000000003 */
.L_x_139:
[----:B------:R-:W-:Y:S05]  /*5e80*/  BSYNC B1 ;  /* 0x0000000000017941 */ /* 0x000fea0003800000 */
.L_x_137:
        /* <DEDUP_REMOVED lines=10> */
.L_x_141:
[----:B------:R-:W1:Y:S02]  /*5f30*/  MUFU.RCP R11, R92 ;  /* 0x0000005c000b7308 */ /* 0x000e640000001000 */
[----:B-1----:R-:W-:-:S04]  /*5f40*/  FFMA R0, R92, R11, -1 ;  /* 0xbf8000005c007423 */ /* 0x002fc8000000000b */
[----:B------:R-:W-:-:S04]  /*5f50*/  FADD.FTZ R0, -R0, -RZ ;  /* 0x800000ff00007221 */ /* 0x000fc80000010100 */
[----:B------:R-:W-:-:S07]  /*5f60*/  FFMA R11, R11, R0, R11 ;  /* 0x000000000b0b7223 */ /* 0x000fce000000000b */
.L_x_142:
[----:B------:R-:W-:Y:S05]  /*5f70*/  BSYNC B1 ;  /* 0x0000000000017941 */ /* 0x000fea0003800000 */
.L_x_140:
        /* <DEDUP_REMOVED lines=10> */
.L_x_144:
[----:B------:R-:W1:Y:S02]  /*6020*/  MUFU.RCP R3, R94 ;  /* 0x0000005e00037308 */ /* 0x000e640000001000 */
[----:B-1----:R-:W-:-:S04]  /*6030*/  FFMA R0, R94, R3, -1 ;  /* 0xbf8000005e007423 */ /* 0x002fc80000000003 */
[----:B------:R-:W-:-:S04]  /*6040*/  FADD.FTZ R0, -R0, -RZ ;  /* 0x800000ff00007221 */ /* 0x000fc80000010100 */
[----:B------:R-:W-:-:S07]  /*6050*/  FFMA R90, R3, R0, R3 ;  /* 0x00000000035a7223 */ /* 0x000fce0000000003 */
.L_x_145:
[----:B------:R-:W-:Y:S05]  /*6060*/  BSYNC B1 ;  /* 0x0000000000017941 */ /* 0x000fea0003800000 */
.L_x_143:
        /* <DEDUP_REMOVED lines=10> */
.L_x_147:
[----:B------:R-:W1:Y:S02]  /*6110*/  MUFU.RCP R181, R98 ;  /* 0x0000006200b57308 */ /* 0x000e640000001000 */
[----:B-1----:R-:W-:-:S04]  /*6120*/  FFMA R0, R98, R181, -1 ;  /* 0xbf80000062007423 */ /* 0x002fc800000000b5 */
[----:B------:R-:W-:-:S04]  /*6130*/  FADD.FTZ R0, -R0, -RZ ;  /* 0x800000ff00007221 */ /* 0x000fc80000010100 */
[----:B------:R-:W-:-:S07]  /*6140*/  FFMA R181, R181, R0, R181 ;  /* 0x00000000b5b57223 */ /* 0x000fce00000000b5 */
.L_x_148:
[----:B------:R-:W-:Y:S05]  /*6150*/  BSYNC B1 ;  /* 0x0000000000017941 */ /* 0x000fea0003800000 */
.L_x_146:
        /* <DEDUP_REMOVED lines=10> */
.L_x_150:
[----:B------:R-:W1:Y:S02]  /*6200*/  MUFU.RCP R92, R99 ;  /* 0x00000063005c7308 */ /* 0x000e640000001000 */
[----:B-1----:R-:W-:-:S04]  /*6210*/  FFMA R0, R99, R92, -1 ;  /* 0xbf80000063007423 */ /* 0x002fc8000000005c */
[----:B------:R-:W-:-:S04]  /*6220*/  FADD.FTZ R3, -R0, -RZ ;  /* 0x800000ff00037221 */ /* 0x000fc80000010100 */
[----:B------:R-:W-:-:S07]  /*6230*/  FFMA R92, R92, R3, R92 ;  /* 0x000000035c5c7223 */ /* 0x000fce000000005c */
.L_x_151:
[----:B------:R-:W-:Y:S05]  /*6240*/  BSYNC B1 ;  /* 0x0000000000017941 */ /* 0x000fea0003800000 */
.L_x_149:
        /* <DEDUP_REMOVED lines=10> */
.L_x_153:
[----:B------:R-:W1:Y:S02]  /*62f0*/  MUFU.RCP R0, R101 ;  /* 0x0000006500007308 */ /* 0x000e640000001000 */
[----:B-1----:R-:W-:-:S04]  /*6300*/  FFMA R3, R101, R0, -1 ;  /* 0xbf80000065037423 */ /* 0x002fc80000000000 */
[----:B------:R-:W-:-:S04]  /*6310*/  FADD.FTZ R3, -R3, -RZ ;  /* 0x800000ff03037221 */ /* 0x000fc80000010100 */
[----:B------:R-:W-:-:S07]  /*6320*/  FFMA R99, R0, R3, R0 ;  /* 0x0000000300637223 */ /* 0x000fce0000000000 */
.L_x_154:
[----:B------:R-:W-:Y:S05]  /*6330*/  BSYNC B1 ;  /* 0x0000000000017941 */ /* 0x000fea0003800000 */
.L_x_152:
        /* <DEDUP_REMOVED lines=8> */
[----:B------:R-:W-:Y:S05]  /*63c0*/  BRA `(.L_x_157) ;  /* 0x0000000000107947 */ /* 0x000fea0003800000 */
.L_x_156:
[----:B------:R-:W1:Y:S02]  /*63d0*/  MUFU.RCP R3, R102 ;  /* 0x0000006600037308 */ /* 0x000e640000001000 */
[----:B-1----:R-:W-:-:S04]  /*63e0*/  FFMA R0, R102, R3, -1 ;  /* 0xbf80000066007423 */ /* 0x002fc80000000003 */
[----:B------:R-:W-:-:S04]  /*63f0*/  FADD.FTZ R0, -R0, -RZ ;  /* 0x800000ff00007221 */ /* 0x000fc80000010100 */
[----:B------:R-:W-:-:S07]  /*6400*/  FFMA R0, R3, R0, R3 ;  /* 0x0000000003007223 */ /* 0x000fce0000000003 */
.L_x_157:
[----:B------:R-:W-:Y:S05]  /*6410*/  BSYNC B1 ;  /* 0x0000000000017941 */ /* 0x000fea0003800000 */
.L_x_155:
[----:B------:R-:W-:Y:S01]  /*6420*/  FMUL R5, R26, R177 ;  /* 0x000000b11a057220 */ /* 0x000fe20000400000 */
        /* <DEDUP_REMOVED lines=13> */
[----:B------:R-:W-:Y:S01]  /*6500*/  F2FP.BF16.F32.PACK_AB R5, R6, R5 ;  /* 0x000000050605723e */ /* 0x000fe200000010ff */
[----:B------:R-:W-:Y:S01]  /*6510*/  FMUL R181, R36, R181 ;  /* 0x000000b524b57220 */ /* 0x000fe20000400000 */
[----:B------:R-:W-:Y:S01]  /*6520*/  FMUL R92, R37, R92 ;  /* 0x0000005c255c7220 */ /* 0x000fe20000400000 */
[----:B------:R-:W-:Y:S01]  /*6530*/  F2FP.BF16.F32.PACK_AB R6, R10, R7 ;  /* 0x000000070a06723e */ /* 0x000fe200000010ff */
[----:B------:R-:W-:Y:S05]  /*6540*/  WARPSYNC.ALL ;  /* 0x0000000000007948 */ /* 0x000fea0003800000 */
[----:B------:R-:W-:Y:S01]  /*6550*/  F2FP.BF16.F32.PACK_AB R7, R8, R179 ;  /* 0x000000b30807723e */ /* 0x000fe200000010ff */
[----:B------:R-:W-:Y:S01]  /*6560*/  BSSY B0, `(.L_x_158) ;  /* 0x000001a000007945 */ /* 0x000fe20003800000 */
[----:B------:R-:W-:-:S02]  /*6570*/  F2FP.BF16.F32.PACK_AB R8, R96, R9 ;  /* 0x000000096008723e */ /* 0x000fc400000010ff */
[----:B------:R-:W-:Y:S02]  /*6580*/  F2FP.BF16.F32.PACK_AB R9, R90, R11 ;  /* 0x0000000b5a09723e */ /* 0x000fe400000010ff */
[----:B------:R-:W-:Y:S02]  /*6590*/  F2FP.BF16.F32.PACK_AB R4, R25, R4 ;  /* 0x000000041904723e */ /* 0x000fe400000010ff */
[----:B------:R-:W-:Y:S02]  /*65a0*/  F2FP.BF16.F32.PACK_AB R11, R0, R99 ;  /* 0x00000063000b723e */ /* 0x000fe400000010ff */
[----:B------:R-:W-:Y:S01]  /*65b0*/  F2FP.BF16.F32.PACK_AB R10, R92, R181 ;  /* 0x000000b55c0a723e */ /* 0x000fe200000010ff */
[----:B------:R1:W-:Y:S01]  /*65c0*/  STSM.16.M88.4 [R20+0x2200], R4 ;  /* 0x0022000414007844 */ /* 0x0003e20000000200 */
        /* <DEDUP_REMOVED lines=12> */
[----:B------:R-:W-:Y:S02]  /*6690*/  UIADD3 UR4, UR52, 0x2200, URZ ;  /* 0x0000220034047890 */ /* 0x000fe4000fffe03f */
[----:B------:R-:W-:Y:S01]  /*66a0*/  UIADD3.X UR9, URZ, UR55, URZ, UP0, !UPT ;  /* 0x000000373f097290 */ /* 0x000fe200087fe43f */
[----:B------:R-:W-:Y:S01]  /*66b0*/  UMOV UR5, UR45 ;  /* 0x0000002d00057c82 */ /* 0x000fe20008000000 */
[----:B------:R-:W-:-:S07]  /*66c0*/  UMOV UR7, UR47 ;  /* 0x0000002f00077c82 */ /* 0x000fce0008000000 */
[----:B------:R2:W-:Y:S01]  /*66d0*/  UTMASTG.3D [UR4], [UR8] ;  /* 0x00000004080073b5 */ /* 0x0005e20008010000 */
[----:B------:R0:W-:Y:S01]  /*66e0*/  UTMACMDFLUSH ;  /* 0x00000000000079b7 */ /* 0x0001e20000000000 */
[----:B--2---:R-:W-:-:S04]  /*66f0*/  DEPBAR.LE SB0, 0x1 ;  /* 0x000080400000791a */ /* 0x004fc80000000000 */
.L_x_159:
[----:B------:R-:W-:Y:S05]  /*6700*/  BSYNC B0 ;  /* 0x0000000000007941 */ /* 0x000fea0003800000 */
.L_x_158:
[----:B-1----:R-:W-:Y:S01]  /*6710*/  IADD3 R6, R20, 0x2200, RZ ;  /* 0x0000220014067810 */ /* 0x002fe20007ffe0ff */
[----:B------:R-:W-:Y:S03]  /*6720*/  BAR.SYNC.DEFER_BLOCKING 0x1, 0x100 ;  /* 0x0044000000007b1d */ /* 0x000fe60000010000 */
[----:B------:R-:W-:-:S03]  /*6730*/  LEA R6, R155, R6, 0x1 ;  /* 0x000000069b067211 */ /* 0x000fc600078e08ff */
[----:B------:R-:W-:Y:S04]  /*6740*/  BSSY B0, `(.L_x_160) ;  /* 0x0000009000007945 */ /* 0x000fe80003800000 */
[----:B------:R-:W-:Y:S05]  /*6750*/  @P0 BRA `(.L_x_161) ;  /* 0x00000000001c0947 */ /* 0x000fea0003800000 */
[----:B------:R-:W-:-:S13]  /*6760*/  ISETP.NE.AND P2, PT, R160, 0x3, PT ;  /* 0x00000003a000780c */ /* 0x000fda0003f45270 */
[----:B------:R-:W-:Y:S05]  /*6770*/  @!P2 BRA `(.L_x_162) ;  /* 0x000000000004a947 */ /* 0x000fea0003800000 */
[----:B------:R-:W-:Y:S01]  /*6780*/  BPT.TRAP 0x1 ;  /* 0x000000040000795c */ /* 0x000fe20000300000 */
.L_x_162:
[----:B------:R-:W-:-:S04]  /*6790*/  ULEA UR4, UR36, UR52, 0x3 ;  /* 0x0000003424047291 */ /* 0x000fc8000f8e183f */
[----:B------:R-:W-:-:S04]  /*67a0*/  UIADD3 UR4, UR4, 0x60, URZ ;  /* 0x0000006004047890 */ /* 0x000fc8000fffe03f */
[----:B------:R-:W-:-:S09]  /*67b0*/  UPRMT UR4, UR51, 0x654, UR4 ;  /* 0x0000065433047896 */ /* 0x000fd20008000004 */
[----:B------:R-:W-:Y:S03]  /*67c0*/  SYNCS.ARRIVE.TRANS64.RED.A1T0 RZ, [UR4], RZ ;  /* 0x000000ffffff79a7 */ /* 0x000fe60008100404 */
.L_x_161:
[----:B------:R-:W-:Y:S05]  /*67d0*/  BSYNC B0 ;  /* 0x0000000000007941 */ /* 0x000fea0003800000 */
.L_x_160:
[----:B------:R-:W-:Y:S01]  /*67e0*/  UIADD3 UR36, UR36, 0x1, URZ ;  /* 0x0000000124247890 */ /* 0x000fe2000fffe03f */
[----:B------:R-:W-:Y:S01]  /*67f0*/  BSSY B0, `(.L_x_163) ;  /* 0x0000038000007945 */ /* 0x000fe20003800000 */
[----:B------:R-:W-:Y:S02]  /*6800*/  MOV R7, RZ ;  /* 0x000000ff00077202 */ /* 0x000fe40000000f00 */
[----:B------:R-:W-:-:S04]  /*6810*/  UISETP.NE.AND UP0, UPT, UR36, 0x4, UPT ;  /* 0x000000042400788c */ /* 0x000fc8000bf05270 */
[----:B------:R-:W-:Y:S01]  /*6820*/  USEL UR36, UR36, URZ, UP0 ;  /* 0x0000003f24247287 */ /* 0x000fe20008000000 */
[----:B------:R-:W-:Y:S11]  /*6830*/  @P0 BRA `(.L_x_164) ;  /* 0x0000000000cc0947 */ /* 0x000ff60003800000 */
[----:B------:R-:W-:-:S13]  /*6840*/  ISETP.NE.AND P2, PT, R160, 0x3, PT ;  /* 0x00000003a000780c */ /* 0x000fda0003f45270 */
[----:B------:R-:W-:Y:S05]  /*6850*/  @!P2 BRA `(.L_x_165) ;  /* 0x000000000004a947 */ /* 0x000fea0003800000 */
[----:B------:R-:W-:Y:S01]  /*6860*/  BPT.TRAP 0x1 ;  /* 0x000000040000795c */ /* 0x000fe20000300000 */
.L_x_165:
[C---:B------:R-:W-:Y:S01]  /*6870*/  LEA R0, R12.reuse, UR52, 0x3 ;  /* 0x000000340c007c11 */ /* 0x040fe2000f8e18ff */
[----:B------:R-:W-:Y:S01]  /*6880*/  BSSY B1, `(.L_x_166) ;  /* 0x0000006000017945 */ /* 0x000fe20003800000 */
[----:B------:R-:W-:Y:S02]  /*6890*/  SHF.L.U32 R3, RZ, 0x1f, RZ ;  /* 0x0000001fff037819 */ /* 0x000fe400000006ff */
[----:B------:R-:W-:Y:S02]  /*68a0*/  IADD3 R5, R12, 0x1, RZ ;  /* 0x000000010c057810 */ /* 0x000fe40007ffe0ff */
[----:B------:R-:W1:Y:S02]  /*68b0*/  SYNCS.PHASECHK.TRANS64.TRYWAIT P2, [R0+URZ+0x40], R3 ;  /* 0x00004003000075a7 */ /* 0x000e64000804017f */
[----:B------:R-:W-:Y:S01]  /*68c0*/  ISETP.NE.AND P3, PT, R5, 0x4, PT ;  /* 0x000000040500780c */ /* 0x000fe20003f65270 */
[----:B-1----:R-:W-:-:S12]  /*68d0*/  @!P2 BRA `(.L_x_167) ;  /* 0x000000f40014a947 */ /* 0x002fd80003800000 */
.L_x_619:
[----:B------:R-:W-:Y:S05]  /*68e0*/  BSYNC B1 ;  /* 0x0000000000017941 */ /* 0x000fea0003800000 */
.L_x_166:
[----:B------:R-:W-:Y:S05]  /*68f0*/  @P1 BRA `(.L_x_168) ;  /* 0x0000000000941947 */ /* 0x000fea0003800000 */
[----:B------:R-:W-:Y:S01]  /*6900*/  LEA R34, R12, R97, 0xd ;  /* 0x000000610c227211 */ /* 0x000fe200078e68ff */
[----:B------:R-:W-:Y:S05]  /*6910*/  WARPSYNC.ALL ;  /* 0x0000000000007948 */ /* 0x000fea0003800000 */
[----:B------:R-:W-:Y:S01]  /*6920*/  LEA R9, R155, R34, 0x1 ;  /* 0x000000229b097211 */ /* 0x000fe200078e08ff */
[----:B------:R-:W1:Y:S05]  /*6930*/  LDSM.16.M88.4 R12, [R34] ;  /* 0x00000000220c783b */ /* 0x000e6a0000000200 */
[----:B------:R-:W2:Y:S01]  /*6940*/  LDSM.16.M88.4 R8, [R9] ;  /* 0x000000000908783b */ /* 0x000ea20000000200 */
[C---:B-1----:R-:W-:Y:S01]  /*6950*/  IMAD.U32 R0, R12.reuse, 0x10000, RZ ;  /* 0x000100000c007824 */ /* 0x042fe200078e00ff */
[----:B------:R-:W-:-:S02]  /*6960*/  LOP3.LUT R12, R12, 0xffff0000, RZ, 0xc0, !PT ;  /* 0xffff00000c0c7812 */ /* 0x000fc400078ec0ff */
[----:B------:R-:W-:Y:S02]  /*6970*/  SHF.L.U32 R4, R13, 0x10, RZ ;  /* 0x000000100d047819 */ /* 0x000fe400000006ff */
[----:B--2---:R-:W-:Y:S02]  /*6980*/  SHF.L.U32 R34, R8, 0x10, RZ ;  /* 0x0000001008227819 */ /* 0x004fe400000006ff */
[----:B------:R-:W-:Y:S01]  /*6990*/  SHF.L.U32 R90, R10, 0x10, RZ ;  /* 0x000000100a5a7819 */ /* 0x000fe200000006ff */
[----:B------:R-:W-:Y:S01]  /*69a0*/  FMUL R157, R153, R4 ;  /* 0x00000004999d7220 */ /* 0x000fe20000400000 */
[----:B------:R-:W-:Y:S01]  /*69b0*/  LOP3.LUT R24, R13, 0xffff0000, RZ, 0xc0, !PT ;  /* 0xffff00000d187812 */ /* 0x000fe200078ec0ff */
[C---:B------:R-:W-:Y:S01]  /*69c0*/  FMUL R13, R153.reuse, R0 ;  /* 0x00000000990d7220 */ /* 0x040fe20000400000 */
[C---:B------:R-:W-:Y:S01]  /*69d0*/  SHF.L.U32 R26, R14.reuse, 0x10, RZ ;  /* 0x000000100e1a7819 */ /* 0x040fe200000006ff */
[C---:B------:R-:W-:Y:S01]  /*69e0*/  FMUL R89, R153.reuse, R34 ;  /* 0x0000002299597220 */ /* 0x040fe20000400000 */
        /* <DEDUP_REMOVED lines=19> */
[C---:B------:R-:W-:Y:S01]  /*6b20*/  FMUL R167, R153.reuse, R10 ;  /* 0x0000000a99a77220 */ /* 0x040fe20000400000 */
[C---:B------:R-:W-:Y:S01]  /*6b30*/  FMUL R95, R153.reuse, R92 ;  /* 0x0000005c995f7220 */ /* 0x040fe20000400000 */
[----:B------:R-:W-:-:S07]  /*6b40*/  FMUL R169, R153, R94 ;  /* 0x0000005e99a97220 */ /* 0x000fce0000400000 */
.L_x_168:
[----:B------:R-:W-:Y:S02]  /*6b50*/  SEL R7, RZ, 0x1, P3 ;  /* 0x00000001ff077807 */ /* 0x000fe40001800000 */
[----:B------:R-:W-:-:S07]  /*6b60*/  SEL R12, R5, RZ, P3 ;  /* 0x000000ff050c7207 */ /* 0x000fce0001800000 */
.L_x_164:
[----:B------:R-:W-:Y:S05]  /*6b70*/  BSYNC B0 ;  /* 0x0000000000007941 */ /* 0x000fea0003800000 */
.L_x_163:
[----:B------:R-:W-:Y:S02]  /*6b80*/  IMAD.MOV.U32 R100, RZ, RZ, 0x3bbb989d ;  /* 0x3bbb989dff647424 */ /* 0x000fe400078e00ff */
[C---:B------:R-:W-:Y:S01]  /*6b90*/  FFMA R105, R154.reuse, R105, R14 ;  /* 0x000000699a697223 */ /* 0x040fe2000000000e */
[----:B------:R-:W-:Y:S01]  /*6ba0*/  MOV R103, 0x437c0000 ;  /* 0x437c000000677802 */ /* 0x000fe20000000f00 */
[C---:B------:R-:W-:Y:S01]  /*6bb0*/  FFMA R104, R154.reuse, R104, R13 ;  /* 0x000000689a687223 */ /* 0x040fe2000000000d */
[C---:B------:R-:W-:Y:S01]  /*6bc0*/  FFMA R106, R154.reuse, R106, R157 ;  /* 0x0000006a9a6a7223 */ /* 0x040fe2000000009d */
[-C--:B------:R-:W-:Y:S01]  /*6bd0*/  FFMA.SAT R4, -R105, R100.reuse, 0.5 ;  /* 0x3f00000069047423 */ /* 0x080fe20000002164 */
[----:B------:R-:W-:Y:S01]  /*6be0*/  FFMA R107, R154, R107, R23 ;  /* 0x0000006b9a6b7223 */ /* 0x000fe20000000017 */
[-C--:B-1----:R-:W-:Y:S01]  /*6bf0*/  FFMA.SAT R0, -R104, R100.reuse, 0.5 ;  /* 0x3f00000068007423 */ /* 0x082fe20000002164 */
[-C--:B------:R-:W-:Y:S01]  /*6c00*/  FFMA.SAT R5, -R106, R100.reuse, 0.5 ;  /* 0x3f0000006a057423 */ /* 0x080fe20000002164 */
[----:B------:R-:W-:Y:S01]  /*6c10*/  FFMA.RM R4, R4, R103, 12582913 ;  /* 0x4b40000104047423 */ /* 0x000fe20000004067 */
[----:B------:R-:W-:Y:S01]  /*6c20*/  FFMA R109, R154, R109, R15 ;  /* 0x0000006d9a6d7223 */ /* 0x000fe2000000000f */
[-C--:B------:R-:W-:Y:S01]  /*6c30*/  FFMA.RM R0, R0, R103.reuse, 12582913 ;  /* 0x4b40000100007423 */ /* 0x080fe20000004067 */
[-C--:B------:R-:W-:Y:S01]  /*6c40*/  FFMA.RM R9, R5, R103.reuse, 12582913 ;  /* 0x4b40000105097423 */ /* 0x080fe20000004067 */
[----:B------:R-:W-:Y:S01]  /*6c50*/  FADD R8, R4, -12583039 ;  /* 0xcb40007f04087421 */ /* 0x000fe20000000000 */
[----:B------:R-:W-:Y:S01]  /*6c60*/  FFMA.SAT R10, -R107, R100, 0.5 ;  /* 0x3f0000006b0a7423 */ /* 0x000fe20000002164 */
[----:B------:R-:W-:Y:S01]  /*6c70*/  FADD R3, R0, -12583039 ;  /* 0xcb40007f00037421 */ /* 0x000fe20000000000 */
[----:B------:R-:W-:Y:S01]  /*6c80*/  FFMA R108, R154, R108, R21 ;  /* 0x0000006c9a6c7223 */ /* 0x000fe20000000015 */
[----:B------:R-:W-:Y:S01]  /*6c90*/  FFMA R8, -R105, 1.4426950216293334961, -R8 ;  /* 0x3fb8aa3b69087823 */ /* 0x000fe20000000908 */
[-C--:B------:R-:W-:Y:S01]  /*6ca0*/  FFMA.SAT R28, -R109, R100.reuse, 0.5 ;  /* 0x3f0000006d1c7423 */ /* 0x080fe20000002164 */
[----:B------:R-:W-:Y:S01]  /*6cb0*/  FADD R5, R9, -12583039 ;  /* 0xcb40007f09057421 */ /* 0x000fe20000000000 */
[-C--:B------:R-:W-:Y:S01]  /*6cc0*/  FFMA.RM R24, R10, R103.reuse, 12582913 ;  /* 0x4b4000010a187423 */ /* 0x080fe20000004067 */
[----:B------:R-:W-:Y:S01]  /*6cd0*/  FFMA R3, -R104, 1.4426950216293334961, -R3 ;  /* 0x3fb8aa3b68037823 */ /* 0x000fe20000000903 */
[----:B------:R-:W-:Y:S01]  /*6ce0*/  FFMA R8, -R105, 1.925963033500011079e-08, R8 ;  /* 0x32a5706069087823 */ /* 0x000fe20000000108 */
[----:B------:R-:W-:Y:S01]  /*6cf0*/  FFMA.SAT R25, -R108, R100, 0.5 ;  /* 0x3f0000006c197423 */ /* 0x000fe20000002164 */
[-C--:B------:R-:W-:Y:S01]  /*6d00*/  FFMA.RM R30, R28, R103.reuse, 12582913 ;  /* 0x4b4000011c1e7423 */ /* 0x080fe20000004067 */
[----:B------:R-:W-:Y:S01]  /*6d10*/  FADD R10, R24, -12583039 ;  /* 0xcb40007f180a7421 */ /* 0x000fe20000000000 */
[----:B------:R-:W-:Y:S01]  /*6d20*/  FFMA R11, -R106, 1.4426950216293334961, -R5 ;  /* 0x3fb8aa3b6a0b7823 */ /* 0x000fe20000000905 */
[----:B------:R-:W-:Y:S01]  /*6d30*/  FFMA R3, -R104, 1.925963033500011079e-08, R3 ;  /* 0x32a5706068037823 */ /* 0x000fe20000000103 */
[----:B------:R1:W-:Y:S01]  /*6d40*/  MUFU.EX2 R5, R8 ;  /* 0x0000000800057308 */ /* 0x0003e20000000800 */
[----:B------:R-:W-:Y:S01]  /*6d50*/  FFMA.RM R27, R25, R103, 12582913 ;  /* 0x4b400001191b7423 */ /* 0x000fe20000004067 */
[C---:B------:R-:W-:Y:S01]  /*6d60*/  FFMA R111, R154.reuse, R111, R159 ;  /* 0x0000006f9a6f7223 */ /* 0x040fe2000000009f */
[----:B------:R-:W-:Y:S01]  /*6d70*/  FFMA R26, -R107, 1.4426950216293334961, -R10 ;  /* 0x3fb8aa3b6b1a7823 */ /* 0x000fe2000000090a */
[C---:B------:R-:W-:Y:S01]  /*6d80*/  FFMA R113, R154.reuse, R113, R163 ;  /* 0x000000719a717223 */ /* 0x040fe200000000a3 */
[----:B------:R-:W-:Y:S01]  /*6d90*/  FADD R25, R27, -12583039 ;  /* 0xcb40007f1b197421 */ /* 0x000fe20000000000 */
[----:B------:R-:W-:Y:S01]  /*6da0*/  FFMA R110, R154, R110, R161 ;  /* 0x0000006e9a6e7223 */ /* 0x000fe200000000a1 */
[----:B------:R-:W-:Y:S01]  /*6db0*/  FFMA.SAT R31, -R111, R100, 0.5 ;  /* 0x3f0000006f1f7423 */ /* 0x000fe20000002164 */
[----:B------:R-:W-:Y:S01]  /*6dc0*/  FFMA R11, -R106, 1.925963033500011079e-08, R11 ;  /* 0x32a570606a0b7823 */ /* 0x000fe2000000010b */
[----:B-1----:R-:W-:Y:S01]  /*6dd0*/  FADD R8, R30, -12583039 ;  /* 0xcb40007f1e087421 */ /* 0x002fe20000000000 */
[----:B------:R-:W1:Y:S01]  /*6de0*/  MUFU.EX2 R3, R3 ;  /* 0x0000000300037308 */ /* 0x000e620000000800 */
[----:B------:R-:W-:Y:S01]  /*6df0*/  FFMA R26, -R107, 1.925963033500011079e-08, R26 ;  /* 0x32a570606b1a7823 */ /* 0x000fe2000000011a */
[----:B------:R-:W-:Y:S01]  /*6e00*/  FFMA R112, R154, R112, R89 ;  /* 0x000000709a707223 */ /* 0x000fe20000000059 */
[----:B------:R-:W-:Y:S01]  /*6e10*/  FFMA R8, -R109, 1.4426950216293334961, -R8 ;  /* 0x3fb8aa3b6d087823 */ /* 0x000fe20000000908 */
[-C--:B------:R-:W-:Y:S01]  /*6e20*/  FFMA.SAT R36, -R113, R100.reuse, 0.5 ;  /* 0x3f00000071247423 */ /* 0x080fe20000002164 */
[-C--:B------:R-:W-:Y:S01]  /*6e30*/  FFMA.SAT R28, -R110, R100.reuse, 0.5 ;  /* 0x3f0000006e1c7423 */ /* 0x080fe20000002164 */
[-C--:B------:R-:W-:Y:S01]  /*6e40*/  FFMA.RM R33, R31, R103.reuse, 12582913 ;  /* 0x4b4000011f217423 */ /* 0x080fe20000004067 */
[----:B------:R-:W-:Y:S01]  /*6e50*/  FFMA R29, -R108, 1.4426950216293334961, -R25 ;  /* 0x3fb8aa3b6c1d7823 */ /* 0x000fe20000000919 */
[----:B------:R2:W3:Y:S01]  /*6e60*/  MUFU.EX2 R10, R11 ;  /* 0x0000000b000a7308 */ /* 0x0004e20000000800 */
[----:B------:R-:W-:Y:S01]  /*6e70*/  FFMA R8, -R109, 1.925963033500011079e-08, R8 ;  /* 0x32a570606d087823 */ /* 0x000fe20000000108 */
[----:B------:R-:W-:Y:S01]  /*6e80*/  FFMA.SAT R34, -R112, R100, 0.5 ;  /* 0x3f00000070227423 */ /* 0x000fe20000002164 */
[-C--:B------:R-:W-:Y:S01]  /*6e90*/  FFMA.RM R38, R36, R103.reuse, 12582913 ;  /* 0x4b40000124267423 */ /* 0x080fe20000004067 */
[----:B------:R-:W-:Y:S01]  /*6ea0*/  FFMA.RM R32, R28, R103, 12582913 ;  /* 0x4b4000011c207423 */ /* 0x000fe20000004067 */
[----:B------:R-:W-:Y:S01]  /*6eb0*/  FFMA R117, R154, R117, R167 ;  /* 0x000000759a757223 */ /* 0x000fe200000000a7 */
[----:B------:R-:W-:Y:S01]  /*6ec0*/  FFMA R29, -R108, 1.925963033500011079e-08, R29 ;  /* 0x32a570606c1d7823 */ /* 0x000fe2000000011d */
[----:B------:R-:W-:Y:S01]  /*6ed0*/  FFMA.RM R35, R34, R103, 12582913 ;  /* 0x4b40000122237423 */ /* 0x000fe20000004067 */
[----:B------:R4:W5:Y:S01]  /*6ee0*/  MUFU.EX2 R25, R26 ;  /* 0x0000001a00197308 */ /* 0x0009620000000800 */
[----:B--2---:R-:W-:Y:S01]  /*6ef0*/  FADD R11, R32, -12583039 ;  /* 0xcb40007f200b7421 */ /* 0x004fe20000000000 */
[C---:B------:R-:W-:Y:S01]  /*6f00*/  FFMA R114, R154.reuse, R114, R91 ;  /* 0x000000729a727223 */ /* 0x040fe2000000005b */
[C---:B------:R-:W-:Y:S01]  /*6f10*/  FFMA R115, R154.reuse, R115, R165 ;  /* 0x000000739a737223 */ /* 0x040fe200000000a5 */
[C---:B------:R-:W-:Y:S01]  /*6f20*/  FFMA R116, R154.reuse, R116, R93 ;  /* 0x000000749a747223 */ /* 0x040fe2000000005d */
[C---:B------:R-:W-:Y:S01]  /*6f30*/  FFMA R118, R154.reuse, R118, R95 ;  /* 0x000000769a767223 */ /* 0x040fe2000000005f */
[-C--:B------:R-:W-:Y:S01]  /*6f40*/  FFMA.SAT R96, -R117, R100.reuse, 0.5 ;  /* 0x3f00000075607423 */ /* 0x080fe20000002164 */
[----:B------:R-:W-:Y:S01]  /*6f50*/  FFMA R119, R154, R119, R169 ;  /* 0x000000779a777223 */ /* 0x000fe200000000a9 */
[----:B------:R2:W-:Y:S01]  /*6f60*/  MUFU.EX2 R31, R8 ;  /* 0x00000008001f7308 */ /* 0x0005e20000000800 */
[----:B----4-:R-:W-:Y:S01]  /*6f70*/  FADD R26, R33, -12583039 ;  /* 0xcb40007f211a7421 */ /* 0x010fe20000000000 */
[----:B------:R-:W-:Y:S01]  /*6f80*/  SHF.L.U32 R0, R0, 0x17, RZ ;  /* 0x0000001700007819 */ /* 0x000fe200000006ff */
[----:B------:R-:W-:Y:S01]  /*6f90*/  FFMA R11, -R110, 1.4426950216293334961, -R11 ;  /* 0x3fb8aa3b6e0b7823 */ /* 0x000fe2000000090b */
[-C--:B------:R-:W-:Y:S01]  /*6fa0*/  FFMA.SAT R36, -R114, R100.reuse, 0.5 ;  /* 0x3f00000072247423 */ /* 0x080fe20000002164 */
[----:B------:R-:W-:Y:S01]  /*6fb0*/  FFMA R34, -R111, 1.4426950216293334961, -R26 ;  /* 0x3fb8aa3b6f227823 */ /* 0x000fe2000000091a */
[-C--:B------:R-:W-:Y:S01]  /*6fc0*/  FFMA.SAT R39, -R115, R100.reuse, 0.5 ;  /* 0x3f00000073277423 */ /* 0x080fe20000002164 */
[-C--:B------:R-:W-:Y:S01]  /*6fd0*/  FFMA.SAT R94, -R116, R100.reuse, 0.5 ;  /* 0x3f000000745e7423 */ /* 0x080fe20000002164 */
[----:B------:R4:W-:Y:S01]  /*6fe0*/  MUFU.EX2 R28, R29 ;  /* 0x0000001d001c7308 */ /* 0x0009e20000000800 */
[----:B--2---:R-:W-:Y:S01]  /*6ff0*/  FADD R8, R38, -12583039 ;  /* 0xcb40007f26087421 */ /* 0x004fe20000000000 */
[----:B------:R-:W-:Y:S01]  /*7000*/  FFMA R34, -R111, 1.925963033500011079e-08, R34 ;  /* 0x32a570606f227823 */ /* 0x000fe20000000122 */
[-C--:B------:R-:W-:Y:S01]  /*7010*/  FFMA.SAT R98, -R118, R100.reuse, 0.5 ;  /* 0x3f00000076627423 */ /* 0x080fe20000002164 */
[----:B------:R-:W-:Y:S01]  /*7020*/  FFMA.RM R96, R96, R103, 12582913 ;  /* 0x4b40000160607423 */ /* 0x000fe20000004067 */
[----:B------:R-:W-:Y:S01]  /*7030*/  FFMA R8, -R113, 1.4426950216293334961, -R8 ;  /* 0x3fb8aa3b71087823 */ /* 0x000fe20000000908 */
[----:B------:R-:W-:Y:S01]  /*7040*/  FFMA.SAT R100, -R119, R100, 0.5 ;  /* 0x3f00000077647423 */ /* 0x000fe20000002164 */
[----:B------:R-:W-:Y:S01]  /*7050*/  SHF.L.U32 R9, R9, 0x17, RZ ;  /* 0x0000001709097819 */ /* 0x000fe200000006ff */
[----:B-1----:R-:W-:Y:S01]  /*7060*/  FFMA R102, R0, R3, 1 ;  /* 0x3f80000000667423 */ /* 0x002fe20000000003 */
[----:B----4-:R-:W-:Y:S01]  /*7070*/  FADD R29, R35, -12583039 ;  /* 0xcb40007f231d7421 */ /* 0x010fe20000000000 */
[----:B------:R-:W-:Y:S01]  /*7080*/  FFMA R8, -R113, 1.925963033500011079e-08, R8 ;  /* 0x32a5706071087823 */ /* 0x000fe20000000108 */
[----:B------:R-:W-:Y:S01]  /*7090*/  SHF.L.U32 R24, R24, 0x17, RZ ;  /* 0x0000001718187819 */ /* 0x000fe200000006ff */
[----:B------:R-:W-:Y:S01]  /*70a0*/  FFMA R11, -R110, 1.925963033500011079e-08, R11 ;  /* 0x32a570606e0b7823 */ /* 0x000fe2000000010b */
[----:B------:R-:W-:Y:S01]  /*70b0*/  FFMA R37, -R112, 1.4426950216293334961, -R29 ;  /* 0x3fb8aa3b70257823 */ /* 0x000fe2000000091d */
[----:B------:R-:W-:Y:S01]  /*70c0*/  FADD R0, R96, -12583039 ;  /* 0xcb40007f60007421 */ /* 0x000fe20000000000 */
[----:B------:R1:W-:Y:S01]  /*70d0*/  MUFU.EX2 R29, R34 ;  /* 0x00000022001d7308 */ /* 0x0003e20000000800 */
[-C--:B------:R-:W-:Y:S01]  /*70e0*/  FFMA.RM R90, R36, R103.reuse, 12582913 ;  /* 0x4b400001245a7423 */ /* 0x080fe20000004067 */
[-C--:B------:R-:W-:Y:S01]  /*70f0*/  FFMA.RM R100, R100, R103.reuse, 12582913 ;  /* 0x4b40000164647423 */ /* 0x080fe20000004067 */
[----:B------:R-:W-:Y:S01]  /*7100*/  FFMA.RM R98, R98, R103, 12582913 ;  /* 0x4b40000162627423 */ /* 0x000fe20000004067 */
[----:B---3--:R-:W-:Y:S01]  /*7110*/  FFMA R9, R9, R10, 1 ;  /* 0x3f80000009097423 */ /* 0x008fe2000000000a */
[----:B-----5:R-:W-:Y:S01]  /*7120*/  FFMA R10, R24, R25, 1 ;  /* 0x3f800000180a7423 */ /* 0x020fe20000000019 */
[-C--:B------:R-:W-:Y:S01]  /*7130*/  FFMA.RM R94, R94, R103.reuse, 12582913 ;  /* 0x4b4000015e5e7423 */ /* 0x080fe20000004067 */
[----:B------:R-:W-:Y:S01]  /*7140*/  SHF.L.U32 R24, R30, 0x17, RZ ;  /* 0x000000171e187819 */ /* 0x000fe200000006ff */
[----:B------:R2:W3:Y:S01]  /*7150*/  MUFU.EX2 R26, R11 ;  /* 0x0000000b001a7308 */ /* 0x0004e20000000800 */
[----:B-1----:R-:W-:Y:S01]  /*7160*/  FFMA.RM R34, R39, R103, 12582913 ;  /* 0x4b40000127227423 */ /* 0x002fe20000004067 */
[----:B------:R-:W-:Y:S01]  /*7170*/  FADD R30, R100, -12583039 ;  /* 0xcb40007f641e7421 */ /* 0x000fe20000000000 */
[----:B------:R-:W-:Y:S01]  /*7180*/  FADD R3, R98, -12583039 ;  /* 0xcb40007f62037421 */ /* 0x000fe20000000000 */
[----:B------:R-:W-:Y:S01]  /*7190*/  FADD R99, R94, -12583039 ;  /* 0xcb40007f5e637421 */ /* 0x000fe20000000000 */
[----:B------:R-:W-:Y:S01]  /*71a0*/  FADD R92, R34, -12583039 ;  /* 0xcb40007f225c7421 */ /* 0x000fe20000000000 */
[----:B------:R-:W-:Y:S01]  /*71b0*/  FFMA R30, -R119, 1.4426950216293334961, -R30 ;  /* 0x3fb8aa3b771e7823 */ /* 0x000fe2000000091e */
[----:B------:R-:W-:Y:S01]  /*71c0*/  FFMA R37, -R112, 1.925963033500011079e-08, R37 ;  /* 0x32a5706070257823 */ /* 0x000fe20000000125 */
[----:B------:R1:W-:Y:S01]  /*71d0*/  MUFU.EX2 R39, R8 ;  /* 0x0000000800277308 */ /* 0x0003e20000000800 */
[----:B--2---:R-:W-:Y:S01]  /*71e0*/  FADD R11, R90, -12583039 ;  /* 0xcb40007f5a0b7421 */ /* 0x004fe20000000000 */
[----:B------:R-:W-:Y:S01]  /*71f0*/  FFMA R92, -R115, 1.4426950216293334961, -R92 ;  /* 0x3fb8aa3b735c7823 */ /* 0x000fe2000000095c */
[----:B------:R-:W-:Y:S01]  /*7200*/  FFMA R101, -R116, 1.4426950216293334961, -R99 ;  /* 0x3fb8aa3b74657823 */ /* 0x000fe20000000963 */
[----:B------:R-:W-:-:S02]  /*7210*/  IMAD.SHL.U32 R25, R32, 0x800000, RZ ;  /* 0x0080000020197824 */ /* 0x000fc400078e00ff */
[----:B------:R-:W-:Y:S01]  /*7220*/  FFMA R11, -R114, 1.4426950216293334961, -R11 ;  /* 0x3fb8aa3b720b7823 */ /* 0x000fe2000000090b */
[----:B------:R-:W-:Y:S01]  /*7230*/  FFMA R92, -R115, 1.925963033500011079e-08, R92 ;  /* 0x32a57060735c7823 */ /* 0x000fe2000000015c */
[----:B------:R-:W-:Y:S01]  /*7240*/  FFMA R101, -R116, 1.925963033500011079e-08, R101 ;  /* 0x32a5706074657823 */ /* 0x000fe20000000165 */
[----:B------:R-:W2:Y:S01]  /*7250*/  MUFU.EX2 R36, R37 ;  /* 0x0000002500247308 */ /* 0x000ea20000000800 */
[----:B-1----:R-:W-:Y:S01]  /*7260*/  SHF.L.U32 R8, R4, 0x17, RZ ;  /* 0x0000001704087819 */ /* 0x002fe200000006ff */
[----:B------:R-:W-:Y:S01]  /*7270*/  FFMA R4, -R117, 1.4426950216293334961, -R0 ;  /* 0x3fb8aa3b75047823 */ /* 0x000fe20000000900 */
[----:B------:R-:W-:Y:S01]  /*7280*/  FFMA R11, -R114, 1.925963033500011079e-08, R11 ;  /* 0x32a57060720b7823 */ /* 0x000fe2000000010b */
[----:B---3--:R-:W-:Y:S01]  /*7290*/  FFMA R25, R25, R26, 1 ;  /* 0x3f80000019197423 */ /* 0x008fe2000000001a */
[----:B------:R-:W-:Y:S01]  /*72a0*/  FFMA R24, R24, R31, 1 ;  /* 0x3f80000018187423 */ /* 0x000fe2000000001f */
[----:B------:R-:W-:Y:S01]  /*72b0*/  FFMA R4, -R117, 1.925963033500011079e-08, R4 ;  /* 0x32a5706075047823 */ /* 0x000fe20000000104 */
[----:B------:R-:W-:Y:S01]  /*72c0*/  FFMA R8, R8, R5, 1 ;  /* 0x3f80000008087423 */ /* 0x000fe20000000005 */
[----:B------:R-:W-:Y:S01]  /*72d0*/  FFMA R5, -R118, 1.4426950216293334961, -R3 ;  /* 0x3fb8aa3b76057823 */ /* 0x000fe20000000903 */
[----:B------:R1:W3:Y:S01]  /*72e0*/  MUFU.EX2 R37, R11 ;  /* 0x0000000b00257308 */ /* 0x0002e20000000800 */
[----:B------:R-:W-:Y:S01]  /*72f0*/  SHF.L.U32 R26, R33, 0x17, RZ ;  /* 0x00000017211a7819 */ /* 0x000fe200000006ff */
[----:B------:R-:W-:-:S02]  /*7300*/  IMAD.SHL.U32 R32, R96, 0x800000, RZ ;  /* 0x0080000060207824 */ /* 0x000fc400078e00ff */
[----:B------:R-:W-:Y:S01]  /*7310*/  FFMA R5, -R118, 1.925963033500011079e-08, R5 ;  /* 0x32a5706076057823 */ /* 0x000fe20000000105 */
[----:B------:R-:W-:Y:S01]  /*7320*/  SHF.L.U32 R90, R90, 0x17, RZ ;  /* 0x000000175a5a7819 */ /* 0x000fe200000006ff */
[----:B------:R-:W-:Y:S01]  /*7330*/  BSSY B1, `(.L_x_169) ;  /* 0x0000025000017945 */ /* 0x000fe20003800000 */
[----:B------:R-:W-:Y:S01]  /*7340*/  SHF.L.U32 R31, R94, 0x17, RZ ;  /* 0x000000175e1f7819 */ /* 0x000fe200000006ff */
[----:B------:R-:W-:Y:S01]  /*7350*/  FFMA R26, R26, R29, 1 ;  /* 0x3f8000001a1a7423 */ /* 0x000fe2000000001d */
[----:B------:R4:W5:Y:S01]  /*7360*/  MUFU.EX2 R3, R4 ;  /* 0x0000000400037308 */ /* 0x0009620000000800 */
[----:B-1----:R-:W-:Y:S02]  /*7370*/  SHF.L.U32 R11, R27, 0x17, RZ ;  /* 0x000000171b0b7819 */ /* 0x002fe400000006ff */
[----:B------:R-:W-:Y:S02]  /*7380*/  SHF.L.U32 R27, R35, 0x17, RZ ;  /* 0x00000017231b7819 */ /* 0x000fe400000006ff */
[----:B------:R-:W-:Y:S01]  /*7390*/  SHF.L.U32 R33, R98, 0x17, RZ ;  /* 0x0000001762217819 */ /* 0x000fe200000006ff */
[----:B------:R-:W-:Y:S01]  /*73a0*/  FFMA R11, R11, R28, 1 ;  /* 0x3f8000000b0b7423 */ /* 0x000fe2000000001c */
[----:B------:R-:W-:Y:S01]  /*73b0*/  SHF.L.U32 R28, R38, 0x17, RZ ;  /* 0x00000017261c7819 */ /* 0x000fe200000006ff */
[----:B------:R-:W1:Y:S01]  /*73c0*/  MUFU.EX2 R99, R92 ;  /* 0x0000005c00637308 */ /* 0x000e620000000800 */
[----:B----4-:R-:W-:Y:S01]  /*73d0*/  FFMA R4, -R119, 1.925963033500011079e-08, R30 ;  /* 0x32a5706077047823 */ /* 0x010fe2000000011e */
[----:B------:R-:W-:Y:S01]  /*73e0*/  IADD3 R30, R102, 0x1800000, RZ ;  /* 0x01800000661e7810 */ /* 0x000fe20007ffe0ff */
[----:B--2---:R-:W-:Y:S01]  /*73f0*/  FFMA R27, R27, R36, 1 ;  /* 0x3f8000001b1b7423 */ /* 0x004fe20000000024 */
[----:B------:R-:W-:Y:S01]  /*7400*/  FFMA R28, R28, R39, 1 ;  /* 0x3f8000001c1c7423 */ /* 0x000fe20000000027 */
[----:B---3--:R-:W-:Y:S01]  /*7410*/  FFMA R29, R90, R37, 1 ;  /* 0x3f8000005a1d7423 */ /* 0x008fe20000000025 */
[----:B------:R-:W-:-:S02]  /*7420*/  LOP3.LUT R30, R30, 0x7f800000, RZ, 0xc0, !PT ;  /* 0x7f8000001e1e7812 */ /* 0x000fc400078ec0ff */
[----:B------:R-:W2:Y:S01]  /*7430*/  MUFU.EX2 R0, R101 ;  /* 0x0000006500007308 */ /* 0x000ea20000000800 */
[----:B-----5:R-:W-:Y:S01]  /*7440*/  FFMA R32, R32, R3, 1 ;  /* 0x3f80000020207423 */ /* 0x020fe20000000003 */
[----:B------:R-:W-:Y:S02]  /*7450*/  ISETP.GT.U32.AND P2, PT, R30, 0x1ffffff, PT ;  /* 0x01ffffff1e00780c */ /* 0x000fe40003f44070 */
[----:B------:R-:W-:Y:S02]  /*7460*/  SHF.L.U32 R30, R34, 0x17, RZ ;  /* 0x00000017221e7819 */ /* 0x000fe400000006ff */
[----:B------:R-:W-:Y:S02]  /*7470*/  SHF.L.U32 R34, R100, 0x17, RZ ;  /* 0x0000001764227819 */ /* 0x000fe400000006ff */
[----:B------:R-:W3:Y:S01]  /*7480*/  MUFU.EX2 R92, R5 ;  /* 0x00000005005c7308 */ /* 0x000ee20000000800 */
[----:B-1----:R-:W-:-:S07]  /*7490*/  FFMA R30, R30, R99, 1 ;  /* 0x3f8000001e1e7423 */ /* 0x002fce0000000063 */
[----:B------:R-:W1:Y:S01]  /*74a0*/  MUFU.EX2 R35, R4 ;  /* 0x0000000400237308 */ /* 0x000e620000000800 */
[----:B--2---:R-:W-:Y:S01]  /*74b0*/  FFMA R31, R31, R0, 1 ;  /* 0x3f8000001f1f7423 */ /* 0x004fe20000000000 */
[----:B---3--:R-:W-:Y:S01]  /*74c0*/  FFMA R33, R33, R92, 1 ;  /* 0x3f80000021217423 */ /* 0x008fe2000000005c */
[----:B-1----:R-:W-:Y:S01]  /*74d0*/  FFMA R34, R34, R35, 1 ;  /* 0x3f80000022227423 */ /* 0x002fe20000000023 */
[----:B------:R-:W-:Y:S06]  /*74e0*/  @P2 BRA `(.L_x_170) ;  /* 0x0000000000142947 */ /* 0x000fec0003800000 */
[----:B------:R-:W-:Y:S02]  /*74f0*/  MOV R0, R102 ;  /* 0x0000006600007202 */ /* 0x000fe40000000f00 */
[----:B------:R-:W-:-:S07]  /*7500*/  MOV R4, 0x7520 ;  /* 0x0000752000047802 */ /* 0x000fce0000000f00 */
[----:B------:R-:W-:Y:S05]  /*7510*/  CALL.REL.NOINC `($__internal_0_$__cuda_sm20_rcp_rn_f32_slowpath) ;  /* 0x000000f000207944 */ /* 0x000fea0003c00000 */
[----:B------:R-:W-:Y:S01]  /*7520*/  MOV R35, R0 ;  /* 0x0000000000237202 */ /* 0x000fe20000000f00 */
[----:B------:R-:W-:Y:S06]  /*7530*/  BRA `(.L_x_171) ;  /* 0x0000000000107947 */ /* 0x000fec0003800000 */
.L_x_170:
[----:B------:R-:W1:Y:S02]  /*7540*/  MUFU.RCP R35, R102 ;  /* 0x0000006600237308 */ /* 0x000e640000001000 */
[----:B-1----:R-:W-:-:S04]  /*7550*/  FFMA R0, R102, R35, -1 ;  /* 0xbf80000066007423 */ /* 0x002fc80000000023 */
[----:B------:R-:W-:-:S04]  /*7560*/  FADD.FTZ R0, -R0, -RZ ;  /* 0x800000ff00007221 */ /* 0x000fc80000010100 */
[----:B------:R-:W-:-:S07]  /*7570*/  FFMA R35, R35, R0, R35 ;  /* 0x0000000023237223 */ /* 0x000fce0000000023 */
.L_x_171:
[----:B------:R-:W-:Y:S05]  /*7580*/  BSYNC B1 ;  /* 0x0000000000017941 */ /* 0x000fea0003800000 */
.L_x_169:
        /* <DEDUP_REMOVED lines=10> */
.L_x_173:
[----:B------:R-:W1:Y:S02]  /*7630*/  MUFU.RCP R3, R8 ;  /* 0x0000000800037308 */ /* 0x000e640000001000 */
[----:B-1----:R-:W-:-:S04]  /*7640*/  FFMA R0, R8, R3, -1 ;  /* 0xbf80000008007423 */ /* 0x002fc80000000003 */
[----:B------:R-:W-:-:S04]  /*7650*/  FADD.FTZ R0, -R0, -RZ ;  /* 0x800000ff00007221 */ /* 0x000fc80000010100 */
[----:B------:R-:W-:-:S07]  /*7660*/  FFMA R36, R3, R0, R3 ;  /* 0x0000000003247223 */ /* 0x000fce0000000003 */
.L_x_174:
[----:B------:R-:W-:Y:S05]  /*7670*/  BSYNC B1 ;  /* 0x0000000000017941 */ /* 0x000fea0003800000 */
.L_x_172:
        /* <DEDUP_REMOVED lines=10> */
.L_x_176:
[----:B------:R-:W1:Y:S02]  /*7720*/  MUFU.RCP R0, R9 ;  /* 0x0000000900007308 */ /* 0x000e640000001000 */
[----:B-1----:R-:W-:-:S04]  /*7730*/  FFMA R3, R9, R0, -1 ;  /* 0xbf80000009037423 */ /* 0x002fc80000000000 */
[----:B------:R-:W-:-:S04]  /*7740*/  FADD.FTZ R3, -R3, -RZ ;  /* 0x800000ff03037221 */ /* 0x000fc80000010100 */
[----:B------:R-:W-:-:S07]  /*7750*/  FFMA R37, R0, R3, R0 ;  /* 0x0000000300257223 */ /* 0x000fce0000000000 */
.L_x_177:
[----:B------:R-:W-:Y:S05]  /*7760*/  BSYNC B1 ;  /* 0x0000000000017941 */ /* 0x000fea0003800000 */
.L_x_175:
        /* <DEDUP_REMOVED lines=10> */
.L_x_179:
[----:B------:R-:W1:Y:S02]  /*7810*/  MUFU.RCP R3, R10 ;  /* 0x0000000a00037308 */ /* 0x000e640000001000 */
[----:B-1----:R-:W-:-:S04]  /*7820*/  FFMA R0, R10, R3, -1 ;  /* 0xbf8000000a007423 */ /* 0x002fc80000000003 */
[----:B------:R-:W-:-:S04]  /*7830*/  FADD.FTZ R0, -R0, -RZ ;  /* 0x800000ff00007221 */ /* 0x000fc80000010100 */
[----:B------:R-:W-:-:S07]  /*7840*/  FFMA R8, R3, R0, R3 ;  /* 0x0000000003087223 */ /* 0x000fce0000000003 */
.L_x_180:
[----:B------:R-:W-:Y:S05]  /*7850*/  BSYNC B1 ;  /* 0x0000000000017941 */ /* 0x000fea0003800000 */
.L_x_178:
        /* <DEDUP_REMOVED lines=10> */
.L_x_182:
[----:B------:R-:W1:Y:S02]  /*7900*/  MUFU.RCP R0, R11 ;  /* 0x0000000b00007308 */ /* 0x000e640000001000 */
[----:B-1----:R-:W-:-:S04]  /*7910*/  FFMA R3, R11, R0, -1 ;  /* 0xbf8000000b037423 */ /* 0x002fc80000000000 */
[----:B------:R-:W-:-:S04]  /*7920*/  FADD.FTZ R3, -R3, -RZ ;  /* 0x800000ff03037221 */ /* 0x000fc80000010100 */
[----:B------:R-:W-:-:S07]  /*7930*/  FFMA R9, R0, R3, R0 ;  /* 0x0000000300097223 */ /* 0x000fce0000000000 */
.L_x_183:
[----:B------:R-:W-:Y:S05]  /*7940*/  BSYNC B1 ;  /* 0x0000000000017941 */ /* 0x000fea0003800000 */
.L_x_181:
        /* <DEDUP_REMOVED lines=10> */
.L_x_185:
[----:B------:R-:W1:Y:S02]  /*79f0*/  MUFU.RCP R3, R24 ;  /* 0x0000001800037308 */ /* 0x000e640000001000 */
[----:B-1----:R-:W-:-:S04]  /*7a00*/  FFMA R0, R24, R3, -1 ;  /* 0xbf80000018007423 */ /* 0x002fc80000000003 */
[----:B------:R-:W-:-:S04]  /*7a10*/  FADD.FTZ R0, -R0, -RZ ;  /* 0x800000ff00007221 */ /* 0x000fc80000010100 */
[----:B------:R-:W-:-:S07]  /*7a20*/  FFMA R10, R3, R0, R3 ;  /* 0x00000000030a7223 */ /* 0x000fce0000000003 */
.L_x_186:
[----:B------:R-:W-:Y:S05]  /*7a30*/  BSYNC B1 ;  /* 0x0000000000017941 */ /* 0x000fea0003800000 */
.L_x_184:
        /* <DEDUP_REMOVED lines=10> */
.L_x_188:
[----:B------:R-:W1:Y:S02]  /*7ae0*/  MUFU.RCP R0, R25 ;  /* 0x0000001900007308 */ /* 0x000e640000001000 */
[----:B-1----:R-:W-:-:S04]  /*7af0*/  FFMA R3, R25, R0, -1 ;  /* 0xbf80000019037423 */ /* 0x002fc80000000000 */
[----:B------:R-:W-:-:S04]  /*7b00*/  FADD.FTZ R3, -R3, -RZ ;  /* 0x800000ff03037221 */ /* 0x000fc80000010100 */
[----:B------:R-:W-:-:S07]  /*7b10*/  FFMA R11, R0, R3, R0 ;  /* 0x00000003000b7223 */ /* 0x000fce0000000000 */
.L_x_189:
[----:B------:R-:W-:Y:S05]  /*7b20*/  BSYNC B1 ;  /* 0x0000000000017941 */ /* 0x000fea0003800000 */
.L_x_187:
        /* <DEDUP_REMOVED lines=10> */
.L_x_191:
[----:B------:R-:W1:Y:S02]  /*7bd0*/  MUFU.RCP R3, R26 ;  /* 0x0000001a00037308 */ /* 0x000e640000001000 */
[----:B-1----:R-:W-:-:S04]  /*7be0*/  FFMA R0, R26, R3, -1 ;  /* 0xbf8000001a007423 */ /* 0x002fc80000000003 */
[----:B------:R-:W-:-:S04]  /*7bf0*/  FADD.FTZ R0, -R0, -RZ ;  /* 0x800000ff00007221 */ /* 0x000fc80000010100 */
[----:B------:R-:W-:-:S07]  /*7c00*/  FFMA R24, R3, R0, R3 ;  /* 0x0000000003187223 */ /* 0x000fce0000000003 */
.L_x_192:
[----:B------:R-:W-:Y:S05]  /*7c10*/  BSYNC B1 ;  /* 0x0000000000017941 */ /* 0x000fea0003800000 */
.L_x_190:
        /* <DEDUP_REMOVED lines=10> */
.L_x_194:
[----:B------:R-:W1:Y:S02]  /*7cc0*/  MUFU.RCP R0, R27 ;  /* 0x0000001b00007308 */ /* 0x000e640000001000 */
[----:B-1----:R-:W-:-:S04]  /*7cd0*/  FFMA R3, R27, R0, -1 ;  /* 0xbf8000001b037423 */ /* 0x002fc80000000000 */
[----:B------:R-:W-:-:S04]  /*7ce0*/  FADD.FTZ R3, -R3, -RZ ;  /* 0x800000ff03037221 */ /* 0x000fc80000010100 */
[----:B------:R-:W-:-:S07]  /*7cf0*/  FFMA R25, R0, R3, R0 ;  /* 0x0000000300197223 */ /* 0x000fce0000000000 */
.L_x_195:
[----:B------:R-:W-:Y:S05]  /*7d00*/  BSYNC B1 ;  /* 0x0000000000017941 */ /* 0x000fea0003800000 */
.L_x_193:
        /* <DEDUP_REMOVED lines=10> */
.L_x_197:
[----:B------:R-:W1:Y:S02]  /*7db0*/  MUFU.RCP R3, R28 ;  /* 0x0000001c00037308 */ /* 0x000e640000001000 */
[----:B-1----:R-:W-:-:S04]  /*7dc0*/  FFMA R0, R28, R3, -1 ;  /* 0xbf8000001c007423 */ /* 0x002fc80000000003 */
[----:B------:R-:W-:-:S04]  /*7dd0*/  FADD.FTZ R0, -R0, -RZ ;  /* 0x800000ff00007221 */ /* 0x000fc80000010100 */
[----:B------:R-:W-:-:S07]  /*7de0*/  FFMA R26, R3, R0, R3 ;  /* 0x00000000031a7223 */ /* 0x000fce0000000003 */
.L_x_198:
[----:B------:R-:W-:Y:S05]  /*7df0*/  BSYNC B1 ;  /* 0x0000000000017941 */ /* 0x000fea0003800000 */
.L_x_196:
        /* <DEDUP_REMOVED lines=10> */
.L_x_200:
[----:B------:R-:W1:Y:S02]  /*7ea0*/  MUFU.RCP R0, R29 ;  /* 0x0000001d00007308 */ /* 0x000e640000001000 */
[----:B-1----:R-:W-:-:S04]  /*7eb0*/  FFMA R3, R29, R0, -1 ;  /* 0xbf8000001d037423 */ /* 0x002fc80000000000 */
[----:B------:R-:W-:-:S04]  /*7ec0*/  FADD.FTZ R3, -R3, -RZ ;  /* 0x800000ff03037221 */ /* 0x000fc80000010100 */
[----:B------:R-:W-:-:S07]  /*7ed0*/  FFMA R27, R0, R3, R0 ;  /* 0x00000003001b7223 */ /* 0x000fce0000000000 */
.L_x_201:
[----:B------:R-:W-:Y:S05]  /*7ee0*/  BSYNC B1 ;  /* 0x0000000000017941 */ /* 0x000fea0003800000 */
.L_x_199:
        /* <DEDUP_REMOVED lines=10> */
.L_x_203:
[----:B------:R-:W1:Y:S02]  /*7f90*/  MUFU.RCP R3, R30 ;  /* 0x0000001e00037308 */ /* 0x000e640000001000 */
[----:B-1----:R-:W-:-:S04]  /*7fa0*/  FFMA R0, R30, R3, -1 ;  /* 0xbf8000001e007423 */ /* 0x002fc80000000003 */
[----:B------:R-:W-:-:S04]  /*7fb0*/  FADD.FTZ R0, -R0, -RZ ;  /* 0x800000ff00007221 */ /* 0x000fc80000010100 */
[----:B------:R-:W-:-:S07]  /*7fc0*/  FFMA R28, R3, R0, R3 ;  /* 0x00000000031c7223 */ /* 0x000fce0000000003 */
.L_x_204:
[----:B------:R-:W-:Y:S05]  /*7fd0*/  BSYNC B1 ;  /* 0x0000000000017941 */ /* 0x000fea0003800000 */
.L_x_202:
        /* <DEDUP_REMOVED lines=10> */
.L_x_206:
[----:B------:R-:W1:Y:S02]  /*8080*/  MUFU.RCP R0, R31 ;  /* 0x0000001f00007308 */ /* 0x000e640000001000 */
[----:B-1----:R-:W-:-:S04]  /*8090*/  FFMA R3, R31, R0, -1 ;  /* 0xbf8000001f037423 */ /* 0x002fc80000000000 */
[----:B------:R-:W-:-:S04]  /*80a0*/  FADD.FTZ R3, -R3, -RZ ;  /* 0x800000ff03037221 */ /* 0x000fc80000010100 */
[----:B------:R-:W-:-:S07]  /*80b0*/  FFMA R29, R0, R3, R0 ;  /* 0x00000003001d7223 */ /* 0x000fce0000000000 */
.L_x_207:
[----:B------:R-:W-:Y:S05]  /*80c0*/  BSYNC B1 ;  /* 0x0000000000017941 */ /* 0x000fea0003800000 */
.L_x_205:
        /* <DEDUP_REMOVED lines=10> */
.L_x_209:
[----:B------:R-:W1:Y:S02]  /*8170*/  MUFU.RCP R3, R32 ;  /* 0x0000002000037308 */ /* 0x000e640000001000 */
[----:B-1----:R-:W-:-:S04]  /*8180*/  FFMA R0, R32, R3, -1 ;  /* 0xbf80000020007423 */ /* 0x002fc80000000003 */
[----:B------:R-:W-:-:S04]  /*8190*/  FADD.FTZ R0, -R0, -RZ ;  /* 0x800000ff00007221 */ /* 0x000fc80000010100 */
[----:B------:R-:W-:-:S07]  /*81a0*/  FFMA R30, R3, R0, R3 ;  /* 0x00000000031e7223 */ /* 0x000fce0000000003 */
.L_x_210:
[----:B------:R-:W-:Y:S05]  /*81b0*/  BSYNC B1 ;  /* 0x0000000000017941 */ /* 0x000fea0003800000 */
.L_x_208:
        /* <DEDUP_REMOVED lines=10> */
.L_x_212:
[----:B------:R-:W1:Y:S02]  /*8260*/  MUFU.RCP R0, R33 ;  /* 0x0000002100007308 */ /* 0x000e640000001000 */
[----:B-1----:R-:W-:-:S04]  /*8270*/  FFMA R3, R33, R0, -1 ;  /* 0xbf80000021037423 */ /* 0x002fc80000000000 */
[----:B------:R-:W-:-:S04]  /*8280*/  FADD.FTZ R3, -R3, -RZ ;  /* 0x800000ff03037221 */ /* 0x000fc80000010100 */
[----:B------:R-:W-:-:S07]  /*8290*/  FFMA R31, R0, R3, R0 ;  /* 0x00000003001f7223 */ /* 0x000fce0000000000 */
.L_x_213:
[----:B------:R-:W-:Y:S05]  /*82a0*/  BSYNC B1 ;  /* 0x0000000000017941 */ /* 0x000fea0003800000 */
.L_x_211:
        /* <DEDUP_REMOVED lines=9> */
.L_x_215:
[----:B------:R-:W1:Y:S02]  /*8340*/  MUFU.RCP R3, R34 ;  /* 0x0000002200037308 */ /* 0x000e640000001000 */
[----:B-1----:R-:W-:-:S04]  /*8350*/  FFMA R0, R34, R3, -1 ;  /* 0xbf80000022007423 */ /* 0x002fc80000000003 */
[----:B------:R-:W-:-:S04]  /*8360*/  FADD.FTZ R0, -R0, -RZ ;  /* 0x800000ff00007221 */ /* 0x000fc80000010100 */
[----:B------:R-:W-:-:S07]  /*8370*/  FFMA R0, R3, R0, R3 ;  /* 0x0000000003007223 */ /* 0x000fce0000000003 */
.L_x_216:
[----:B------:R-:W-:Y:S05]  /*8380*/  BSYNC B1 ;  /* 0x0000000000017941 */ /* 0x000fea0003800000 */
.L_x_214:
        /* <DEDUP_REMOVED lines=46> */
.L_x_218:
[----:B------:R-:W-:Y:S05]  /*8670*/  BSYNC B0 ;  /* 0x0000000000007941 */ /* 0x000fea0003800000 */
.L_x_217:
        /* <DEDUP_REMOVED lines=8> */
.L_x_221:
[----:B------:R-:W-:-:S04]  /*8700*/  ULEA UR4, UR36, UR52, 0x3 ;  /* 0x0000003424047291 */ /* 0x000fc8000f8e183f */
[----:B------:R-:W-:-:S04]  /*8710*/  UIADD3 UR4, UR4, 0x60, URZ ;  /* 0x0000006004047890 */ /* 0x000fc8000fffe03f */
[----:B------:R-:W-:-:S09]  /*8720*/  UPRMT UR4, UR51, 0x654, UR4 ;  /* 0x0000065433047896 */ /* 0x000fd20008000004 */
[----:B------:R-:W-:Y:S03]  /*8730*/  SYNCS.ARRIVE.TRANS64.RED.A1T0 RZ, [UR4], RZ ;  /* 0x000000ffffff79a7 */ /* 0x000fe60008100404 */
.L_x_220:
[----:B------:R-:W-:Y:S05]  /*8740*/  BSYNC B0 ;  /* 0x0000000000007941 */ /* 0x000fea0003800000 */
.L_x_219:
[----:B------:R-:W-:Y:S01]  /*8750*/  UIADD3 UR4, UR36, 0x1, URZ ;  /* 0x0000000124047890 */ /* 0x000fe2000fffe03f */
[----:B------:R-:W-:Y:S03]  /*8760*/  BSSY B0, `(.L_x_222) ;  /* 0x0000038000007945 */ /* 0x000fe60003800000 */
[----:B------:R-:W-:-:S04]  /*8770*/  UISETP.NE.AND UP0, UPT, UR4, 0x4, UPT ;  /* 0x000000040400788c */ /* 0x000fc8000bf05270 */
[----:B------:R-:W-:Y:S01]  /*8780*/  USEL UR5, UR4, URZ, UP0 ;  /* 0x0000003f04057287 */ /* 0x000fe20008000000 */
[----:B------:R-:W-:Y:S11]  /*8790*/  @P0 BRA `(.L_x_223) ;  /* 0x0000000000d00947 */ /* 0x000ff60003800000 */
[----:B------:R-:W-:-:S13]  /*87a0*/  ISETP.NE.AND P2, PT, R160, 0x3, PT ;  /* 0x00000003a000780c */ /* 0x000fda0003f45270 */
[----:B------:R-:W-:Y:S05]  /*87b0*/  @!P2 BRA `(.L_x_224) ;  /* 0x000000000004a947 */ /* 0x000fea0003800000 */
[----:B------:R-:W-:Y:S01]  /*87c0*/  BPT.TRAP 0x1 ;  /* 0x000000040000795c */ /* 0x000fe20000300000 */
.L_x_224:
[C---:B------:R-:W-:Y:S01]  /*87d0*/  LEA R3, R12.reuse, UR52, 0x3 ;  /* 0x000000340c037c11 */ /* 0x040fe2000f8e18ff */
[----:B------:R-:W-:Y:S01]  /*87e0*/  BSSY B1, `(.L_x_225) ;  /* 0x0000007000017945 */ /* 0x000fe20003800000 */
[----:B------:R-:W-:Y:S02]  /*87f0*/  SHF.L.U32 R0, R7, 0x1f, RZ ;  /* 0x0000001f07007819 */ /* 0x000fe400000006ff */
[----:B------:R-:W-:Y:S02]  /*8800*/  IADD3 R5, R12, 0x1, RZ ;  /* 0x000000010c057810 */ /* 0x000fe40007ffe0ff */
[----:B------:R-:W1:Y:S02]  /*8810*/  SYNCS.PHASECHK.TRANS64.TRYWAIT P2, [R3+URZ+0x40], R0 ;  /* 0x00004000030075a7 */ /* 0x000e64000804017f */
[----:B------:R-:W-:-:S04]  /*8820*/  ISETP.NE.AND P3, PT, R5, 0x4, PT ;  /* 0x000000040500780c */ /* 0x000fc80003f65270 */
[----:B------:R-:W-:Y:S01]  /*8830*/  SEL R98, RZ, 0x1, P3 ;  /* 0x00000001ff627807 */ /* 0x000fe20001800000 */
[----:B-1----:R-:W-:Y:S08]  /*8840*/  @!P2 BRA `(.L_x_226) ;  /* 0x000000d4004ca947 */ /* 0x002ff00003800000 */
.L_x_620:
[----:B------:R-:W-:Y:S05]  /*8850*/  BSYNC B1 ;  /* 0x0000000000017941 */ /* 0x000fea0003800000 */
.L_x_225:
[----:B------:R-:W-:Y:S05]  /*8860*/  @P1 BRA `(.L_x_227) ;  /* 0x0000000000941947 */ /* 0x000fea0003800000 */
[----:B------:R-:W-:Y:S01]  /*8870*/  LEA R34, R12, R97, 0xd ;  /* 0x000000610c227211 */ /* 0x000fe200078e68ff */
        /* <DEDUP_REMOVED lines=9> */
[----:B--2---:R-:W-:Y:S01]  /*8910*/  SHF.L.U32 R34, R12, 0x10, RZ ;  /* 0x000000100c227819 */ /* 0x004fe200000006ff */
[----:B------:R-:W-:Y:S01]  /*8920*/  FMUL R21, R153, R28 ;  /* 0x0000001c99157220 */ /* 0x000fe20000400000 */
[----:B------:R-:W-:Y:S02]  /*8930*/  LOP3.LUT R10, R25, 0xffff0000, RZ, 0xc0, !PT ;  /* 0xffff0000190a7812 */ /* 0x000fe400078ec0ff */
[----:B------:R-:W-:Y:S01]  /*8940*/  LOP3.LUT R26, R26, 0xffff0000, RZ, 0xc0, !PT ;  /* 0xffff00001a1a7812 */ /* 0x000fe200078ec0ff */
[----:B------:R-:W-:Y:S01]  /*8950*/  FMUL R89, R153, R34 ;  /* 0x0000002299597220 */ /* 0x000fe20000400000 */
[----:B------:R-:W-:Y:S01]  /*8960*/  SHF.L.U32 R30, R27, 0x10, RZ ;  /* 0x000000101b1e7819 */ /* 0x000fe200000006ff */
[----:B------:R-:W-:Y:S01]  /*8970*/  FMUL R23, R153, R10 ;  /* 0x0000000a99177220 */ /* 0x000fe20000400000 */
[----:B------:R-:W-:-:S02]  /*8980*/  LOP3.LUT R32, R27, 0xffff0000, RZ, 0xc0, !PT ;  /* 0xffff00001b207812 */ /* 0x000fc400078ec0ff */
[----:B------:R-:W-:Y:S01]  /*8990*/  LOP3.LUT R12, R12, 0xffff0000, RZ, 0xc0, !PT ;  /* 0xffff00000c0c7812 */ /* 0x000fe200078ec0ff */
[----:B------:R-:W-:Y:S01]  /*89a0*/  FMUL R161, R153, R30 ;  /* 0x0000001e99a17220 */ /* 0x000fe20000400000 */
        /* <DEDUP_REMOVED lines=15> */
[C---:B------:R-:W-:Y:S01]  /*8aa0*/  FMUL R95, R153.reuse, R94 ;  /* 0x0000005e995f7220 */ /* 0x040fe20000400000 */
[----:B------:R-:W-:-:S07]  /*8ab0*/  FMUL R169, R153, R96 ;  /* 0x0000006099a97220 */ /* 0x000fce0000400000 */
.L_x_227:
[----:B------:R-:W-:Y:S02]  /*8ac0*/  LOP3.LUT R7, R7, R98, RZ, 0x3c, !PT ;  /* 0x0000006207077212 */ /* 0x000fe400078e3cff */
[----:B------:R-:W-:-:S07]  /*8ad0*/  SEL R12, R5, RZ, P3 ;  /* 0x000000ff050c7207 */ /* 0x000fce0001800000 */
.L_x_223:
[----:B------:R-:W-:Y:S05]  /*8ae0*/  BSYNC B0 ;  /* 0x0000000000007941 */ /* 0x000fea0003800000 */
.L_x_222:
[----:B------:R-:W-:Y:S01]  /*8af0*/  MOV R102, 0x3bbb989d ;  /* 0x3bbb989d00667802 */ /* 0x000fe20000000f00 */
[C---:B------:R-:W-:Y:S01]  /*8b00*/  FFMA R42, R154.reuse, R42, R157 ;  /* 0x0000002a9a2a7223 */ /* 0x040fe2000000009d */
[C---:B------:R-:W-:Y:S01]  /*8b10*/  FFMA R41, R154.reuse, R41, R14 ;  /* 0x000000299a297223 */ /* 0x040fe2000000000e */
[----:B------:R-:W-:Y:S01]  /*8b20*/  FFMA R40, R154, R40, R13 ;  /* 0x000000289a287223 */ /* 0x000fe2000000000d */
[----:B------:R-:W-:Y:S02]  /*8b30*/  IMAD.MOV.U32 R103, RZ, RZ, 0x437c0000 ;  /* 0x437c0000ff677424 */ /* 0x000fe400078e00ff */
[-C--:B------:R-:W-:Y:S01]  /*8b40*/  FFMA.SAT R5, -R42, R102.reuse, 0.5 ;  /* 0x3f0000002a057423 */ /* 0x080fe20000002166 */
[----:B------:R-:W-:Y:S01]  /*8b50*/  FFMA R43, R154, R43, R23 ;  /* 0x0000002b9a2b7223 */ /* 0x000fe20000000017 */
[-C--:B------:R-:W-:Y:S01]  /*8b60*/  FFMA.SAT R4, -R41, R102.reuse, 0.5 ;  /* 0x3f00000029047423 */ /* 0x080fe20000002166 */
[-C--:B-1----:R-:W-:Y:S01]  /*8b70*/  FFMA.SAT R0, -R40, R102.reuse, 0.5 ;  /* 0x3f00000028007423 */ /* 0x082fe20000002166 */
[-C--:B------:R-:W-:Y:S01]  /*8b80*/  FFMA.RM R9, R5, R103.reuse, 12582913 ;  /* 0x4b40000105097423 */ /* 0x080fe20000004067 */
[----:B------:R-:W-:Y:S01]  /*8b90*/  FFMA.SAT R11, -R43, R102, 0.5 ;  /* 0x3f0000002b0b7423 */ /* 0x000fe20000002166 */
[-C--:B------:R-:W-:Y:S01]  /*8ba0*/  FFMA.RM R4, R4, R103.reuse, 12582913 ;  /* 0x4b40000104047423 */ /* 0x080fe20000004067 */
[-C--:B------:R-:W-:Y:S01]  /*8bb0*/  FFMA.RM R0, R0, R103.reuse, 12582913 ;  /* 0x4b40000100007423 */ /* 0x080fe20000004067 */
[----:B------:R-:W-:Y:S01]  /*8bc0*/  FADD R5, R9, -12583039 ;  /* 0xcb40007f09057421 */ /* 0x000fe20000000000 */
[C---:B------:R-:W-:Y:S01]  /*8bd0*/  FFMA R44, R154.reuse, R44, R21 ;  /* 0x0000002c9a2c7223 */ /* 0x040fe20000000015 */
[----:B------:R-:W-:Y:S01]  /*8be0*/  FFMA R46, R154, R46, R161 ;  /* 0x0000002e9a2e7223 */ /* 0x000fe200000000a1 */
[----:B------:R-:W-:Y:S01]  /*8bf0*/  FFMA.RM R25, R11, R103, 12582913 ;  /* 0x4b4000010b197423 */ /* 0x000fe20000004067 */
[----:B------:R-:W-:Y:S01]  /*8c00*/  FADD R10, R4, -12583039 ;  /* 0xcb40007f040a7421 */ /* 0x000fe20000000000 */
[----:B------:R-:W-:Y:S01]  /*8c10*/  FFMA R48, R154, R48, R89 ;  /* 0x000000309a307223 */ /* 0x000fe20000000059 */
[----:B------:R-:W-:Y:S01]  /*8c20*/  FADD R3, R0, -12583039 ;  /* 0xcb40007f00037421 */ /* 0x000fe20000000000 */
[----:B------:R-:W-:Y:S01]  /*8c30*/  FFMA R11, -R42, 1.4426950216293334961, -R5 ;  /* 0x3fb8aa3b2a0b7823 */ /* 0x000fe20000000905 */
[-C--:B------:R-:W-:Y:S01]  /*8c40*/  FFMA.SAT R26, -R44, R102.reuse, 0.5 ;  /* 0x3f0000002c1a7423 */ /* 0x080fe20000002166 */
[-C--:B------:R-:W-:Y:S01]  /*8c50*/  FFMA.SAT R31, -R46, R102.reuse, 0.5 ;  /* 0x3f0000002e1f7423 */ /* 0x080fe20000002166 */
[----:B------:R-:W-:Y:S01]  /*8c60*/  FADD R24, R25, -12583039 ;  /* 0xcb40007f19187421 */ /* 0x000fe20000000000 */
[----:B------:R-:W-:Y:S01]  /*8c70*/  FFMA R10, -R41, 1.4426950216293334961, -R10 ;  /* 0x3fb8aa3b290a7823 */ /* 0x000fe2000000090a */
[----:B------:R-:W-:Y:S01]  /*8c80*/  FFMA R47, R154, R47, R159 ;  /* 0x0000002f9a2f7223 */ /* 0x000fe2000000009f */
[-C--:B------:R-:W-:Y:S01]  /*8c90*/  FFMA.SAT R33, -R48, R102.reuse, 0.5 ;  /* 0x3f00000030217423 */ /* 0x080fe20000002166 */
[----:B------:R-:W-:Y:S01]  /*8ca0*/  FFMA R3, -R40, 1.4426950216293334961, -R3 ;  /* 0x3fb8aa3b28037823 */ /* 0x000fe20000000903 */
[----:B------:R-:W-:Y:S01]  /*8cb0*/  FFMA R11, -R42, 1.925963033500011079e-08, R11 ;  /* 0x32a570602a0b7823 */ /* 0x000fe2000000010b */
[----:B------:R-:W-:Y:S01]  /*8cc0*/  FFMA R45, R154, R45, R15 ;  /* 0x0000002d9a2d7223 */ /* 0x000fe2000000000f */
[-C--:B------:R-:W-:Y:S01]  /*8cd0*/  FFMA.RM R28, R26, R103.reuse, 12582913 ;  /* 0x4b4000011a1c7423 */ /* 0x080fe20000004067 */
[-C--:B------:R-:W-:Y:S01]  /*8ce0*/  FFMA.RM R31, R31, R103.reuse, 12582913 ;  /* 0x4b4000011f1f7423 */ /* 0x080fe20000004067 */
[----:B------:R-:W-:Y:S01]  /*8cf0*/  FFMA R26, -R43, 1.4426950216293334961, -R24 ;  /* 0x3fb8aa3b2b1a7823 */ /* 0x000fe20000000918 */
[----:B------:R-:W-:Y:S01]  /*8d00*/  FFMA R10, -R41, 1.925963033500011079e-08, R10 ;  /* 0x32a57060290a7823 */ /* 0x000fe2000000010a */
[-C--:B------:R-:W-:Y:S01]  /*8d10*/  FFMA.SAT R32, -R47, R102.reuse, 0.5 ;  /* 0x3f0000002f207423 */ /* 0x080fe20000002166 */
[-C--:B------:R-:W-:Y:S01]  /*8d20*/  FFMA.RM R35, R33, R103.reuse, 12582913 ;  /* 0x4b40000121237423 */ /* 0x080fe20000004067 */
[----:B------:R-:W-:Y:S01]  /*8d30*/  FFMA R3, -R40, 1.925963033500011079e-08, R3 ;  /* 0x32a5706028037823 */ /* 0x000fe20000000103 */
[----:B------:R1:W-:Y:S01]  /*8d40*/  MUFU.EX2 R24, R11 ;  /* 0x0000000b00187308 */ /* 0x0003e20000000800 */
[----:B------:R-:W-:Y:S01]  /*8d50*/  FFMA.SAT R29, -R45, R102, 0.5 ;  /* 0x3f0000002d1d7423 */ /* 0x000fe20000002166 */
[----:B------:R-:W-:Y:S01]  /*8d60*/  FADD R27, R28, -12583039 ;  /* 0xcb40007f1c1b7421 */ /* 0x000fe20000000000 */
[----:B------:R-:W-:Y:S01]  /*8d70*/  FFMA R26, -R43, 1.925963033500011079e-08, R26 ;  /* 0x32a570602b1a7823 */ /* 0x000fe2000000011a */
[----:B------:R-:W-:Y:S01]  /*8d80*/  FFMA.RM R32, R32, R103, 12582913 ;  /* 0x4b40000120207423 */ /* 0x000fe20000004067 */
[C---:B------:R-:W-:Y:S01]  /*8d90*/  FFMA R49, R154.reuse, R49, R163 ;  /* 0x000000319a317223 */ /* 0x040fe200000000a3 */
[----:B------:R-:W-:Y:S01]  /*8da0*/  FADD R33, R35, -12583039 ;  /* 0xcb40007f23217421 */ /* 0x000fe20000000000 */
[----:B------:R-:W-:Y:S01]  /*8db0*/  FFMA R52, R154, R52, R93 ;  /* 0x000000349a347223 */ /* 0x000fe2000000005d */
[----:B------:R2:W-:Y:S01]  /*8dc0*/  MUFU.EX2 R5, R10 ;  /* 0x0000000a00057308 */ /* 0x0005e20000000800 */
[----:B-1----:R-:W-:Y:S01]  /*8dd0*/  FADD R11, R31, -12583039 ;  /* 0xcb40007f1f0b7421 */ /* 0x002fe20000000000 */
[-C--:B------:R-:W-:Y:S01]  /*8de0*/  FFMA.SAT R36, -R49, R102.reuse, 0.5 ;  /* 0x3f00000031247423 */ /* 0x080fe20000002166 */
[----:B------:R-:W-:Y:S01]  /*8df0*/  FFMA R37, -R48, 1.4426950216293334961, -R33 ;  /* 0x3fb8aa3b30257823 */ /* 0x000fe20000000921 */
[----:B------:R-:W-:Y:S01]  /*8e00*/  FFMA R51, R154, R51, R165 ;  /* 0x000000339a337223 */ /* 0x000fe200000000a5 */
[----:B------:R-:W-:Y:S01]  /*8e10*/  FFMA R11, -R46, 1.4426950216293334961, -R11 ;  /* 0x3fb8aa3b2e0b7823 */ /* 0x000fe2000000090b */
[----:B------:R-:W-:Y:S01]  /*8e20*/  FFMA.SAT R94, -R52, R102, 0.5 ;  /* 0x3f000000345e7423 */ /* 0x000fe20000002166 */
[----:B------:R-:W-:Y:S01]  /*8e30*/  FFMA R50, R154, R50, R91 ;  /* 0x000000329a327223 */ /* 0x000fe2000000005b */
[----:B------:R-:W1:Y:S01]  /*8e40*/  MUFU.EX2 R3, R3 ;  /* 0x0000000300037308 */ /* 0x000e620000000800 */
[-C--:B--2---:R-:W-:Y:S01]  /*8e50*/  FFMA.RM R10, R29, R103.reuse, 12582913 ;  /* 0x4b4000011d0a7423 */ /* 0x084fe20000004067 */
[----:B------:R-:W-:Y:S01]  /*8e60*/  FFMA R29, -R44, 1.4426950216293334961, -R27 ;  /* 0x3fb8aa3b2c1d7823 */ /* 0x000fe2000000091b */
[----:B------:R-:W-:Y:S01]  /*8e70*/  FFMA R11, -R46, 1.925963033500011079e-08, R11 ;  /* 0x32a570602e0b7823 */ /* 0x000fe2000000010b */
[-C--:B------:R-:W-:Y:S01]  /*8e80*/  FFMA.RM R38, R36, R103.reuse, 12582913 ;  /* 0x4b40000124267423 */ /* 0x080fe20000004067 */
[----:B------:R-:W-:Y:S01]  /*8e90*/  FFMA R37, -R48, 1.925963033500011079e-08, R37 ;  /* 0x32a5706030257823 */ /* 0x000fe20000000125 */
[-C--:B------:R-:W-:Y:S01]  /*8ea0*/  FFMA.SAT R92, -R51, R102.reuse, 0.5 ;  /* 0x3f000000335c7423 */ /* 0x080fe20000002166 */
[----:B------:R-:W-:Y:S01]  /*8eb0*/  FFMA.RM R96, R94, R103, 12582913 ;  /* 0x4b4000015e607423 */ /* 0x000fe20000004067 */
[----:B------:R2:W3:Y:S01]  /*8ec0*/  MUFU.EX2 R27, R26 ;  /* 0x0000001a001b7308 */ /* 0x0004e20000000800 */
[----:B------:R-:W-:Y:S01]  /*8ed0*/  FFMA.SAT R39, -R50, R102, 0.5 ;  /* 0x3f00000032277423 */ /* 0x000fe20000002166 */
[----:B------:R-:W-:Y:S01]  /*8ee0*/  FADD R36, R38, -12583039 ;  /* 0xcb40007f26247421 */ /* 0x000fe20000000000 */
[C---:B------:R-:W-:Y:S01]  /*8ef0*/  FFMA R53, R154.reuse, R53, R167 ;  /* 0x000000359a357223 */ /* 0x040fe200000000a7 */
[----:B------:R-:W-:Y:S01]  /*8f00*/  FFMA R54, R154, R54, R95 ;  /* 0x000000369a367223 */ /* 0x000fe2000000005f */
[-C--:B------:R-:W-:Y:S01]  /*8f10*/  FFMA.RM R92, R92, R103.reuse, 12582913 ;  /* 0x4b4000015c5c7423 */ /* 0x080fe20000004067 */
[----:B------:R-:W-:Y:S01]  /*8f20*/  FFMA.RM R90, R39, R103, 12582913 ;  /* 0x4b400001275a7423 */ /* 0x000fe20000004067 */
[----:B------:R-:W-:Y:S01]  /*8f30*/  FFMA R55, R154, R55, R169 ;  /* 0x000000379a377223 */ /* 0x000fe200000000a9 */
[----:B------:R-:W-:Y:S01]  /*8f40*/  SHF.L.U32 R0, R0, 0x17, RZ ;  /* 0x0000001700007819 */ /* 0x000fe200000006ff */
[----:B--2---:R-:W-:Y:S01]  /*8f50*/  FADD R26, R32, -12583039 ;  /* 0xcb40007f201a7421 */ /* 0x004fe20000000000 */
[----:B------:R-:W-:Y:S01]  /*8f60*/  FFMA R36, -R49, 1.4426950216293334961, -R36 ;  /* 0x3fb8aa3b31247823 */ /* 0x000fe20000000924 */
[-C--:B------:R-:W-:Y:S01]  /*8f70*/  FFMA.SAT R98, -R53, R102.reuse, 0.5 ;  /* 0x3f00000035627423 */ /* 0x080fe20000002166 */
[-C--:B------:R-:W-:Y:S01]  /*8f80*/  FFMA.SAT R100, -R54, R102.reuse, 0.5 ;  /* 0x3f00000036647423 */ /* 0x080fe20000002166 */
[----:B------:R-:W-:Y:S01]  /*8f90*/  FFMA R34, -R47, 1.4426950216293334961, -R26 ;  /* 0x3fb8aa3b2f227823 */ /* 0x000fe2000000091a */
[----:B------:R-:W-:Y:S01]  /*8fa0*/  FADD R39, R90, -12583039 ;  /* 0xcb40007f5a277421 */ /* 0x000fe20000000000 */
[----:B------:R-:W2:Y:S01]  /*8fb0*/  MUFU.EX2 R26, R11 ;  /* 0x0000000b001a7308 */ /* 0x000ea20000000800 */
[----:B------:R-:W-:Y:S01]  /*8fc0*/  FFMA.SAT R102, -R55, R102, 0.5 ;  /* 0x3f00000037667423 */ /* 0x000fe20000002166 */
[----:B------:R-:W-:Y:S01]  /*8fd0*/  FFMA R34, -R47, 1.925963033500011079e-08, R34 ;  /* 0x32a570602f227823 */ /* 0x000fe20000000122 */
[----:B------:R-:W-:Y:S01]  /*8fe0*/  FFMA R36, -R49, 1.925963033500011079e-08, R36 ;  /* 0x32a5706031247823 */ /* 0x000fe20000000124 */
[----:B-1----:R-:W-:Y:S01]  /*8ff0*/  FFMA R104, R0, R3, 1 ;  /* 0x3f80000000687423 */ /* 0x002fe20000000003 */
[----:B------:R-:W-:Y:S01]  /*9000*/  SHF.L.U32 R4, R4, 0x17, RZ ;  /* 0x0000001704047819 */ /* 0x000fe200000006ff */
[-C--:B------:R-:W-:Y:S01]  /*9010*/  FFMA.RM R98, R98, R103.reuse, 12582913 ;  /* 0x4b40000162627423 */ /* 0x080fe20000004067 */
[-C--:B------:R-:W-:Y:S01]  /*9020*/  FFMA.RM R101, R100, R103.reuse, 12582913 ;  /* 0x4b40000164657423 */ /* 0x080fe20000004067 */
[----:B------:R1:W-:Y:S01]  /*9030*/  MUFU.EX2 R11, R37 ;  /* 0x00000025000b7308 */ /* 0x0003e20000000800 */
[----:B------:R-:W-:Y:S01]  /*9040*/  FFMA.RM R102, R102, R103, 12582913 ;  /* 0x4b40000166667423 */ /* 0x000fe20000004067 */
[----:B------:R-:W-:Y:S01]  /*9050*/  FFMA R99, -R50, 1.4426950216293334961, -R39 ;  /* 0x3fb8aa3b32637823 */ /* 0x000fe20000000927 */
[----:B------:R-:W-:Y:S01]  /*9060*/  FFMA R103, R4, R5, 1 ;  /* 0x3f80000004677423 */ /* 0x000fe20000000005 */
[----:B------:R-:W-:Y:S01]  /*9070*/  FADD R30, R10, -12583039 ;  /* 0xcb40007f0a1e7421 */ /* 0x000fe20000000000 */
[----:B------:R-:W-:Y:S01]  /*9080*/  FADD R5, R101, -12583039 ;  /* 0xcb40007f65057421 */ /* 0x000fe20000000000 */
[----:B------:R-:W-:Y:S01]  /*9090*/  FFMA R29, -R44, 1.925963033500011079e-08, R29 ;  /* 0x32a570602c1d7823 */ /* 0x000fe2000000011d */
[----:B------:R-:W-:Y:S01]  /*90a0*/  FFMA R99, -R50, 1.925963033500011079e-08, R99 ;  /* 0x32a5706032637823 */ /* 0x000fe20000000163 */
[----:B------:R4:W-:Y:S01]  /*90b0*/  MUFU.EX2 R33, R34 ;  /* 0x0000002200217308 */ /* 0x0009e20000000800 */
[----:B-1----:R-:W-:Y:S01]  /*90c0*/  FADD R37, R96, -12583039 ;  /* 0xcb40007f60257421 */ /* 0x002fe20000000000 */
[C---:B------:R-:W-:Y:S01]  /*90d0*/  FFMA R30, -R45.reuse, 1.4426950216293334961, -R30 ;  /* 0x3fb8aa3b2d1e7823 */ /* 0x040fe2000000091e */
[----:B------:R-:W-:Y:S01]  /*90e0*/  FFMA R5, -R54, 1.4426950216293334961, -R5 ;  /* 0x3fb8aa3b36057823 */ /* 0x000fe20000000905 */
[----:B------:R-:W-:Y:S01]  /*90f0*/  IADD3 R4, R104, 0x1800000, RZ ;  /* 0x0180000068047810 */ /* 0x000fe20007ffe0ff */
[----:B------:R-:W-:Y:S01]  /*9100*/  FFMA R37, -R52, 1.4426950216293334961, -R37 ;  /* 0x3fb8aa3b34257823 */ /* 0x000fe20000000925 */
[----:B------:R-:W-:Y:S01]  /*9110*/  FFMA R30, -R45, 1.925963033500011079e-08, R30 ;  /* 0x32a570602d1e7823 */ /* 0x000fe2000000011e */
[----:B------:R-:W-:Y:S01]  /*9120*/  FFMA R5, -R54, 1.925963033500011079e-08, R5 ;  /* 0x32a5706036057823 */ /* 0x000fe20000000105 */
[----:B------:R1:W-:Y:S01]  /*9130*/  MUFU.EX2 R39, R36 ;  /* 0x0000002400277308 */ /* 0x0003e20000000800 */
[----:B----4-:R-:W-:Y:S01]  /*9140*/  FADD R34, R92, -12583039 ;  /* 0xcb40007f5c227421 */ /* 0x010fe20000000000 */
[----:B------:R-:W-:Y:S01]  /*9150*/  FFMA R0, -R52, 1.925963033500011079e-08, R37 ;  /* 0x32a5706034007823 */ /* 0x000fe20000000125 */
[----:B------:R-:W-:Y:S01]  /*9160*/  LOP3.LUT R4, R4, 0x7f800000, RZ, 0xc0, !PT ;  /* 0x7f80000004047812 */ /* 0x000fe200078ec0ff */
[----:B------:R-:W-:Y:S01]  /*9170*/  BSSY B1, `(.L_x_228) ;  /* 0x0000038000017945 */ /* 0x000fe20003800000 */
[----:B------:R-:W-:Y:S01]  /*9180*/  FFMA R34, -R51, 1.4426950216293334961, -R34 ;  /* 0x3fb8aa3b33227823 */ /* 0x000fe20000000922 */
[----:B------:R-:W-:-:S02]  /*9190*/  SHF.L.U32 R9, R9, 0x17, RZ ;  /* 0x0000001709097819 */ /* 0x000fc400000006ff */
[----:B------:R4:W-:Y:S01]  /*91a0*/  MUFU.EX2 R3, R0 ;  /* 0x0000000000037308 */ /* 0x0009e20000000800 */
[----:B-1----:R-:W-:Y:S01]  /*91b0*/  FFMA R36, -R51, 1.925963033500011079e-08, R34 ;  /* 0x32a5706033247823 */ /* 0x002fe20000000122 */
[----:B------:R-:W-:Y:S01]  /*91c0*/  FADD R34, R98, -12583039 ;  /* 0xcb40007f62227421 */ /* 0x000fe20000000000 */
[----:B------:R-:W-:Y:S01]  /*91d0*/  ISETP.GT.U32.AND P2, PT, R4, 0x1ffffff, PT ;  /* 0x01ffffff0400780c */ /* 0x000fe20003f44070 */
[----:B------:R-:W-:Y:S01]  /*91e0*/  FFMA R106, R9, R24, 1 ;  /* 0x3f800000096a7423 */ /* 0x000fe20000000018 */
[----:B------:R-:W-:Y:S01]  /*91f0*/  SHF.L.U32 R28, R28, 0x17, RZ ;  /* 0x000000171c1c7819 */ /* 0x000fe200000006ff */
[----:B------:R-:W-:Y:S01]  /*9200*/  FFMA R100, -R53, 1.4426950216293334961, -R34 ;  /* 0x3fb8aa3b35647823 */ /* 0x000fe20000000922 */
[----:B------:R-:W-:Y:S01]  /*9210*/  SHF.L.U32 R34, R25, 0x17, RZ ;  /* 0x0000001719227819 */ /* 0x000fe200000006ff */
[----:B------:R-:W1:Y:S01]  /*9220*/  MUFU.EX2 R29, R29 ;  /* 0x0000001d001d7308 */ /* 0x000e620000000800 */
[----:B----4-:R-:W-:Y:S01]  /*9230*/  FADD R0, R102, -12583039 ;  /* 0xcb40007f66007421 */ /* 0x010fe20000000000 */
[----:B------:R-:W-:Y:S01]  /*9240*/  FFMA R100, -R53, 1.925963033500011079e-08, R100 ;  /* 0x32a5706035647823 */ /* 0x000fe20000000164 */
[----:B------:R-:W-:Y:S01]  /*9250*/  SHF.L.U32 R9, R31, 0x17, RZ ;  /* 0x000000171f097819 */ /* 0x000fe200000006ff */
[----:B---3--:R-:W-:Y:S01]  /*9260*/  FFMA R34, R34, R27, 1 ;  /* 0x3f80000022227423 */ /* 0x008fe2000000001b */
[----:B------:R-:W-:Y:S01]  /*9270*/  FFMA R0, -R55, 1.4426950216293334961, -R0 ;  /* 0x3fb8aa3b37007823 */ /* 0x000fe20000000900 */
[----:B------:R-:W-:-:S02]  /*9280*/  SHF.L.U32 R37, R10, 0x17, RZ ;  /* 0x000000170a257819 */ /* 0x000fc400000006ff */
[----:B------:R-:W3:Y:S01]  /*9290*/  MUFU.EX2 R30, R30 ;  /* 0x0000001e001e7308 */ /* 0x000ee20000000800 */
[----:B------:R-:W-:Y:S01]  /*92a0*/  FFMA R0, -R55, 1.925963033500011079e-08, R0 ;  /* 0x32a5706037007823 */ /* 0x000fe20000000100 */
[----:B--2---:R-:W-:Y:S01]  /*92b0*/  FFMA R9, R9, R26, 1 ;  /* 0x3f80000009097423 */ /* 0x004fe2000000001a */
[----:B------:R-:W-:Y:S02]  /*92c0*/  SHF.L.U32 R10, R35, 0x17, RZ ;  /* 0x00000017230a7819 */ /* 0x000fe400000006ff */
[----:B------:R-:W-:Y:S02]  /*92d0*/  SHF.L.U32 R38, R38, 0x17, RZ ;  /* 0x0000001726267819 */ /* 0x000fe400000006ff */
[----:B------:R-:W-:Y:S01]  /*92e0*/  SHF.L.U32 R24, R90, 0x17, RZ ;  /* 0x000000175a187819 */ /* 0x000fe200000006ff */
[----:B------:R-:W2:Y:S01]  /*92f0*/  MUFU.EX2 R99, R99 ;  /* 0x0000006300637308 */ /* 0x000ea20000000800 */
[----:B-1----:R-:W-:Y:S01]  /*9300*/  FFMA R108, R28, R29, 1 ;  /* 0x3f8000001c6c7423 */ /* 0x002fe2000000001d */
[----:B------:R-:W-:Y:S01]  /*9310*/  SHF.L.U32 R25, R92, 0x17, RZ ;  /* 0x000000175c197819 */ /* 0x000fe200000006ff */
[----:B------:R-:W-:Y:S01]  /*9320*/  IMAD.SHL.U32 R28, R101, 0x800000, RZ ;  /* 0x00800000651c7824 */ /* 0x000fe200078e00ff */
[----:B------:R-:W-:Y:S01]  /*9330*/  SHF.L.U32 R26, R96, 0x17, RZ ;  /* 0x00000017601a7819 */ /* 0x000fe200000006ff */
[----:B------:R-:W-:Y:S01]  /*9340*/  FFMA R10, R10, R11, 1 ;  /* 0x3f8000000a0a7423 */ /* 0x000fe2000000000b */
[----:B------:R-:W-:Y:S01]  /*9350*/  SHF.L.U32 R27, R98, 0x17, RZ ;  /* 0x00000017621b7819 */ /* 0x000fe200000006ff */
[----:B------:R-:W-:Y:S01]  /*9360*/  FFMA R11, R38, R39, 1 ;  /* 0x3f800000260b7423 */ /* 0x000fe20000000027 */
[----:B------:R1:W4:Y:S01]  /*9370*/  MUFU.EX2 R94, R36 ;  /* 0x00000024005e7308 */ /* 0x0003220000000800 */
[----:B------:R-:W-:Y:S01]  /*9380*/  SHF.L.U32 R29, R102, 0x17, RZ ;  /* 0x00000017661d7819 */ /* 0x000fe200000006ff */
[----:B---3--:R-:W-:Y:S01]  /*9390*/  FFMA R37, R37, R30, 1 ;  /* 0x3f80000025257423 */ /* 0x008fe2000000001e */
[----:B------:R-:W-:-:S05]  /*93a0*/  FFMA R26, R26, R3, 1 ;  /* 0x3f8000001a1a7423 */ /* 0x000fca0000000003 */
[----:B------:R-:W3:Y:S01]  /*93b0*/  MUFU.EX2 R100, R100 ;  /* 0x0000006400647308 */ /* 0x000ee20000000800 */
[----:B-1----:R-:W-:Y:S02]  /*93c0*/  IMAD.SHL.U32 R36, R32, 0x800000, RZ ;  /* 0x0080000020247824 */ /* 0x002fe400078e00ff */
[----:B--2---:R-:W-:Y:S02]  /*93d0*/  FFMA R24, R24, R99, 1 ;  /* 0x3f80000018187423 */ /* 0x004fe40000000063 */
[----:B------:R-:W-:-:S03]  /*93e0*/  FFMA R36, R36, R33, 1 ;  /* 0x3f80000024247423 */ /* 0x000fc60000000021 */
[----:B------:R-:W1:Y:S01]  /*93f0*/  MUFU.EX2 R5, R5 ;  /* 0x0000000500057308 */ /* 0x000e620000000800 */
[----:B----4-:R-:W-:-:S07]  /*9400*/  FFMA R25, R25, R94, 1 ;  /* 0x3f80000019197423 */ /* 0x010fce000000005e */
[----:B------:R-:W2:Y:S01]  /*9410*/  MUFU.EX2 R0, R0 ;  /* 0x0000000000007308 */ /* 0x000ea20000000800 */
[----:B---3--:R-:W-:Y:S01]  /*9420*/  FFMA R27, R27, R100, 1 ;  /* 0x3f8000001b1b7423 */ /* 0x008fe20000000064 */
[----:B-1----:R-:W-:Y:S01]  /*9430*/  FFMA R28, R28, R5, 1 ;  /* 0x3f8000001c1c7423 */ /* 0x002fe20000000005 */
[----:B--2---:R-:W-:Y:S01]  /*9440*/  FFMA R29, R29, R0, 1 ;  /* 0x3f8000001d1d7423 */ /* 0x004fe20000000000 */
[----:B------:R-:W-:Y:S06]  /*9450*/  @P2 BRA `(.L_x_229) ;  /* 0x0000000000142947 */ /* 0x000fec0003800000 */
[----:B------:R-:W-:Y:S02]  /*9460*/  MOV R0, R104 ;  /* 0x0000006800007202 */ /* 0x000fe40000000f00 */
[----:B------:R-:W-:-:S07]  /*9470*/  MOV R4, 0x9490 ;  /* 0x0000949000047802 */ /* 0x000fce0000000f00 */
[----:B------:R-:W-:Y:S05]  /*9480*/  CALL.REL.NOINC `($__internal_0_$__cuda_sm20_rcp_rn_f32_slowpath) ;  /* 0x000000d000447944 */ /* 0x000fea0003c00000 */
[----:B------:R-:W-:Y:S01]  /*9490*/  MOV R31, R0 ;  /* 0x00000000001f7202 */ /* 0x000fe20000000f00 */
[----:B------:R-:W-:Y:S06]  /*94a0*/  BRA `(.L_x_230) ;  /* 0x0000000000107947 */ /* 0x000fec0003800000 */
.L_x_229:
[----:B------:R-:W1:Y:S02]  /*94b0*/  MUFU.RCP R31, R104 ;  /* 0x00000068001f7308 */ /* 0x000e640000001000 */
[----:B-1----:R-:W-:-:S04]  /*94c0*/  FFMA R0, R104, R31, -1 ;  /* 0xbf80000068007423 */ /* 0x002fc8000000001f */
[----:B------:R-:W-:-:S04]  /*94d0*/  FADD.FTZ R0, -R0, -RZ ;  /* 0x800000ff00007221 */ /* 0x000fc80000010100 */
[----:B------:R-:W-:-:S07]  /*94e0*/  FFMA R31, R31, R0, R31 ;  /* 0x000000001f1f7223 */ /* 0x000fce000000001f */
.L_x_230:
[----:B------:R-:W-:Y:S05]  /*94f0*/  BSYNC B1 ;  /* 0x0000000000017941 */ /* 0x000fea0003800000 */
.L_x_228:
        /* <DEDUP_REMOVED lines=10> */
.L_x_232:
[----:B------:R-:W1:Y:S02]  /*95a0*/  MUFU.RCP R30, R103 ;  /* 0x00000067001e7308 */ /* 0x000e640000001000 */
[----:B-1----:R-:W-:-:S04]  /*95b0*/  FFMA R0, R103, R30, -1 ;  /* 0xbf80000067007423 */ /* 0x002fc8000000001e */
[----:B------:R-:W-:-:S04]  /*95c0*/  FADD.FTZ R3, -R0, -RZ ;  /* 0x800000ff00037221 */ /* 0x000fc80000010100 */
[----:B------:R-:W-:-:S07]  /*95d0*/  FFMA R30, R30, R3, R30 ;  /* 0x000000031e1e7223 */ /* 0x000fce000000001e */
.L_x_233:
[----:B------:R-:W-:Y:S05]  /*95e0*/  BSYNC B1 ;  /* 0x0000000000017941 */ /* 0x000fea0003800000 */
.L_x_231:
        /* <DEDUP_REMOVED lines=10> */
.L_x_235:
[----:B------:R-:W1:Y:S02]  /*9690*/  MUFU.RCP R33, R106 ;  /* 0x0000006a00217308 */ /* 0x000e640000001000 */
[----:B-1----:R-:W-:-:S04]  /*96a0*/  FFMA R0, R106, R33, -1 ;  /* 0xbf8000006a007423 */ /* 0x002fc80000000021 */
[----:B------:R-:W-:-:S04]  /*96b0*/  FADD.FTZ R0, -R0, -RZ ;  /* 0x800000ff00007221 */ /* 0x000fc80000010100 */
[----:B------:R-:W-:-:S07]  /*96c0*/  FFMA R33, R33, R0, R33 ;  /* 0x0000000021217223 */ /* 0x000fce0000000021 */
.L_x_236:
[----:B------:R-:W-:Y:S05]  /*96d0*/  BSYNC B1 ;  /* 0x0000000000017941 */ /* 0x000fea0003800000 */
.L_x_234:
        /* <DEDUP_REMOVED lines=10> */
.L_x_238:
[----:B------:R-:W1:Y:S02]  /*9780*/  MUFU.RCP R3, R34 ;  /* 0x0000002200037308 */ /* 0x000e640000001000 */
[----:B-1----:R-:W-:-:S04]  /*9790*/  FFMA R0, R34, R3, -1 ;  /* 0xbf80000022007423 */ /* 0x002fc80000000003 */
[----:B------:R-:W-:-:S04]  /*97a0*/  FADD.FTZ R0, -R0, -RZ ;  /* 0x800000ff00007221 */ /* 0x000fc80000010100 */
[----:B------:R-:W-:-:S07]  /*97b0*/  FFMA R32, R3, R0, R3 ;  /* 0x0000000003207223 */ /* 0x000fce0000000003 */
.L_x_239:
[----:B------:R-:W-:Y:S05]  /*97c0*/  BSYNC B1 ;  /* 0x0000000000017941 */ /* 0x000fea0003800000 */
.L_x_237:
        /* <DEDUP_REMOVED lines=10> */
.L_x_241:
[----:B------:R-:W1:Y:S02]  /*9870*/  MUFU.RCP R35, R108 ;  /* 0x0000006c00237308 */ /* 0x000e640000001000 */
[----:B-1----:R-:W-:-:S04]  /*9880*/  FFMA R0, R108, R35, -1 ;  /* 0xbf8000006c007423 */ /* 0x002fc80000000023 */
[----:B------:R-:W-:-:S04]  /*9890*/  FADD.FTZ R0, -R0, -RZ ;  /* 0x800000ff00007221 */ /* 0x000fc80000010100 */
[----:B------:R-:W-:-:S07]  /*98a0*/  FFMA R35, R35, R0, R35 ;  /* 0x0000000023237223 */ /* 0x000fce0000000023 */
.L_x_242:
[----:B------:R-:W-:Y:S05]  /*98b0*/  BSYNC B1 ;  /* 0x0000000000017941 */ /* 0x000fea0003800000 */
.L_x_240:
        /* <DEDUP_REMOVED lines=10> */
.L_x_244:
[----:B------:R-:W1:Y:S02]  /*9960*/  MUFU.RCP R34, R37 ;  /* 0x0000002500227308 */ /* 0x000e640000001000 */
[----:B-1----:R-:W-:-:S04]  /*9970*/  FFMA R0, R37, R34, -1 ;  /* 0xbf80000025007423 */ /* 0x002fc80000000022 */
[----:B------:R-:W-:-:S04]  /*9980*/  FADD.FTZ R3, -R0, -RZ ;  /* 0x800000ff00037221 */ /* 0x000fc80000010100 */
[----:B------:R-:W-:-:S07]  /*9990*/  FFMA R34, R34, R3, R34 ;  /* 0x0000000322227223 */ /* 0x000fce0000000022 */
.L_x_245:
[----:B------:R-:W-:Y:S05]  /*99a0*/  BSYNC B1 ;  /* 0x0000000000017941 */ /* 0x000fea0003800000 */
.L_x_243:
        /* <DEDUP_REMOVED lines=10> */
.L_x_247:
[----:B------:R-:W1:Y:S02]  /*9a50*/  MUFU.RCP R0, R9 ;  /* 0x0000000900007308 */ /* 0x000e640000001000 */
[----:B-1----:R-:W-:-:S04]  /*9a60*/  FFMA R3, R9, R0, -1 ;  /* 0xbf80000009037423 */ /* 0x002fc80000000000 */
[----:B------:R-:W-:-:S04]  /*9a70*/  FADD.FTZ R3, -R3, -RZ ;  /* 0x800000ff03037221 */ /* 0x000fc80000010100 */
[----:B------:R-:W-:-:S07]  /*9a80*/  FFMA R37, R0, R3, R0 ;  /* 0x0000000300257223 */ /* 0x000fce0000000000 */
.L_x_248:
[----:B------:R-:W-:Y:S05]  /*9a90*/  BSYNC B1 ;  /* 0x0000000000017941 */ /* 0x000fea0003800000 */
.L_x_246:
        /* <DEDUP_REMOVED lines=10> */
.L_x_250:
[----:B------:R-:W1:Y:S02]  /*9b40*/  MUFU.RCP R3, R36 ;  /* 0x0000002400037308 */ /* 0x000e640000001000 */
[----:B-1----:R-:W-:-:S04]  /*9b50*/  FFMA R0, R36, R3, -1 ;  /* 0xbf80000024007423 */ /* 0x002fc80000000003 */
[----:B------:R-:W-:-:S04]  /*9b60*/  FADD.FTZ R0, -R0, -RZ ;  /* 0x800000ff00007221 */ /* 0x000fc80000010100 */
[----:B------:R-:W-:-:S07]  /*9b70*/  FFMA R38, R3, R0, R3 ;  /* 0x0000000003267223 */ /* 0x000fce0000000003 */
.L_x_251:
[----:B------:R-:W-:Y:S05]  /*9b80*/  BSYNC B1 ;  /* 0x0000000000017941 */ /* 0x000fea0003800000 */
.L_x_249:
        /* <DEDUP_REMOVED lines=10> */
.L_x_253:
[----:B------:R-:W1:Y:S02]  /*9c30*/  MUFU.RCP R9, R10 ;  /* 0x0000000a00097308 */ /* 0x000e640000001000 */
[----:B-1----:R-:W-:-:S04]  /*9c40*/  FFMA R0, R10, R9, -1 ;  /* 0xbf8000000a007423 */ /* 0x002fc80000000009 */
[----:B------:R-:W-:-:S04]  /*9c50*/  FADD.FTZ R0, -R0, -RZ ;  /* 0x800000ff00007221 */ /* 0x000fc80000010100 */
[----:B------:R-:W-:-:S07]  /*9c60*/  FFMA R9, R9, R0, R9 ;  /* 0x0000000009097223 */ /* 0x000fce0000000009 */
.L_x_254:
[----:B------:R-:W-:Y:S05]  /*9c70*/  BSYNC B1 ;  /* 0x0000000000017941 */ /* 0x000fea0003800000 */
.L_x_252:
        /* <DEDUP_REMOVED lines=10> */
.L_x_256:
[----:B------:R-:W1:Y:S02]  /*9d20*/  MUFU.RCP R10, R11 ;  /* 0x0000000b000a7308 */ /* 0x000e640000001000 */
[----:B-1----:R-:W-:-:S04]  /*9d30*/  FFMA R0, R11, R10, -1 ;  /* 0xbf8000000b007423 */ /* 0x002fc8000000000a */
[----:B------:R-:W-:-:S04]  /*9d40*/  FADD.FTZ R3, -R0, -RZ ;  /* 0x800000ff00037221 */ /* 0x000fc80000010100 */
[----:B------:R-:W-:-:S07]  /*9d50*/  FFMA R10, R10, R3, R10 ;  /* 0x000000030a0a7223 */ /* 0x000fce000000000a */
.L_x_257:
[----:B------:R-:W-:Y:S05]  /*9d60*/  BSYNC B1 ;  /* 0x0000000000017941 */ /* 0x000fea0003800000 */
.L_x_255:
        /* <DEDUP_REMOVED lines=10> */
.L_x_259:
[----:B------:R-:W1:Y:S02]  /*9e10*/  MUFU.RCP R11, R24 ;  /* 0x00000018000b7308 */ /* 0x000e640000001000 */
[----:B-1----:R-:W-:-:S04]  /*9e20*/  FFMA R0, R24, R11, -1 ;  /* 0xbf80000018007423 */ /* 0x002fc8000000000b */
[----:B------:R-:W-:-:S04]  /*9e30*/  FADD.FTZ R0, -R0, -RZ ;  /* 0x800000ff00007221 */ /* 0x000fc80000010100 */
[----:B------:R-:W-:-:S07]  /*9e40*/  FFMA R11, R11, R0, R11 ;  /* 0x000000000b0b7223 */ /* 0x000fce000000000b */
.L_x_260:
[----:B------:R-:W-:Y:S05]  /*9e50*/  BSYNC B1 ;  /* 0x0000000000017941 */ /* 0x000fea0003800000 */
.L_x_258:
        /* <DEDUP_REMOVED lines=10> */
.L_x_262:
[----:B------:R-:W1:Y:S02]  /*9f00*/  MUFU.RCP R24, R25 ;  /* 0x0000001900187308 */ /* 0x000e640000001000 */
[----:B-1----:R-:W-:-:S04]  /*9f10*/  FFMA R0, R25, R24, -1 ;  /* 0xbf80000019007423 */ /* 0x002fc80000000018 */
[----:B------:R-:W-:-:S04]  /*9f20*/  FADD.FTZ R3, -R0, -RZ ;  /* 0x800000ff00037221 */ /* 0x000fc80000010100 */
[----:B------:R-:W-:-:S07]  /*9f30*/  FFMA R24, R24, R3, R24 ;  /* 0x0000000318187223 */ /* 0x000fce0000000018 */
.L_x_263:
[----:B------:R-:W-:Y:S05]  /*9f40*/  BSYNC B1 ;  /* 0x0000000000017941 */ /* 0x000fea0003800000 */
.L_x_261:
        /* <DEDUP_REMOVED lines=10> */
.L_x_265:
[----:B------:R-:W1:Y:S02]  /*9ff0*/  MUFU.RCP R25, R26 ;  /* 0x0000001a00197308 */ /* 0x000e640000001000 */
[----:B-1----:R-:W-:-:S04]  /*a000*/  FFMA R0, R26, R25, -1 ;  /* 0xbf8000001a007423 */ /* 0x002fc80000000019 */
[----:B------:R-:W-:-:S04]  /*a010*/  FADD.FTZ R0, -R0, -RZ ;  /* 0x800000ff00007221 */ /* 0x000fc80000010100 */
[----:B------:R-:W-:-:S07]  /*a020*/  FFMA R25, R25, R0, R25 ;  /* 0x0000000019197223 */ /* 0x000fce0000000019 */
.L_x_266:
[----:B------:R-:W-:Y:S05]  /*a030*/  BSYNC B1 ;  /* 0x0000000000017941 */ /* 0x000fea0003800000 */
.L_x_264:
        /* <DEDUP_REMOVED lines=10> */
.L_x_268:
[----:B------:R-:W1:Y:S02]  /*a0e0*/  MUFU.RCP R26, R27 ;  /* 0x0000001b001a7308 */ /* 0x000e640000001000 */
[----:B-1----:R-:W-:-:S04]  /*a0f0*/  FFMA R0, R27, R26, -1 ;  /* 0xbf8000001b007423 */ /* 0x002fc8000000001a */
[----:B------:R-:W-:-:S04]  /*a100*/  FADD.FTZ R3, -R0, -RZ ;  /* 0x800000ff00037221 */ /* 0x000fc80000010100 */
[----:B------:R-:W-:-:S07]  /*a110*/  FFMA R26, R26, R3, R26 ;  /* 0x000000031a1a7223 */ /* 0x000fce000000001a */
.L_x_269:
[----:B------:R-:W-:Y:S05]  /*a120*/  BSYNC B1 ;  /* 0x0000000000017941 */ /* 0x000fea0003800000 */
.L_x_267:
        /* <DEDUP_REMOVED lines=10> */
.L_x_271:
[----:B------:R-:W1:Y:S02]  /*a1d0*/  MUFU.RCP R27, R28 ;  /* 0x0000001c001b7308 */ /* 0x000e640000001000 */
[----:B-1----:R-:W-:-:S04]  /*a1e0*/  FFMA R0, R28, R27, -1 ;  /* 0xbf8000001c007423 */ /* 0x002fc8000000001b */
[----:B------:R-:W-:-:S04]  /*a1f0*/  FADD.FTZ R0, -R0, -RZ ;  /* 0x800000ff00007221 */ /* 0x000fc80000010100 */
[----:B------:R-:W-:-:S07]  /*a200*/  FFMA R27, R27, R0, R27 ;  /* 0x000000001b1b7223 */ /* 0x000fce000000001b */
.L_x_272:
[----:B------:R-:W-:Y:S05]  /*a210*/  BSYNC B1 ;  /* 0x0000000000017941 */ /* 0x000fea0003800000 */
.L_x_270:
        /* <DEDUP_REMOVED lines=9> */
.L_x_274:
[----:B------:R-:W1:Y:S02]  /*a2b0*/  MUFU.RCP R0, R29 ;  /* 0x0000001d00007308 */ /* 0x000e640000001000 */
[----:B-1----:R-:W-:-:S04]  /*a2c0*/  FFMA R3, R29, R0, -1 ;  /* 0xbf8000001d037423 */ /* 0x002fc80000000000 */
[----:B------:R-:W-:-:S04]  /*a2d0*/  FADD.FTZ R3, -R3, -RZ ;  /* 0x800000ff03037221 */ /* 0x000fc80000010100 */
[----:B------:R-:W-:-:S07]  /*a2e0*/  FFMA R0, R0, R3, R0 ;  /* 0x0000000300007223 */ /* 0x000fce0000000000 */
.L_x_275:
[----:B------:R-:W-:Y:S05]  /*a2f0*/  BSYNC B1 ;  /* 0x0000000000017941 */ /* 0x000fea0003800000 */
.L_x_273:
        /* <DEDUP_REMOVED lines=17> */
[----:B------:R-:W-:Y:S01]  /*a410*/  IMAD R0, R155, 0x2, R20 ;  /* 0x000000029b007824 */ /* 0x000fe200078e0214 */
[----:B------:R-:W-:Y:S01]  /*a420*/  F2FP.BF16.F32.PACK_AB R25, R32, R33 ;  /* 0x000000212019723e */ /* 0x000fe200000010ff */
[----:B------:R-:W-:Y:S05]  /*a430*/  WARPSYNC.ALL ;  /* 0x0000000000007948 */ /* 0x000fea0003800000 */
[----:B------:R-:W-:Y:S01]  /*a440*/  F2FP.BF16.F32.PACK_AB R26, R34, R35 ;  /* 0x00000023221a723e */ /* 0x000fe200000010ff */
[----:B------:R-:W-:Y:S01]  /*a450*/  BSSY B0, `(.L_x_276) ;  /* 0x0000019000007945 */ /* 0x000fe20003800000 */
[----:B------:R-:W-:-:S02]  /*a460*/  F2FP.BF16.F32.PACK_AB R27, R38, R37 ;  /* 0x00000025261b723e */ /* 0x000fc400000010ff */
[----:B------:R-:W-:Y:S02]  /*a470*/  F2FP.BF16.F32.PACK_AB R28, R10, R9 ;  /* 0x000000090a1c723e */ /* 0x000fe400000010ff */
[----:B------:R-:W-:Y:S01]  /*a480*/  F2FP.BF16.F32.PACK_AB R29, R4, R11 ;  /* 0x0000000b041d723e */ /* 0x000fe200000010ff */
[----:B------:R1:W-:Y:S01]  /*a490*/  STSM.16.M88.4 [R20+0x6200], R24 ;  /* 0x0062001814007844 */ /* 0x0003e20000000200 */
[----:B------:R-:W-:Y:S02]  /*a4a0*/  F2FP.BF16.F32.PACK_AB R30, R53, R52 ;  /* 0x00000034351e723e */ /* 0x000fe400000010ff */
[----:B------:R-:W-:-:S05]  /*a4b0*/  F2FP.BF16.F32.PACK_AB R31, R55, R54 ;  /* 0x00000036371f723e */ /* 0x000fca00000010ff */
        /* <DEDUP_REMOVED lines=12> */
[----:B------:R-:W-:Y:S02]  /*a580*/  UIADD3 UR8, UR52, 0x6200, URZ ;  /* 0x0000620034087890 */ /* 0x000fe4000fffe03f */
[----:B------:R-:W-:Y:S01]  /*a590*/  UIADD3.X UR7, URZ, UR55, URZ, UP0, !UPT ;  /* 0x000000373f077290 */ /* 0x000fe200087fe43f */
[----:B------:R-:W-:-:S08]  /*a5a0*/  UMOV UR11, UR47 ;  /* 0x0000002f000b7c82 */ /* 0x000fd00008000000 */
[----:B------:R2:W-:Y:S01]  /*a5b0*/  UTMASTG.3D [UR8], [UR6] ;  /* 0x00000008060073b5 */ /* 0x0005e20008010000 */
[----:B------:R0:W-:Y:S01]  /*a5c0*/  UTMACMDFLUSH ;  /* 0x00000000000079b7 */ /* 0x0001e20000000000 */
[----:B--2---:R-:W-:-:S04]  /*a5d0*/  DEPBAR.LE SB0, 0x1 ;  /* 0x000080400000791a */ /* 0x004fc80000000000 */
.L_x_277:
[----:B------:R-:W-:Y:S05]  /*a5e0*/  BSYNC B0 ;  /* 0x0000000000007941 */ /* 0x000fea0003800000 */
.L_x_276:
        /* <DEDUP_REMOVED lines=8> */
.L_x_280:
[----:B------:R-:W-:-:S04]  /*a670*/  ULEA UR4, UR5, UR52, 0x3 ;  /* 0x0000003405047291 */ /* 0x000fc8000f8e183f */
[----:B------:R-:W-:-:S04]  /*a680*/  UIADD3 UR4, UR4, 0x60, URZ ;  /* 0x0000006004047890 */ /* 0x000fc8000fffe03f */
[----:B------:R-:W-:-:S09]  /*a690*/  UPRMT UR4, UR51, 0x654, UR4 ;  /* 0x0000065433047896 */ /* 0x000fd20008000004 */
[----:B------:R-:W-:Y:S03]  /*a6a0*/  SYNCS.ARRIVE.TRANS64.RED.A1T0 RZ, [UR4], RZ ;  /* 0x000000ffffff79a7 */ /* 0x000fe60008100404 */
.L_x_279:
[----:B------:R-:W-:Y:S05]  /*a6b0*/  BSYNC B0 ;  /* 0x0000000000007941 */ /* 0x000fea0003800000 */
.L_x_278:
        /* <DEDUP_REMOVED lines=8> */
.L_x_283:
        /* <DEDUP_REMOVED lines=8> */
.L_x_621:
[----:B------:R-:W-:Y:S05]  /*a7c0*/  BSYNC B1 ;  /* 0x0000000000017941 */ /* 0x000fea0003800000 */
.L_x_284:
        /* <DEDUP_REMOVED lines=8> */
[----:B------:R-:W-:-:S02]  /*a850*/  LOP3.LUT R12, R12, 0xffff0000, RZ, 0xc0, !PT ;  /* 0xffff00000c0c7812 */ /* 0x000fc400078ec0ff */
[----:B------:R-:W-:Y:S01]  /*a860*/  SHF.L.U32 R4, R13, 0x10, RZ ;  /* 0x000000100d047819 */ /* 0x000fe200000006ff */
[C---:B------:R-:W-:Y:S01]  /*a870*/  FMUL R21, R153.reuse, R24 ;  /* 0x0000001899157220 */ /* 0x040fe20000400000 */
[----:B--2---:R-:W-:Y:S02]  /*a880*/  SHF.L.U32 R36, R32, 0x10, RZ ;  /* 0x0000001020247819 */ /* 0x004fe400000006ff */
        /* <DEDUP_REMOVED lines=26> */
.L_x_286:
[----:B------:R-:W-:Y:S02]  /*aa30*/  LOP3.LUT R7, R7, R48, RZ, 0x3c, !PT ;  /* 0x0000003007077212 */ /* 0x000fe400078e3cff */
[----:B------:R-:W-:-:S07]  /*aa40*/  SEL R12, R5, RZ, P3 ;  /* 0x000000ff050c7207 */ /* 0x000fce0001800000 */
.L_x_282:
[----:B------:R-:W-:Y:S05]  /*aa50*/  BSYNC B0 ;  /* 0x0000000000007941 */ /* 0x000fea0003800000 */
.L_x_281:
[----:B------:R-:W-:Y:S01]  /*aa60*/  MOV R48, 0x3bbb989d ;  /* 0x3bbb989d00307802 */ /* 0x000fe20000000f00 */
[C---:B------:R-:W-:Y:S01]  /*aa70*/  FFMA R121, R154.reuse, R121, R14 ;  /* 0x000000799a797223 */ /* 0x040fe2000000000e */
[----:B------:R-:W-:Y:S01]  /*aa80*/  MOV R49, 0x437c0000 ;  /* 0x437c000000317802 */ /* 0x000fe20000000f00 */
[C---:B------:R-:W-:Y:S01]  /*aa90*/  FFMA R122, R154.reuse, R122, R157 ;  /* 0x0000007a9a7a7223 */ /* 0x040fe2000000009d */
[C---:B------:R-:W-:Y:S01]  /*aaa0*/  FFMA R120, R154.reuse, R120, R13 ;  /* 0x000000789a787223 */ /* 0x040fe2000000000d */
[-C--:B------:R-:W-:Y:S01]  /*aab0*/  FFMA.SAT R4, -R121, R48.reuse, 0.5 ;  /* 0x3f00000079047423 */ /* 0x080fe20000002130 */
[----:B------:R-:W-:Y:S01]  /*aac0*/  FFMA R123, R154, R123, R23 ;  /* 0x0000007b9a7b7223 */ /* 0x000fe20000000017 */
[-C--:B------:R-:W-:Y:S01]  /*aad0*/  FFMA.SAT R5, -R122, R48.reuse, 0.5 ;  /* 0x3f0000007a057423 */ /* 0x080fe20000002130 */
[----:B------:R-:W-:Y:S01]  /*aae0*/  FFMA R125, R154, R125, R15 ;  /* 0x0000007d9a7d7223 */ /* 0x000fe2000000000f */
[-C--:B------:R-:W-:Y:S01]  /*aaf0*/  FFMA.RM R4, R4, R49.reuse, 12582913 ;  /* 0x4b40000104047423 */ /* 0x080fe20000004031 */
[-C--:B-1----:R-:W-:Y:S01]  /*ab00*/  FFMA.SAT R0, -R120, R48.reuse, 0.5 ;  /* 0x3f00000078007423 */ /* 0x082fe20000002130 */
[-C--:B------:R-:W-:Y:S01]  /*ab10*/  FFMA.RM R11, R5, R49.reuse, 12582913 ;  /* 0x4b400001050b7423 */ /* 0x080fe20000004031 */
[----:B------:R-:W-:Y:S01]  /*ab20*/  FFMA.SAT R24, -R123, R48, 0.5 ;  /* 0x3f0000007b187423 */ /* 0x000fe20000002130 */
[----:B------:R-:W-:Y:S01]  /*ab30*/  FADD R10, R4, -12583039 ;  /* 0xcb40007f040a7421 */ /* 0x000fe20000000000 */
[C---:B------:R-:W-:Y:S01]  /*ab40*/  FFMA R124, R154.reuse, R124, R21 ;  /* 0x0000007c9a7c7223 */ /* 0x040fe20000000015 */
[----:B------:R-:W-:Y:S01]  /*ab50*/  FADD R5, R11, -12583039 ;  /* 0xcb40007f0b057421 */ /* 0x000fe20000000000 */
[----:B------:R-:W-:Y:S01]  /*ab60*/  FFMA.SAT R30, -R125, R48, 0.5 ;  /* 0x3f0000007d1e7423 */ /* 0x000fe20000002130 */
[C---:B------:R-:W-:Y:S01]  /*ab70*/  FFMA R10, -R121.reuse, 1.4426950216293334961, -R10 ;  /* 0x3fb8aa3b790a7823 */ /* 0x040fe2000000090a */
[----:B------:R-:W-:Y:S01]  /*ab80*/  FFMA R126, R154, R126, R161 ;  /* 0x0000007e9a7e7223 */ /* 0x000fe200000000a1 */
[-C--:B------:R-:W-:Y:S01]  /*ab90*/  FFMA.RM R0, R0, R49.reuse, 12582913 ;  /* 0x4b40000100007423 */ /* 0x080fe20000004031 */
[-C--:B------:R-:W-:Y:S01]  /*aba0*/  FFMA.RM R26, R24, R49.reuse, 12582913 ;  /* 0x4b400001181a7423 */ /* 0x080fe20000004031 */
[----:B------:R-:W-:Y:S01]  /*abb0*/  FFMA R10, -R121, 1.925963033500011079e-08, R10 ;  /* 0x32a57060790a7823 */ /* 0x000fe2000000010a */
[----:B------:R-:W-:Y:S01]  /*abc0*/  FFMA R25, -R122, 1.4426950216293334961, -R5 ;  /* 0x3fb8aa3b7a197823 */ /* 0x000fe20000000905 */
[-C--:B------:R-:W-:Y:S01]  /*abd0*/  FFMA.SAT R27, -R124, R48.reuse, 0.5 ;  /* 0x3f0000007c1b7423 */ /* 0x080fe20000002130 */
[----:B------:R-:W-:Y:S01]  /*abe0*/  FFMA.RM R30, R30, R49, 12582913 ;  /* 0x4b4000011e1e7423 */ /* 0x000fe20000004031 */
[-C--:B------:R-:W-:Y:S01]  /*abf0*/  FFMA.SAT R32, -R126, R48.reuse, 0.5 ;  /* 0x3f0000007e207423 */ /* 0x080fe20000002130 */
[----:B------:R-:W-:Y:S01]  /*ac00*/  FADD R3, R0, -12583039 ;  /* 0xcb40007f00037421 */ /* 0x000fe20000000000 */
[----:B------:R-:W-:Y:S01]  /*ac10*/  FADD R24, R26, -12583039 ;  /* 0xcb40007f1a187421 */ /* 0x000fe20000000000 */
[----:B------:R1:W-:Y:S01]  /*ac20*/  MUFU.EX2 R5, R10 ;  /* 0x0000000a00057308 */ /* 0x0003e20000000800 */
[----:B------:R-:W-:Y:S01]  /*ac30*/  FFMA R127, R154, R127, R159 ;  /* 0x0000007f9a7f7223 */ /* 0x000fe2000000009f */
[----:B------:R-:W-:Y:S01]  /*ac40*/  FFMA R25, -R122, 1.925963033500011079e-08, R25 ;  /* 0x32a570607a197823 */ /* 0x000fe20000000119 */
[-C--:B------:R-:W-:Y:S01]  /*ac50*/  FFMA.RM R29, R27, R49.reuse, 12582913 ;  /* 0x4b4000011b1d7423 */ /* 0x080fe20000004031 */
[----:B------:R-:W-:Y:S01]  /*ac60*/  FFMA.RM R33, R32, R49, 12582913 ;  /* 0x4b40000120217423 */ /* 0x000fe20000004031 */
[----:B------:R-:W-:Y:S01]  /*ac70*/  FFMA R129, R154, R129, R163 ;  /* 0x000000819a817223 */ /* 0x000fe200000000a3 */
[----:B------:R-:W-:Y:S01]  /*ac80*/  FFMA R3, -R120, 1.4426950216293334961, -R3 ;  /* 0x3fb8aa3b78037823 */ /* 0x000fe20000000903 */
[----:B------:R-:W-:Y:S01]  /*ac90*/  FFMA R28, -R123, 1.4426950216293334961, -R24 ;  /* 0x3fb8aa3b7b1c7823 */ /* 0x000fe20000000918 */
[----:B------:R-:W-:Y:S01]  /*aca0*/  FFMA.SAT R34, -R127, R48, 0.5 ;  /* 0x3f0000007f227423 */ /* 0x000fe20000002130 */
[----:B-1----:R-:W-:Y:S01]  /*acb0*/  FADD R10, R30, -12583039 ;  /* 0xcb40007f1e0a7421 */ /* 0x002fe20000000000 */
[----:B------:R1:W-:Y:S01]  /*acc0*/  MUFU.EX2 R24, R25 ;  /* 0x0000001900187308 */ /* 0x0003e20000000800 */
[----:B------:R-:W-:Y:S01]  /*acd0*/  FADD R27, R29, -12583039 ;  /* 0xcb40007f1d1b7421 */ /* 0x000fe20000000000 */
[----:B------:R-:W-:Y:S01]  /*ace0*/  FFMA R128, R154, R128, R89 ;  /* 0x000000809a807223 */ /* 0x000fe20000000059 */
[----:B------:R-:W-:Y:S01]  /*acf0*/  FFMA R32, -R125, 1.4426950216293334961, -R10 ;  /* 0x3fb8aa3b7d207823 */ /* 0x000fe2000000090a */
[----:B------:R-:W-:Y:S01]  /*ad00*/  FFMA.SAT R38, -R129, R48, 0.5 ;  /* 0x3f00000081267423 */ /* 0x000fe20000002130 */
[----:B------:R-:W-:Y:S01]  /*ad10*/  FFMA R3, -R120, 1.925963033500011079e-08, R3 ;  /* 0x32a5706078037823 */ /* 0x000fe20000000103 */
[----:B------:R-:W-:Y:S01]  /*ad20*/  FFMA R28, -R123, 1.925963033500011079e-08, R28 ;  /* 0x32a570607b1c7823 */ /* 0x000fe2000000011c */
[----:B------:R-:W-:Y:S01]  /*ad30*/  FFMA R130, R154, R130, R91 ;  /* 0x000000829a827223 */ /* 0x000fe2000000005b */
[-C--:B------:R-:W-:Y:S01]  /*ad40*/  FFMA.RM R34, R34, R49.reuse, 12582913 ;  /* 0x4b40000122227423 */ /* 0x080fe20000004031 */
[----:B-1----:R-:W-:Y:S01]  /*ad50*/  FADD R25, R33, -12583039 ;  /* 0xcb40007f21197421 */ /* 0x002fe20000000000 */
[----:B------:R-:W-:Y:S01]  /*ad60*/  FFMA R31, -R124, 1.4426950216293334961, -R27 ;  /* 0x3fb8aa3b7c1f7823 */ /* 0x000fe2000000091b */
[----:B------:R-:W-:Y:S01]  /*ad70*/  FFMA R32, -R125, 1.925963033500011079e-08, R32 ;  /* 0x32a570607d207823 */ /* 0x000fe20000000120 */
[-C--:B------:R-:W-:Y:S01]  /*ad80*/  FFMA.SAT R36, -R128, R48.reuse, 0.5 ;  /* 0x3f00000080247423 */ /* 0x080fe20000002130 */
[----:B------:R-:W-:Y:S01]  /*ad90*/  FFMA R35, -R126, 1.4426950216293334961, -R25 ;  /* 0x3fb8aa3b7e237823 */ /* 0x000fe20000000919 */
[----:B------:R-:W-:Y:S01]  /*ada0*/  FFMA.RM R38, R38, R49, 12582913 ;  /* 0x4b40000126267423 */ /* 0x000fe20000004031 */
[----:B------:R1:W-:Y:S01]  /*adb0*/  MUFU.EX2 R27, R28 ;  /* 0x0000001c001b7308 */ /* 0x0003e20000000800 */
[-C--:B------:R-:W-:Y:S01]  /*adc0*/  FFMA.SAT R40, -R130, R48.reuse, 0.5 ;  /* 0x3f00000082287423 */ /* 0x080fe20000002130 */
[----:B------:R-:W-:Y:S01]  /*add0*/  FFMA R31, -R124, 1.925963033500011079e-08, R31 ;  /* 0x32a570607c1f7823 */ /* 0x000fe2000000011f */
[----:B------:R-:W-:Y:S01]  /*ade0*/  FFMA R131, R154, R131, R165 ;  /* 0x000000839a837223 */ /* 0x000fe200000000a5 */
[----:B------:R-:W-:Y:S01]  /*adf0*/  FFMA R35, -R126, 1.925963033500011079e-08, R35 ;  /* 0x32a570607e237823 */ /* 0x000fe20000000123 */
[-C--:B------:R-:W-:Y:S01]  /*ae00*/  FFMA.RM R37, R36, R49.reuse, 12582913 ;  /* 0x4b40000124257423 */ /* 0x080fe20000004031 */
[----:B------:R-:W-:Y:S01]  /*ae10*/  FFMA.RM R41, R40, R49, 12582913 ;  /* 0x4b40000128297423 */ /* 0x000fe20000004031 */
[----:B------:R-:W-:Y:S01]  /*ae20*/  FFMA.SAT R42, -R131, R48, 0.5 ;  /* 0x3f000000832a7423 */ /* 0x000fe20000002130 */
[----:B------:R-:W2:Y:S01]  /*ae30*/  MUFU.EX2 R3, R3 ;  /* 0x0000000300037308 */ /* 0x000ea20000000800 */
[----:B-1----:R-:W-:Y:S01]  /*ae40*/  FADD R28, R34, -12583039 ;  /* 0xcb40007f221c7421 */ /* 0x002fe20000000000 */
[C---:B------:R-:W-:Y:S01]  /*ae50*/  FFMA R132, R154.reuse, R132, R93 ;  /* 0x000000849a847223 */ /* 0x040fe2000000005d */
[C---:B------:R-:W-:Y:S01]  /*ae60*/  FFMA R133, R154.reuse, R133, R167 ;  /* 0x000000859a857223 */ /* 0x040fe200000000a7 */
[C---:B------:R-:W-:Y:S01]  /*ae70*/  FFMA R134, R154.reuse, R134, R95 ;  /* 0x000000869a867223 */ /* 0x040fe2000000005f */
[C---:B------:R-:W-:Y:S01]  /*ae80*/  FFMA R36, -R127.reuse, 1.4426950216293334961, -R28 ;  /* 0x3fb8aa3b7f247823 */ /* 0x040fe2000000091c */
[----:B------:R-:W-:Y:S01]  /*ae90*/  FFMA R135, R154, R135, R169 ;  /* 0x000000879a877223 */ /* 0x000fe200000000a9 */
[----:B------:R-:W-:Y:S01]  /*aea0*/  FFMA.RM R42, R42, R49, 12582913 ;  /* 0x4b4000012a2a7423 */ /* 0x000fe20000004031 */
[----:B------:R1:W-:Y:S01]  /*aeb0*/  MUFU.EX2 R25, R32 ;  /* 0x0000002000197308 */ /* 0x0003e20000000800 */
[----:B------:R-:W-:Y:S01]  /*aec0*/  FFMA R36, -R127, 1.925963033500011079e-08, R36 ;  /* 0x32a570607f247823 */ /* 0x000fe20000000124 */
[-C--:B------:R-:W-:Y:S01]  /*aed0*/  FFMA.SAT R44, -R132, R48.reuse, 0.5 ;  /* 0x3f000000842c7423 */ /* 0x080fe20000002130 */
[-C--:B------:R-:W-:Y:S01]  /*aee0*/  FFMA.SAT R46, -R133, R48.reuse, 0.5 ;  /* 0x3f000000852e7423 */ /* 0x080fe20000002130 */
[-C--:B------:R-:W-:Y:S01]  /*aef0*/  FFMA.SAT R47, -R134, R48.reuse, 0.5 ;  /* 0x3f000000862f7423 */ /* 0x080fe20000002130 */
[----:B------:R-:W-:Y:S01]  /*af00*/  FFMA.SAT R48, -R135, R48, 0.5 ;  /* 0x3f00000087307423 */ /* 0x000fe20000002130 */
[----:B------:R-:W-:-:S02]  /*af10*/  IMAD.SHL.U32 R0, R0, 0x800000, RZ ;  /* 0x0080000000007824 */ /* 0x000fc400078e00ff */
[-C--:B------:R-:W-:Y:S01]  /*af20*/  FFMA.RM R45, R44, R49.reuse, 12582913 ;  /* 0x4b4000012c2d7423 */ /* 0x080fe20000004031 */
[----:B------:R3:W4:Y:S01]  /*af30*/  MUFU.EX2 R10, R31 ;  /* 0x0000001f000a7308 */ /* 0x0007220000000800 */
[----:B-1----:R-:W-:Y:S01]  /*af40*/  FADD R32, R38, -12583039 ;  /* 0xcb40007f26207421 */ /* 0x002fe20000000000 */
[-C--:B------:R-:W-:Y:S01]  /*af50*/  FFMA.RM R46, R46, R49.reuse, 12582913 ;  /* 0x4b4000012e2e7423 */ /* 0x080fe20000004031 */
[----:B------:R-:W-:Y:S01]  /*af60*/  SHF.L.U32 R4, R4, 0x17, RZ ;  /* 0x0000001704047819 */ /* 0x000fe200000006ff */
[----:B------:R-:W-:Y:S01]  /*af70*/  FFMA.RM R48, R48, R49, 12582913 ;  /* 0x4b40000130307423 */ /* 0x000fe20000004031 */
[----:B------:R-:W-:Y:S01]  /*af80*/  FFMA R40, -R129, 1.4426950216293334961, -R32 ;  /* 0x3fb8aa3b81287823 */ /* 0x000fe20000000920 */
[----:B--2---:R-:W-:Y:S01]  /*af90*/  FFMA R50, R0, R3, 1 ;  /* 0x3f80000000327423 */ /* 0x004fe20000000003 */
[----:B------:R-:W-:Y:S01]  /*afa0*/  FADD R0, R46, -12583039 ;  /* 0xcb40007f2e007421 */ /* 0x000fe20000000000 */
[----:B------:R1:W2:Y:S01]  /*afb0*/  MUFU.EX2 R28, R35 ;  /* 0x00000023001c7308 */ /* 0x0002a20000000800 */
[----:B---3--:R-:W-:Y:S01]  /*afc0*/  FADD R31, R37, -12583039 ;  /* 0xcb40007f251f7421 */ /* 0x008fe20000000000 */
[----:B------:R-:W-:Y:S01]  /*afd0*/  FFMA R40, -R129, 1.925963033500011079e-08, R40 ;  /* 0x32a5706081287823 */ /* 0x000fe20000000128 */
[----:B------:R-:W-:Y:S01]  /*afe0*/  SHF.L.U32 R29, R29, 0x17, RZ ;  /* 0x000000171d1d7819 */ /* 0x000fe200000006ff */
[----:B------:R-:W-:Y:S01]  /*aff0*/  FFMA R0, -R133, 1.4426950216293334961, -R0 ;  /* 0x3fb8aa3b85007823 */ /* 0x000fe20000000900 */
[C---:B------:R-:W-:Y:S01]  /*b000*/  FFMA R39, -R128.reuse, 1.4426950216293334961, -R31 ;  /* 0x3fb8aa3b80277823 */ /* 0x040fe2000000091f */
[----:B------:R-:W-:Y:S01]  /*b010*/  SHF.L.U32 R11, R11, 0x17, RZ ;  /* 0x000000170b0b7819 */ /* 0x000fe200000006ff */
[----:B------:R-:W-:Y:S01]  /*b020*/  IMAD.SHL.U32 R37, R37, 0x800000, RZ ;  /* 0x0080000025257824 */ /* 0x000fe200078e00ff */
[----:B------:R3:W-:Y:S01]  /*b030*/  MUFU.EX2 R31, R36 ;  /* 0x00000024001f7308 */ /* 0x0007e20000000800 */
[----:B-1----:R-:W-:Y:S01]  /*b040*/  FADD R35, R41, -12583039 ;  /* 0xcb40007f29237421 */ /* 0x002fe20000000000 */
[----:B------:R-:W-:Y:S01]  /*b050*/  FFMA R39, -R128, 1.925963033500011079e-08, R39 ;  /* 0x32a5706080277823 */ /* 0x000fe20000000127 */
[----:B----4-:R-:W-:Y:S01]  /*b060*/  FFMA R52, R29, R10, 1 ;  /* 0x3f8000001d347423 */ /* 0x010fe2000000000a */
[----:B------:R-:W-:Y:S01]  /*b070*/  FFMA R0, -R133, 1.925963033500011079e-08, R0 ;  /* 0x32a5706085007823 */ /* 0x000fe20000000100 */
[----:B------:R-:W-:Y:S01]  /*b080*/  FFMA R43, -R130, 1.4426950216293334961, -R35 ;  /* 0x3fb8aa3b822b7823 */ /* 0x000fe20000000923 */
[----:B------:R-:W-:Y:S01]  /*b090*/  IADD3 R10, R50, 0x1800000, RZ ;  /* 0x01800000320a7810 */ /* 0x000fe20007ffe0ff */
[----:B------:R-:W-:Y:S01]  /*b0a0*/  BSSY B1, `(.L_x_287) ;  /* 0x000003c000017945 */ /* 0x000fe20003800000 */
[----:B------:R1:W4:Y:S01]  /*b0b0*/  MUFU.EX2 R35, R40 ;  /* 0x0000002800237308 */ /* 0x0003220000000800 */
[----:B---3--:R-:W-:Y:S01]  /*b0c0*/  FADD R36, R42, -12583039 ;  /* 0xcb40007f2a247421 */ /* 0x008fe20000000000 */
[----:B------:R-:W-:Y:S01]  /*b0d0*/  FFMA R43, -R130, 1.925963033500011079e-08, R43 ;  /* 0x32a57060822b7823 */ /* 0x000fe2000000012b */
[----:B------:R-:W-:-:S02]  /*b0e0*/  LOP3.LUT R10, R10, 0x7f800000, RZ, 0xc0, !PT ;  /* 0x7f8000000a0a7812 */ /* 0x000fc400078ec0ff */
[----:B------:R-:W-:Y:S01]  /*b0f0*/  FFMA R44, -R131, 1.4426950216293334961, -R36 ;  /* 0x3fb8aa3b832c7823 */ /* 0x000fe20000000924 */
[----:B------:R-:W-:Y:S02]  /*b100*/  SHF.L.U32 R30, R30, 0x17, RZ ;  /* 0x000000171e1e7819 */ /* 0x000fe400000006ff */
[----:B------:R3:W5:Y:S01]  /*b110*/  MUFU.EX2 R32, R39 ;  /* 0x0000002700207308 */ /* 0x0007620000000800 */
[----:B-1----:R-:W-:Y:S01]  /*b120*/  FFMA.RM R40, R47, R49, 12582913 ;  /* 0x4b4000012f287423 */ /* 0x002fe20000004031 */
[----:B------:R-:W-:Y:S01]  /*b130*/  FFMA R44, -R131, 1.925963033500011079e-08, R44 ;  /* 0x32a57060832c7823 */ /* 0x000fe2000000012c */
[----:B------:R-:W-:Y:S01]  /*b140*/  ISETP.GT.U32.AND P2, PT, R10, 0x1ffffff, PT ;  /* 0x01ffffff0a00780c */ /* 0x000fe20003f44070 */
[----:B------:R-:W-:Y:S01]  /*b150*/  FFMA R51, R30, R25, 1 ;  /* 0x3f8000001e337423 */ /* 0x000fe20000000019 */
[----:B------:R-:W-:Y:S01]  /*b160*/  FADD R3, R40, -12583039 ;  /* 0xcb40007f28037421 */ /* 0x000fe20000000000 */
[----:B------:R-:W-:Y:S01]  /*b170*/  SHF.L.U32 R33, R33, 0x17, RZ ;  /* 0x0000001721217819 */ /* 0x000fe200000006ff */
[----:B------:R-:W-:Y:S01]  /*b180*/  IMAD.SHL.U32 R10, R48, 0x800000, RZ ;  /* 0x00800000300a7824 */ /* 0x000fe200078e00ff */
[----:B------:R1:W5:Y:S01]  /*b190*/  MUFU.EX2 R36, R43 ;  /* 0x0000002b00247308 */ /* 0x0003620000000800 */
[----:B---3--:R-:W-:Y:S01]  /*b1a0*/  FADD R39, R45, -12583039 ;  /* 0xcb40007f2d277421 */ /* 0x008fe20000000000 */
[----:B------:R-:W-:Y:S01]  /*b1b0*/  FFMA R3, -R134, 1.4426950216293334961, -R3 ;  /* 0x3fb8aa3b86037823 */ /* 0x000fe20000000903 */
[----:B--2---:R-:W-:Y:S01]  /*b1c0*/  FFMA R54, R33, R28, 1 ;  /* 0x3f80000021367423 */ /* 0x004fe2000000001c */
[----:B------:R-:W-:Y:S01]  /*b1d0*/  SHF.L.U32 R38, R38, 0x17, RZ ;  /* 0x0000001726267819 */ /* 0x000fe200000006ff */
[----:B------:R-:W-:Y:S01]  /*b1e0*/  FFMA R47, -R132, 1.4426950216293334961, -R39 ;  /* 0x3fb8aa3b842f7823 */ /* 0x000fe20000000927 */
[----:B------:R-:W-:Y:S01]  /*b1f0*/  FFMA R3, -R134, 1.925963033500011079e-08, R3 ;  /* 0x32a5706086037823 */ /* 0x000fe20000000103 */
[----:B------:R-:W-:Y:S01]  /*b200*/  SHF.L.U32 R26, R26, 0x17, RZ ;  /* 0x000000171a1a7819 */ /* 0x000fe200000006ff */
[----:B------:R2:W3:Y:S01]  /*b210*/  MUFU.EX2 R39, R44 ;  /* 0x0000002c00277308 */ /* 0x0004e20000000800 */
[----:B-1----:R-:W-:Y:S01]  /*b220*/  FFMA R43, R4, R5, 1 ;  /* 0x3f800000042b7423 */ /* 0x002fe20000000005 */
[----:B------:R-:W-:Y:S01]  /*b230*/  FADD R4, R48, -12583039 ;  /* 0xcb40007f30047421 */ /* 0x000fe20000000000 */
[----:B------:R-:W-:Y:S01]  /*b240*/  FFMA R47, -R132, 1.925963033500011079e-08, R47 ;  /* 0x32a57060842f7823 */ /* 0x000fe2000000012f */
[----:B------:R-:W-:Y:S01]  /*b250*/  SHF.L.U32 R34, R34, 0x17, RZ ;  /* 0x0000001722227819 */ /* 0x000fe200000006ff */
[----:B----4-:R-:W-:Y:S01]  /*b260*/  FFMA R35, R38, R35, 1 ;  /* 0x3f80000026237423 */ /* 0x010fe20000000023 */
[----:B------:R-:W-:Y:S01]  /*b270*/  FFMA R4, -R135, 1.4426950216293334961, -R4 ;  /* 0x3fb8aa3b87047823 */ /* 0x000fe20000000904 */
[----:B------:R-:W-:Y:S01]  /*b280*/  SHF.L.U32 R41, R41, 0x17, RZ ;  /* 0x0000001729297819 */ /* 0x000fe200000006ff */
[----:B------:R-:W1:Y:S01]  /*b290*/  MUFU.EX2 R0, R0 ;  /* 0x0000000000007308 */ /* 0x000e620000000800 */
[----:B--2---:R-:W-:Y:S01]  /*b2a0*/  FFMA R44, R11, R24, 1 ;  /* 0x3f8000000b2c7423 */ /* 0x004fe20000000018 */
[----:B------:R-:W-:Y:S01]  /*b2b0*/  FFMA R4, -R135, 1.925963033500011079e-08, R4 ;  /* 0x32a5706087047823 */ /* 0x000fe20000000104 */
[----:B------:R-:W-:Y:S01]  /*b2c0*/  SHF.L.U32 R42, R42, 0x17, RZ ;  /* 0x000000172a2a7819 */ /* 0x000fe200000006ff */
[----:B------:R-:W-:Y:S01]  /*b2d0*/  FFMA R49, R26, R27, 1 ;  /* 0x3f8000001a317423 */ /* 0x000fe2000000001b */
[----:B------:R-:W-:Y:S01]  /*b2e0*/  SHF.L.U32 R28, R45, 0x17, RZ ;  /* 0x000000172d1c7819 */ /* 0x000fe200000006ff */
[----:B------:R-:W-:Y:S01]  /*b2f0*/  FFMA R33, R34, R31, 1 ;  /* 0x3f80000022217423 */ /* 0x000fe2000000001f */
[----:B------:R-:W-:Y:S01]  /*b300*/  SHF.L.U32 R25, R46, 0x17, RZ ;  /* 0x000000172e197819 */ /* 0x000fe200000006ff */
[----:B------:R-:W2:Y:S01]  /*b310*/  MUFU.EX2 R47, R47 ;  /* 0x0000002f002f7308 */ /* 0x000ea20000000800 */
[----:B------:R-:W-:Y:S01]  /*b320*/  SHF.L.U32 R24, R40, 0x17, RZ ;  /* 0x0000001728187819 */ /* 0x000fe200000006ff */
[----:B-----5:R-:W-:Y:S01]  /*b330*/  FFMA R90, R37, R32, 1 ;  /* 0x3f800000255a7423 */ /* 0x020fe20000000020 */
[----:B------:R-:W-:Y:S01]  /*b340*/  FFMA R38, R41, R36, 1 ;  /* 0x3f80000029267423 */ /* 0x000fe20000000024 */
[----:B---3--:R-:W-:-:S04]  /*b350*/  FFMA R39, R42, R39, 1 ;  /* 0x3f8000002a277423 */ /* 0x008fc80000000027 */
        /* <DEDUP_REMOVED lines=12> */
.L_x_288:
[----:B------:R-:W1:Y:S02]  /*b420*/  MUFU.RCP R11, R50 ;  /* 0x00000032000b7308 */ /* 0x000e640000001000 */
[----:B-1----:R-:W-:-:S04]  /*b430*/  FFMA R0, R50, R11, -1 ;  /* 0xbf80000032007423 */ /* 0x002fc8000000000b */
[----:B------:R-:W-:-:S04]  /*b440*/  FADD.FTZ R0, -R0, -RZ ;  /* 0x800000ff00007221 */ /* 0x000fc80000010100 */
[----:B------:R-:W-:-:S07]  /*b450*/  FFMA R11, R11, R0, R11 ;  /* 0x000000000b0b7223 */ /* 0x000fce000000000b */
.L_x_289:
[----:B------:R-:W-:Y:S05]  /*b460*/  BSYNC B1 ;  /* 0x0000000000017941 */ /* 0x000fea0003800000 */
.L_x_287:
        /* <DEDUP_REMOVED lines=10> */
.L_x_291:
[----:B------:R-:W1:Y:S02]  /*b510*/  MUFU.RCP R26, R43 ;  /* 0x0000002b001a7308 */ /* 0x000e640000001000 */
[----:B-1----:R-:W-:-:S04]  /*b520*/  FFMA R0, R43, R26, -1 ;  /* 0xbf8000002b007423 */ /* 0x002fc8000000001a */
[----:B------:R-:W-:-:S04]  /*b530*/  FADD.FTZ R3, -R0, -RZ ;  /* 0x800000ff00037221 */ /* 0x000fc80000010100 */
[----:B------:R-:W-:-:S07]  /*b540*/  FFMA R26, R26, R3, R26 ;  /* 0x000000031a1a7223 */ /* 0x000fce000000001a */
.L_x_292:
[----:B------:R-:W-:Y:S05]  /*b550*/  BSYNC B1 ;  /* 0x0000000000017941 */ /* 0x000fea0003800000 */
.L_x_290:
        /* <DEDUP_REMOVED lines=10> */
.L_x_294:
[----:B------:R-:W1:Y:S02]  /*b600*/  MUFU.RCP R27, R44 ;  /* 0x0000002c001b7308 */ /* 0x000e640000001000 */
[----:B-1----:R-:W-:-:S04]  /*b610*/  FFMA R0, R44, R27, -1 ;  /* 0xbf8000002c007423 */ /* 0x002fc8000000001b */
[----:B------:R-:W-:-:S04]  /*b620*/  FADD.FTZ R0, -R0, -RZ ;  /* 0x800000ff00007221 */ /* 0x000fc80000010100 */
[----:B------:R-:W-:-:S07]  /*b630*/  FFMA R27, R27, R0, R27 ;  /* 0x000000001b1b7223 */ /* 0x000fce000000001b */
.L_x_295:
[----:B------:R-:W-:Y:S05]  /*b640*/  BSYNC B1 ;  /* 0x0000000000017941 */ /* 0x000fea0003800000 */
.L_x_293:
        /* <DEDUP_REMOVED lines=10> */
.L_x_297:
[----:B------:R-:W1:Y:S02]  /*b6f0*/  MUFU.RCP R30, R49 ;  /* 0x00000031001e7308 */ /* 0x000e640000001000 */
[----:B-1----:R-:W-:-:S04]  /*b700*/  FFMA R0, R49, R30, -1 ;  /* 0xbf80000031007423 */ /* 0x002fc8000000001e */
[----:B------:R-:W-:-:S04]  /*b710*/  FADD.FTZ R3, -R0, -RZ ;  /* 0x800000ff00037221 */ /* 0x000fc80000010100 */
[----:B------:R-:W-:-:S07]  /*b720*/  FFMA R30, R30, R3, R30 ;  /* 0x000000031e1e7223 */ /* 0x000fce000000001e */
.L_x_298:
[----:B------:R-:W-:Y:S05]  /*b730*/  BSYNC B1 ;  /* 0x0000000000017941 */ /* 0x000fea0003800000 */
.L_x_296:
        /* <DEDUP_REMOVED lines=10> */
.L_x_300:
[----:B------:R-:W1:Y:S02]  /*b7e0*/  MUFU.RCP R29, R52 ;  /* 0x00000034001d7308 */ /* 0x000e640000001000 */
[----:B-1----:R-:W-:-:S04]  /*b7f0*/  FFMA R0, R52, R29, -1 ;  /* 0xbf80000034007423 */ /* 0x002fc8000000001d */
[----:B------:R-:W-:-:S04]  /*b800*/  FADD.FTZ R0, -R0, -RZ ;  /* 0x800000ff00007221 */ /* 0x000fc80000010100 */
[----:B------:R-:W-:-:S07]  /*b810*/  FFMA R29, R29, R0, R29 ;  /* 0x000000001d1d7223 */ /* 0x000fce000000001d */
.L_x_301:
[----:B------:R-:W-:Y:S05]  /*b820*/  BSYNC B1 ;  /* 0x0000000000017941 */ /* 0x000fea0003800000 */
.L_x_299:
        /* <DEDUP_REMOVED lines=10> */
.L_x_303:
[----:B------:R-:W1:Y:S02]  /*b8d0*/  MUFU.RCP R32, R51 ;  /* 0x0000003300207308 */ /* 0x000e640000001000 */
[----:B-1----:R-:W-:-:S04]  /*b8e0*/  FFMA R0, R51, R32, -1 ;  /* 0xbf80000033007423 */ /* 0x002fc80000000020 */
[----:B------:R-:W-:-:S04]  /*b8f0*/  FADD.FTZ R3, -R0, -RZ ;  /* 0x800000ff00037221 */ /* 0x000fc80000010100 */
[----:B------:R-:W-:-:S07]  /*b900*/  FFMA R32, R32, R3, R32 ;  /* 0x0000000320207223 */ /* 0x000fce0000000020 */
.L_x_304:
[----:B------:R-:W-:Y:S05]  /*b910*/  BSYNC B1 ;  /* 0x0000000000017941 */ /* 0x000fea0003800000 */
.L_x_302:
        /* <DEDUP_REMOVED lines=10> */
.L_x_306:
[----:B------:R-:W1:Y:S02]  /*b9c0*/  MUFU.RCP R31, R54 ;  /* 0x00000036001f7308 */ /* 0x000e640000001000 */
[----:B-1----:R-:W-:-:S04]  /*b9d0*/  FFMA R0, R54, R31, -1 ;  /* 0xbf80000036007423 */ /* 0x002fc8000000001f */
[----:B------:R-:W-:-:S04]  /*b9e0*/  FADD.FTZ R0, -R0, -RZ ;  /* 0x800000ff00007221 */ /* 0x000fc80000010100 */
[----:B------:R-:W-:-:S07]  /*b9f0*/  FFMA R31, R31, R0, R31 ;  /* 0x000000001f1f7223 */ /* 0x000fce000000001f */
.L_x_307:
[----:B------:R-:W-:Y:S05]  /*ba00*/  BSYNC B1 ;  /* 0x0000000000017941 */ /* 0x000fea0003800000 */
.L_x_305:
        /* <DEDUP_REMOVED lines=10> */
.L_x_309:
[----:B------:R-:W1:Y:S02]  /*bab0*/  MUFU.RCP R34, R33 ;  /* 0x0000002100227308 */ /* 0x000e640000001000 */
[----:B-1----:R-:W-:-:S04]  /*bac0*/  FFMA R0, R33, R34, -1 ;  /* 0xbf80000021007423 */ /* 0x002fc80000000022 */
[----:B------:R-:W-:-:S04]  /*bad0*/  FADD.FTZ R3, -R0, -RZ ;  /* 0x800000ff00037221 */ /* 0x000fc80000010100 */
[----:B------:R-:W-:-:S07]  /*bae0*/  FFMA R34, R34, R3, R34 ;  /* 0x0000000322227223 */ /* 0x000fce0000000022 */
.L_x_310:
[----:B------:R-:W-:Y:S05]  /*baf0*/  BSYNC B1 ;  /* 0x0000000000017941 */ /* 0x000fea0003800000 */
.L_x_308:
        /* <DEDUP_REMOVED lines=10> */
.L_x_312:
[----:B------:R-:W1:Y:S02]  /*bba0*/  MUFU.RCP R33, R90 ;  /* 0x0000005a00217308 */ /* 0x000e640000001000 */
[----:B-1----:R-:W-:-:S04]  /*bbb0*/  FFMA R0, R90, R33, -1 ;  /* 0xbf8000005a007423 */ /* 0x002fc80000000021 */
[----:B------:R-:W-:-:S04]  /*bbc0*/  FADD.FTZ R0, -R0, -RZ ;  /* 0x800000ff00007221 */ /* 0x000fc80000010100 */
[----:B------:R-:W-:-:S07]  /*bbd0*/  FFMA R33, R33, R0, R33 ;  /* 0x0000000021217223 */ /* 0x000fce0000000021 */
.L_x_313:
[----:B------:R-:W-:Y:S05]  /*bbe0*/  BSYNC B1 ;  /* 0x0000000000017941 */ /* 0x000fea0003800000 */
.L_x_311:
        /* <DEDUP_REMOVED lines=10> */
.L_x_315:
[----:B------:R-:W1:Y:S02]  /*bc90*/  MUFU.RCP R36, R35 ;  /* 0x0000002300247308 */ /* 0x000e640000001000 */
[----:B-1----:R-:W-:-:S04]  /*bca0*/  FFMA R0, R35, R36, -1 ;  /* 0xbf80000023007423 */ /* 0x002fc80000000024 */
[----:B------:R-:W-:-:S04]  /*bcb0*/  FADD.FTZ R3, -R0, -RZ ;  /* 0x800000ff00037221 */ /* 0x000fc80000010100 */
[----:B------:R-:W-:-:S07]  /*bcc0*/  FFMA R36, R36, R3, R36 ;  /* 0x0000000324247223 */ /* 0x000fce0000000024 */
.L_x_316:
[----:B------:R-:W-:Y:S05]  /*bcd0*/  BSYNC B1 ;  /* 0x0000000000017941 */ /* 0x000fea0003800000 */
.L_x_314:
        /* <DEDUP_REMOVED lines=10> */
.L_x_318:
[----:B------:R-:W1:Y:S02]  /*bd80*/  MUFU.RCP R35, R38 ;  /* 0x0000002600237308 */ /* 0x000e640000001000 */
[----:B-1----:R-:W-:-:S04]  /*bd90*/  FFMA R0, R38, R35, -1 ;  /* 0xbf80000026007423 */ /* 0x002fc80000000023 */
[----:B------:R-:W-:-:S04]  /*bda0*/  FADD.FTZ R0, -R0, -RZ ;  /* 0x800000ff00007221 */ /* 0x000fc80000010100 */
[----:B------:R-:W-:-:S07]  /*bdb0*/  FFMA R35, R35, R0, R35 ;  /* 0x0000000023237223 */ /* 0x000fce0000000023 */
.L_x_319:
[----:B------:R-:W-:Y:S05]  /*bdc0*/  BSYNC B1 ;  /* 0x0000000000017941 */ /* 0x000fea0003800000 */
.L_x_317:
        /* <DEDUP_REMOVED lines=10> */
.L_x_321:
[----:B------:R-:W1:Y:S02]  /*be70*/  MUFU.RCP R38, R39 ;  /* 0x0000002700267308 */ /* 0x000e640000001000 */
[----:B-1----:R-:W-:-:S04]  /*be80*/  FFMA R0, R39, R38, -1 ;  /* 0xbf80000027007423 */ /* 0x002fc80000000026 */
[----:B------:R-:W-:-:S04]  /*be90*/  FADD.FTZ R3, -R0, -RZ ;  /* 0x800000ff00037221 */ /* 0x000fc80000010100 */
[----:B------:R-:W-:-:S07]  /*bea0*/  FFMA R38, R38, R3, R38 ;  /* 0x0000000326267223 */ /* 0x000fce0000000026 */
.L_x_322:
[----:B------:R-:W-:Y:S05]  /*beb0*/  BSYNC B1 ;  /* 0x0000000000017941 */ /* 0x000fea0003800000 */
.L_x_320:
        /* <DEDUP_REMOVED lines=10> */
.L_x_324:
[----:B------:R-:W1:Y:S02]  /*bf60*/  MUFU.RCP R37, R28 ;  /* 0x0000001c00257308 */ /* 0x000e640000001000 */
[----:B-1----:R-:W-:-:S04]  /*bf70*/  FFMA R0, R28, R37, -1 ;  /* 0xbf8000001c007423 */ /* 0x002fc80000000025 */
[----:B------:R-:W-:-:S04]  /*bf80*/  FADD.FTZ R0, -R0, -RZ ;  /* 0x800000ff00007221 */ /* 0x000fc80000010100 */
[----:B------:R-:W-:-:S07]  /*bf90*/  FFMA R37, R37, R0, R37 ;  /* 0x0000000025257223 */ /* 0x000fce0000000025 */
.L_x_325:
[----:B------:R-:W-:Y:S05]  /*bfa0*/  BSYNC B1 ;  /* 0x0000000000017941 */ /* 0x000fea0003800000 */
.L_x_323:
        /* <DEDUP_REMOVED lines=10> */
.L_x_327:
[----:B------:R-:W1:Y:S02]  /*c050*/  MUFU.RCP R28, R25 ;  /* 0x00000019001c7308 */ /* 0x000e640000001000 */
[----:B-1----:R-:W-:-:S04]  /*c060*/  FFMA R0, R25, R28, -1 ;  /* 0xbf80000019007423 */ /* 0x002fc8000000001c */
[----:B------:R-:W-:-:S04]  /*c070*/  FADD.FTZ R3, -R0, -RZ ;  /* 0x800000ff00037221 */ /* 0x000fc80000010100 */
[----:B------:R-:W-:-:S07]  /*c080*/  FFMA R28, R28, R3, R28 ;  /* 0x000000031c1c7223 */ /* 0x000fce000000001c */
.L_x_328:
[----:B------:R-:W-:Y:S05]  /*c090*/  BSYNC B1 ;  /* 0x0000000000017941 */ /* 0x000fea0003800000 */
.L_x_326:
        /* <DEDUP_REMOVED lines=10> */
.L_x_330:
[----:B------:R-:W1:Y:S02]  /*c140*/  MUFU.RCP R25, R24 ;  /* 0x0000001800197308 */ /* 0x000e640000001000 */
[----:B-1----:R-:W-:-:S04]  /*c150*/  FFMA R0, R24, R25, -1 ;  /* 0xbf80000018007423 */ /* 0x002fc80000000019 */
[----:B------:R-:W-:-:S04]  /*c160*/  FADD.FTZ R0, -R0, -RZ ;  /* 0x800000ff00007221 */ /* 0x000fc80000010100 */
[----:B------:R-:W-:-:S07]  /*c170*/  FFMA R25, R25, R0, R25 ;  /* 0x0000000019197223 */ /* 0x000fce0000000019 */
.L_x_331:
[----:B------:R-:W-:Y:S05]  /*c180*/  BSYNC B1 ;  /* 0x0000000000017941 */ /* 0x000fea0003800000 */
.L_x_329:
        /* <DEDUP_REMOVED lines=9> */
.L_x_333:
[----:B------:R-:W1:Y:S02]  /*c220*/  MUFU.RCP R3, R10 ;  /* 0x0000000a00037308 */ /* 0x000e640000001000 */
[----:B-1----:R-:W-:-:S04]  /*c230*/  FFMA R0, R10, R3, -1 ;  /* 0xbf8000000a007423 */ /* 0x002fc80000000003 */
[----:B------:R-:W-:-:S04]  /*c240*/  FADD.FTZ R0, -R0, -RZ ;  /* 0x800000ff00007221 */ /* 0x000fc80000010100 */
[----:B------:R-:W-:-:S07]  /*c250*/  FFMA R0, R3, R0, R3 ;  /* 0x0000000003007223 */ /* 0x000fce0000000003 */
.L_x_334:
[----:B------:R-:W-:Y:S05]  /*c260*/  BSYNC B1 ;  /* 0x0000000000017941 */ /* 0x000fea0003800000 */
.L_x_332:
        /* <DEDUP_REMOVED lines=26> */
[----:B------:R-:W-:-:S05]  /*c410*/  F2FP.BF16.F32.PACK_AB R35, R135, R134 ;  /* 0x000000868723723e */ /* 0x000fca00000010ff */
[----:B------:R1:W-:Y:S01]  /*c420*/  STSM.16.M88.4 [R88], R32 ;  /* 0x0000002058007844 */ /* 0x0003e20000000200 */
        /* <DEDUP_REMOVED lines=17> */
.L_x_336:
[----:B------:R-:W-:Y:S05]  /*c540*/  BSYNC B0 ;  /* 0x0000000000007941 */ /* 0x000fea0003800000 */
.L_x_335:
[----:B------:R-:W-:Y:S06]  /*c550*/  BAR.SYNC.DEFER_BLOCKING 0x1, 0x100 ;  /* 0x0044000000007b1d */ /* 0x000fec0000010000 */
[----:B------:R-:W-:Y:S04]  /*c560*/  BSSY B0, `(.L_x_337) ;  /* 0x0000009000007945 */ /* 0x000fe80003800000 */
[----:B------:R-:W-:Y:S05]  /*c570*/  @P0 BRA `(.L_x_338) ;  /* 0x00000000001c0947 */ /* 0x000fea0003800000 */
[----:B------:R-:W-:-:S13]  /*c580*/  ISETP.NE.AND P2, PT, R160, 0x3, PT ;  /* 0x00000003a000780c */ /* 0x000fda0003f45270 */
[----:B------:R-:W-:Y:S05]  /*c590*/  @!P2 BRA `(.L_x_339) ;  /* 0x000000000004a947 */ /* 0x000fea0003800000 */
[----:B------:R-:W-:Y:S01]  /*c5a0*/  BPT.TRAP 0x1 ;  /* 0x000000040000795c */ /* 0x000fe20000300000 */
.L_x_339:
[----:B------:R-:W-:-:S04]  /*c5b0*/  ULEA UR4, UR5, UR52, 0x3 ;  /* 0x0000003405047291 */ /* 0x000fc8000f8e183f */
[----:B------:R-:W-:-:S04]  /*c5c0*/  UIADD3 UR4, UR4, 0x60, URZ ;  /* 0x0000006004047890 */ /* 0x000fc8000fffe03f */
[----:B------:R-:W-:-:S09]  /*c5d0*/  UPRMT UR4, UR51, 0x654, UR4 ;  /* 0x0000065433047896 */ /* 0x000fd20008000004 */
[----:B------:R-:W-:Y:S03]  /*c5e0*/  SYNCS.ARRIVE.TRANS64.RED.A1T0 RZ, [UR4], RZ ;  /* 0x000000ffffff79a7 */ /* 0x000fe60008100404 */
.L_x_338:
[----:B------:R-:W-:Y:S05]  /*c5f0*/  BSYNC B0 ;  /* 0x0000000000007941 */ /* 0x000fea0003800000 */
.L_x_337:
        /* <DEDUP_REMOVED lines=8> */
.L_x_342:
[C---:B------:R-:W-:Y:S01]  /*c680*/  LEA R0, R12.reuse, UR52, 0x3 ;  /* 0x000000340c007c11 */ /* 0x040fe2000f8e18ff */
[----:B------:R-:W-:Y:S01]  /*c690*/  BSSY B1, `(.L_x_343) ;  /* 0x0000007000017945 */ /* 0x000fe20003800000 */
[----:B------:R-:W-:Y:S02]  /*c6a0*/  SHF.L.U32 R3, R7, 0x1f, RZ ;  /* 0x0000001f07037819 */ /* 0x000fe400000006ff */
[----:B------:R-:W-:Y:S02]  /*c6b0*/  IADD3 R5, R12, 0x1, RZ ;  /* 0x000000010c057810 */ /* 0x000fe40007ffe0ff */
[----:B------:R-:W2:Y:S02]  /*c6c0*/  SYNCS.PHASECHK.TRANS64.TRYWAIT P2, [R0+URZ+0x40], R3 ;  /* 0x00004003000075a7 */ /* 0x000ea4000804017f */
[----:B------:R-:W-:-:S04]  /*c6d0*/  ISETP.NE.AND P3, PT, R5, 0x4, PT ;  /* 0x000000040500780c */ /* 0x000fc80003f65270 */
[----:B------:R-:W-:Y:S01]  /*c6e0*/  SEL R48, RZ, 0x1, P3 ;  /* 0x00000001ff307807 */ /* 0x000fe20001800000 */
[----:B--2---:R-:W-:Y:S08]  /*c6f0*/  @!P2 BRA `(.L_x_344) ;  /* 0x0000009400c8a947 */ /* 0x004ff00003800000 */
.L_x_622:
[----:B------:R-:W-:Y:S05]  /*c700*/  BSYNC B1 ;  /* 0x0000000000017941 */ /* 0x000fea0003800000 */
.L_x_343:
[----:B------:R-:W-:Y:S05]  /*c710*/  @P1 BRA `(.L_x_345) ;  /* 0x0000000000941947 */ /* 0x000fea0003800000 */
[----:B------:R-:W-:Y:S01]  /*c720*/  IMAD R36, R12, 0x2000, R97 ;  /* 0x000020000c247824 */ /* 0x000fe200078e0261 */
[----:B------:R-:W-:Y:S05]  /*c730*/  WARPSYNC.ALL ;  /* 0x0000000000007948 */ /* 0x000fea0003800000 */
[----:B-1----:R-:W-:Y:S01]  /*c740*/  LEA R33, R155, R36, 0x1 ;  /* 0x000000249b217211 */ /* 0x002fe200078e08ff */
[----:B------:R-:W2:Y:S05]  /*c750*/  LDSM.16.M88.4 R12, [R36] ;  /* 0x00000000240c783b */ /* 0x000eaa0000000200 */
[----:B------:R-:W1:Y:S01]  /*c760*/  LDSM.16.M88.4 R32, [R33] ;  /* 0x000000002120783b */ /* 0x000e620000000200 */
[----:B--2---:R-:W-:-:S02]  /*c770*/  SHF.L.U32 R0, R12, 0x10, RZ ;  /* 0x000000100c007819 */ /* 0x004fc400000006ff */
[----:B------:R-:W-:Y:S02]  /*c780*/  LOP3.LUT R12, R12, 0xffff0000, RZ, 0xc0, !PT ;  /* 0xffff00000c0c7812 */ /* 0x000fe400078ec0ff */
[C---:B------:R-:W-:Y:S01]  /*c790*/  SHF.L.U32 R4, R13.reuse, 0x10, RZ ;  /* 0x000000100d047819 */ /* 0x040fe200000006ff */
[----:B-1----:R-:W-:Y:S01]  /*c7a0*/  IMAD.U32 R42, R34, 0x10000, RZ ;  /* 0x00010000222a7824 */ /* 0x002fe200078e00ff */
[----:B------:R-:W-:Y:S02]  /*c7b0*/  SHF.L.U32 R36, R32, 0x10, RZ ;  /* 0x0000001020247819 */ /* 0x000fe400000006ff */
        /* <DEDUP_REMOVED lines=27> */
.L_x_345:
[----:B------:R-:W-:Y:S02]  /*c970*/  LOP3.LUT R7, R7, R48, RZ, 0x3c, !PT ;  /* 0x0000003007077212 */ /* 0x000fe400078e3cff */
[----:B------:R-:W-:-:S07]  /*c980*/  SEL R12, R5, RZ, P3 ;  /* 0x000000ff050c7207 */ /* 0x000fce0001800000 */
.L_x_341:
[----:B------:R-:W-:Y:S05]  /*c990*/  BSYNC B0 ;  /* 0x0000000000007941 */ /* 0x000fea0003800000 */
.L_x_340:
[----:B------:R-:W-:Y:S01]  /*c9a0*/  MOV R49, 0x3bbb989d ;  /* 0x3bbb989d00317802 */ /* 0x000fe20000000f00 */
[C---:B------:R-:W-:Y:S01]  /*c9b0*/  FFMA R58, R154.reuse, R58, R157 ;  /* 0x0000003a9a3a7223 */ /* 0x040fe2000000009d */
[----:B------:R-:W-:Y:S01]  /*c9c0*/  MOV R51, 0x437c0000 ;  /* 0x437c000000337802 */ /* 0x000fe20000000f00 */
[C---:B------:R-:W-:Y:S01]  /*c9d0*/  FFMA R57, R154.reuse, R57, R14 ;  /* 0x000000399a397223 */ /* 0x040fe2000000000e */
[----:B------:R-:W-:Y:S01]  /*c9e0*/  FFMA R59, R154, R59, R23 ;  /* 0x0000003b9a3b7223 */ /* 0x000fe20000000017 */
[-C--:B------:R-:W-:Y:S01]  /*c9f0*/  FFMA.SAT R5, -R58, R49.reuse, 0.5 ;  /* 0x3f0000003a057423 */ /* 0x080fe20000002131 */
[----:B------:R-:W-:Y:S01]  /*ca00*/  FFMA R56, R154, R56, R13 ;  /* 0x000000389a387223 */ /* 0x000fe2000000000d */
[-C--:B------:R-:W-:Y:S01]  /*ca10*/  FFMA.SAT R4, -R57, R49.reuse, 0.5 ;  /* 0x3f00000039047423 */ /* 0x080fe20000002131 */
[----:B-1----:R-:W-:Y:S01]  /*ca20*/  FFMA.SAT R24, -R59, R49, 0.5 ;  /* 0x3f0000003b187423 */ /* 0x002fe20000002131 */
[----:B------:R-:W-:Y:S01]  /*ca30*/  FFMA.RM R11, R5, R51, 12582913 ;  /* 0x4b400001050b7423 */ /* 0x000fe20000004033 */
[----:B--2---:R-:W-:Y:S01]  /*ca40*/  FFMA.SAT R0, -R56, R49, 0.5 ;  /* 0x3f00000038007423 */ /* 0x004fe20000002131 */
[----:B------:R-:W-:Y:S01]  /*ca50*/  FFMA R60, R154, R60, R21 ;  /* 0x0000003c9a3c7223 */ /* 0x000fe20000000015 */
[-C--:B------:R-:W-:Y:S01]  /*ca60*/  FFMA.RM R4, R4, R51.reuse, 12582913 ;  /* 0x4b40000104047423 */ /* 0x080fe20000004033 */
[----:B------:R-:W-:Y:S01]  /*ca70*/  FADD R5, R11, -12583039 ;  /* 0xcb40007f0b057421 */ /* 0x000fe20000000000 */
[----:B------:R-:W-:Y:S01]  /*ca80*/  FFMA R62, R154, R62, R161 ;  /* 0x0000003e9a3e7223 */ /* 0x000fe200000000a1 */
[-C--:B------:R-:W-:Y:S01]  /*ca90*/  FFMA.RM R26, R24, R51.reuse, 12582913 ;  /* 0x4b400001181a7423 */ /* 0x080fe20000004033 */
[----:B------:R-:W-:Y:S01]  /*caa0*/  FFMA.RM R0, R0, R51, 12582913 ;  /* 0x4b40000100007423 */ /* 0x000fe20000004033 */
[----:B------:R-:W-:Y:S01]  /*cab0*/  FFMA R25, -R58, 1.4426950216293334961, -R5 ;  /* 0x3fb8aa3b3a197823 */ /* 0x000fe20000000905 */
[-C--:B------:R-:W-:Y:S01]  /*cac0*/  FFMA.SAT R27, -R60, R49.reuse, 0.5 ;  /* 0x3f0000003c1b7423 */ /* 0x080fe20000002131 */
[----:B------:R-:W-:Y:S01]  /*cad0*/  FADD R10, R4, -12583039 ;  /* 0xcb40007f040a7421 */ /* 0x000fe20000000000 */
[----:B------:R-:W-:Y:S01]  /*cae0*/  FFMA.SAT R32, -R62, R49, 0.5 ;  /* 0x3f0000003e207423 */ /* 0x000fe20000002131 */
[----:B------:R-:W-:Y:S01]  /*caf0*/  FADD R24, R26, -12583039 ;  /* 0xcb40007f1a187421 */ /* 0x000fe20000000000 */
[C---:B------:R-:W-:Y:S01]  /*cb00*/  FFMA R61, R154.reuse, R61, R15 ;  /* 0x0000003d9a3d7223 */ /* 0x040fe2000000000f */
[----:B------:R-:W-:Y:S01]  /*cb10*/  FFMA R63, R154, R63, R159 ;  /* 0x0000003f9a3f7223 */ /* 0x000fe2000000009f */
[----:B------:R-:W-:Y:S01]  /*cb20*/  FADD R3, R0, -12583039 ;  /* 0xcb40007f00037421 */ /* 0x000fe20000000000 */
[----:B------:R-:W-:Y:S01]  /*cb30*/  FFMA R25, -R58, 1.925963033500011079e-08, R25 ;  /* 0x32a570603a197823 */ /* 0x000fe20000000119 */
[-C--:B------:R-:W-:Y:S01]  /*cb40*/  FFMA.RM R29, R27, R51.reuse, 12582913 ;  /* 0x4b4000011b1d7423 */ /* 0x080fe20000004033 */
[----:B------:R-:W-:Y:S01]  /*cb50*/  FFMA R10, -R57, 1.4426950216293334961, -R10 ;  /* 0x3fb8aa3b390a7823 */ /* 0x000fe2000000090a */
[----:B------:R-:W-:Y:S01]  /*cb60*/  FFMA.RM R33, R32, R51, 12582913 ;  /* 0x4b40000120217423 */ /* 0x000fe20000004033 */
[----:B------:R-:W-:Y:S01]  /*cb70*/  FFMA R28, -R59, 1.4426950216293334961, -R24 ;  /* 0x3fb8aa3b3b1c7823 */ /* 0x000fe20000000918 */
[-C--:B------:R-:W-:Y:S01]  /*cb80*/  FFMA.SAT R30, -R61, R49.reuse, 0.5 ;  /* 0x3f0000003d1e7423 */ /* 0x080fe20000002131 */
[----:B------:R-:W-:Y:S01]  /*cb90*/  FFMA.SAT R34, -R63, R49, 0.5 ;  /* 0x3f0000003f227423 */ /* 0x000fe20000002131 */
[----:B------:R-:W-:Y:S01]  /*cba0*/  FFMA R3, -R56, 1.4426950216293334961, -R3 ;  /* 0x3fb8aa3b38037823 */ /* 0x000fe20000000903 */
[----:B------:R1:W-:Y:S01]  /*cbb0*/  MUFU.EX2 R24, R25 ;  /* 0x0000001900187308 */ /* 0x0003e20000000800 */
[----:B------:R-:W-:Y:S01]  /*cbc0*/  FADD R27, R29, -12583039 ;  /* 0xcb40007f1d1b7421 */ /* 0x000fe20000000000 */
[----:B------:R-:W-:Y:S01]  /*cbd0*/  FFMA R10, -R57, 1.925963033500011079e-08, R10 ;  /* 0x32a57060390a7823 */ /* 0x000fe2000000010a */
[----:B------:R-:W-:Y:S01]  /*cbe0*/  FFMA R64, R154, R64, R89 ;  /* 0x000000409a407223 */ /* 0x000fe20000000059 */
[----:B------:R-:W-:Y:S01]  /*cbf0*/  FFMA R28, -R59, 1.925963033500011079e-08, R28 ;  /* 0x32a570603b1c7823 */ /* 0x000fe2000000011c */
[-C--:B------:R-:W-:Y:S01]  /*cc00*/  FFMA.RM R30, R30, R51.reuse, 12582913 ;  /* 0x4b4000011e1e7423 */ /* 0x080fe20000004033 */
[----:B------:R-:W-:Y:S01]  /*cc10*/  FFMA R66, R154, R66, R91 ;  /* 0x000000429a427223 */ /* 0x000fe2000000005b */
[----:B------:R-:W-:Y:S01]  /*cc20*/  FFMA.RM R34, R34, R51, 12582913 ;  /* 0x4b40000122227423 */ /* 0x000fe20000004033 */
[----:B------:R-:W-:Y:S01]  /*cc30*/  FFMA R3, -R56, 1.925963033500011079e-08, R3 ;  /* 0x32a5706038037823 */ /* 0x000fe20000000103 */
[----:B-1----:R-:W-:Y:S01]  /*cc40*/  FADD R25, R33, -12583039 ;  /* 0xcb40007f21197421 */ /* 0x002fe20000000000 */
[----:B------:R-:W-:Y:S01]  /*cc50*/  FFMA R31, -R60, 1.4426950216293334961, -R27 ;  /* 0x3fb8aa3b3c1f7823 */ /* 0x000fe2000000091b */
[----:B------:R1:W-:Y:S01]  /*cc60*/  MUFU.EX2 R5, R10 ;  /* 0x0000000a00057308 */ /* 0x0003e20000000800 */
[-C--:B------:R-:W-:Y:S01]  /*cc70*/  FFMA.SAT R36, -R64, R49.reuse, 0.5 ;  /* 0x3f00000040247423 */ /* 0x080fe20000002131 */
[----:B------:R-:W-:Y:S01]  /*cc80*/  FFMA R35, -R62, 1.4426950216293334961, -R25 ;  /* 0x3fb8aa3b3e237823 */ /* 0x000fe20000000919 */
[----:B------:R-:W-:Y:S01]  /*cc90*/  FFMA.SAT R40, -R66, R49, 0.5 ;  /* 0x3f00000042287423 */ /* 0x000fe20000002131 */
[----:B------:R-:W-:Y:S01]  /*cca0*/  FFMA R31, -R60, 1.925963033500011079e-08, R31 ;  /* 0x32a570603c1f7823 */ /* 0x000fe2000000011f */
[----:B------:R-:W-:Y:S01]  /*ccb0*/  FFMA R67, R154, R67, R165 ;  /* 0x000000439a437223 */ /* 0x000fe200000000a5 */
[----:B------:R-:W-:Y:S01]  /*ccc0*/  FFMA R35, -R62, 1.925963033500011079e-08, R35 ;  /* 0x32a570603e237823 */ /* 0x000fe20000000123 */
[----:B------:R-:W-:Y:S01]  /*ccd0*/  FFMA R65, R154, R65, R163 ;  /* 0x000000419a417223 */ /* 0x000fe200000000a3 */
[----:B------:R2:W-:Y:S01]  /*cce0*/  MUFU.EX2 R27, R28 ;  /* 0x0000001c001b7308 */ /* 0x0005e20000000800 */
[----:B-1----:R-:W-:Y:S01]  /*ccf0*/  FADD R10, R30, -12583039 ;  /* 0xcb40007f1e0a7421 */ /* 0x002fe20000000000 */
[-C--:B------:R-:W-:Y:S01]  /*cd00*/  FFMA.RM R37, R36, R51.reuse, 12582913 ;  /* 0x4b40000124257423 */ /* 0x080fe20000004033 */
[----:B------:R-:W-:Y:S01]  /*cd10*/  FFMA.RM R41, R40, R51, 12582913 ;  /* 0x4b40000128297423 */ /* 0x000fe20000004033 */
[-C--:B------:R-:W-:Y:S01]  /*cd20*/  FFMA.SAT R42, -R67, R49.reuse, 0.5 ;  /* 0x3f000000432a7423 */ /* 0x080fe20000002131 */
[----:B------:R-:W-:Y:S01]  /*cd30*/  FFMA R32, -R61, 1.4426950216293334961, -R10 ;  /* 0x3fb8aa3b3d207823 */ /* 0x000fe2000000090a */
[----:B------:R-:W-:Y:S01]  /*cd40*/  FFMA.SAT R38, -R65, R49, 0.5 ;  /* 0x3f00000041267423 */ /* 0x000fe20000002131 */
[----:B------:R-:W-:Y:S01]  /*cd50*/  FFMA R68, R154, R68, R93 ;  /* 0x000000449a447223 */ /* 0x000fe2000000005d */
[----:B------:R-:W1:Y:S01]  /*cd60*/  MUFU.EX2 R3, R3 ;  /* 0x0000000300037308 */ /* 0x000e620000000800 */
[----:B--2---:R-:W-:Y:S01]  /*cd70*/  FADD R28, R34, -12583039 ;  /* 0xcb40007f221c7421 */ /* 0x004fe20000000000 */
[C---:B------:R-:W-:Y:S01]  /*cd80*/  FFMA R69, R154.reuse, R69, R167 ;  /* 0x000000459a457223 */ /* 0x040fe200000000a7 */
[C---:B------:R-:W-:Y:S01]  /*cd90*/  FFMA R70, R154.reuse, R70, R95 ;  /* 0x000000469a467223 */ /* 0x040fe2000000005f */
[----:B------:R-:W-:Y:S01]  /*cda0*/  FFMA R32, -R61, 1.925963033500011079e-08, R32 ;  /* 0x32a570603d207823 */ /* 0x000fe20000000120 */
[C---:B------:R-:W-:Y:S01]  /*cdb0*/  FFMA R36, -R63.reuse, 1.4426950216293334961, -R28 ;  /* 0x3fb8aa3b3f247823 */ /* 0x040fe2000000091c */
[----:B------:R-:W-:Y:S01]  /*cdc0*/  FFMA R71, R154, R71, R169 ;  /* 0x000000479a477223 */ /* 0x000fe200000000a9 */
[-C--:B------:R-:W-:Y:S01]  /*cdd0*/  FFMA.RM R42, R42, R51.reuse, 12582913 ;  /* 0x4b4000012a2a7423 */ /* 0x080fe20000004033 */
[----:B------:R2:W3:Y:S01]  /*cde0*/  MUFU.EX2 R10, R31 ;  /* 0x0000001f000a7308 */ /* 0x0004e20000000800 */
[----:B------:R-:W-:Y:S01]  /*cdf0*/  FFMA R36, -R63, 1.925963033500011079e-08, R36 ;  /* 0x32a570603f247823 */ /* 0x000fe20000000124 */
[----:B------:R-:W-:Y:S01]  /*ce00*/  FFMA.RM R38, R38, R51, 12582913 ;  /* 0x4b40000126267423 */ /* 0x000fe20000004033 */
[-C--:B------:R-:W-:Y:S01]  /*ce10*/  FFMA.SAT R44, -R68, R49.reuse, 0.5 ;  /* 0x3f000000442c7423 */ /* 0x080fe20000002131 */
[-C--:B------:R-:W-:Y:S01]  /*ce20*/  FFMA.SAT R46, -R69, R49.reuse, 0.5 ;  /* 0x3f000000452e7423 */ /* 0x080fe20000002131 */
[-C--:B------:R-:W-:Y:S01]  /*ce30*/  FFMA.SAT R47, -R70, R49.reuse, 0.5 ;  /* 0x3f000000462f7423 */ /* 0x080fe20000002131 */
[----:B------:R-:W-:Y:S01]  /*ce40*/  FFMA.SAT R49, -R71, R49, 0.5 ;  /* 0x3f00000047317423 */ /* 0x000fe20000002131 */
[----:B------:R-:W-:Y:S01]  /*ce50*/  SHF.L.U32 R0, R0, 0x17, RZ ;  /* 0x0000001700007819 */ /* 0x000fe200000006ff */
[----:B------:R4:W-:Y:S01]  /*ce60*/  MUFU.EX2 R28, R35 ;  /* 0x00000023001c7308 */ /* 0x0009e20000000800 */
[----:B--2---:R-:W-:Y:S01]  /*ce70*/  FADD R31, R37, -12583039 ;  /* 0xcb40007f251f7421 */ /* 0x004fe20000000000 */
[----:B------:R-:W-:Y:S01]  /*ce80*/  SHF.L.U32 R4, R4, 0x17, RZ ;  /* 0x0000001704047819 */ /* 0x000fe200000006ff */
[-C--:B------:R-:W-:Y:S01]  /*ce90*/  FFMA.RM R45, R44, R51.reuse, 12582913 ;  /* 0x4b4000012c2d7423 */ /* 0x080fe20000004033 */
[-C--:B------:R-:W-:Y:S01]  /*cea0*/  FFMA.RM R48, R47, R51.reuse, 12582913 ;  /* 0x4b4000012f307423 */ /* 0x080fe20000004033 */
[----:B------:R-:W-:Y:S01]  /*ceb0*/  FFMA R39, -R64, 1.4426950216293334961, -R31 ;  /* 0x3fb8aa3b40277823 */ /* 0x000fe2000000091f */
[-C--:B------:R-:W-:Y:S01]  /*cec0*/  FFMA.RM R49, R49, R51.reuse, 12582913 ;  /* 0x4b40000131317423 */ /* 0x080fe20000004033 */
[----:B------:R-:W-:Y:S01]  /*ced0*/  FFMA.RM R46, R46, R51, 12582913 ;  /* 0x4b4000012e2e7423 */ /* 0x000fe20000004033 */
[----:B------:R2:W5:Y:S01]  /*cee0*/  MUFU.EX2 R31, R36 ;  /* 0x00000024001f7308 */ /* 0x0005620000000800 */
[----:B----4-:R-:W-:Y:S01]  /*cef0*/  FADD R35, R41, -12583039 ;  /* 0xcb40007f29237421 */ /* 0x010fe20000000000 */
[----:B------:R-:W-:Y:S01]  /*cf00*/  FFMA R39, -R64, 1.925963033500011079e-08, R39 ;  /* 0x32a5706040277823 */ /* 0x000fe20000000127 */
[----:B-1----:R-:W-:Y:S01]  /*cf10*/  FFMA R50, R0, R3, 1 ;  /* 0x3f80000000327423 */ /* 0x002fe20000000003 */
[----:B------:R-:W-:Y:S01]  /*cf20*/  FADD R3, R48, -12583039 ;  /* 0xcb40007f30037421 */ /* 0x000fe20000000000 */
[----:B------:R-:W-:Y:S01]  /*cf30*/  FFMA R43, -R66, 1.4426950216293334961, -R35 ;  /* 0x3fb8aa3b422b7823 */ /* 0x000fe20000000923 */
[----:B------:R-:W-:Y:S01]  /*cf40*/  SHF.L.U32 R26, R26, 0x17, RZ ;  /* 0x000000171a1a7819 */ /* 0x000fe200000006ff */
[----:B------:R-:W-:Y:S01]  /*cf50*/  FADD R0, R46, -12583039 ;  /* 0xcb40007f2e007421 */ /* 0x000fe20000000000 */
[----:B------:R1:W-:Y:S01]  /*cf60*/  MUFU.EX2 R25, R32 ;  /* 0x0000002000197308 */ /* 0x0003e20000000800 */
[----:B--2---:R-:W-:Y:S01]  /*cf70*/  FADD R36, R42, -12583039 ;  /* 0xcb40007f2a247421 */ /* 0x004fe20000000000 */
[----:B------:R-:W-:Y:S01]  /*cf80*/  FFMA R43, -R66, 1.925963033500011079e-08, R43 ;  /* 0x32a57060422b7823 */ /* 0x000fe2000000012b */
[----:B------:R-:W-:-:S02]  /*cf90*/  IMAD.SHL.U32 R29, R29, 0x800000, RZ ;  /* 0x008000001d1d7824 */ /* 0x000fc400078e00ff */
[----:B------:R-:W-:Y:S01]  /*cfa0*/  FFMA R27, R26, R27, 1 ;  /* 0x3f8000001a1b7423 */ /* 0x000fe2000000001b */
[----:B------:R-:W-:Y:S01]  /*cfb0*/  FFMA R44, -R67, 1.4426950216293334961, -R36 ;  /* 0x3fb8aa3b432c7823 */ /* 0x000fe20000000924 */
[----:B------:R-:W-:Y:S01]  /*cfc0*/  SHF.L.U32 R34, R34, 0x17, RZ ;  /* 0x0000001722227819 */ /* 0x000fe200000006ff */
[----:B---3--:R-:W-:Y:S01]  /*cfd0*/  FFMA R26, R29, R10, 1 ;  /* 0x3f8000001d1a7423 */ /* 0x008fe2000000000a */
[----:B------:R2:W-:Y:S01]  /*cfe0*/  MUFU.EX2 R36, R43 ;  /* 0x0000002b00247308 */ /* 0x0005e20000000800 */
[----:B-1----:R-:W-:Y:S01]  /*cff0*/  FADD R32, R38, -12583039 ;  /* 0xcb40007f26207421 */ /* 0x002fe20000000000 */
[----:B------:R-:W-:Y:S01]  /*d000*/  IADD3 R10, R50, 0x1800000, RZ ;  /* 0x01800000320a7810 */ /* 0x000fe20007ffe0ff */
[----:B------:R-:W-:Y:S01]  /*d010*/  FFMA R44, -R67, 1.925963033500011079e-08, R44 ;  /* 0x32a57060432c7823 */ /* 0x000fe2000000012c */
[----:B------:R-:W-:Y:S01]  /*d020*/  SHF.L.U32 R37, R37, 0x17, RZ ;  /* 0x0000001725257819 */ /* 0x000fe200000006ff */
[----:B------:R-:W-:Y:S01]  /*d030*/  FFMA R40, -R65, 1.4426950216293334961, -R32 ;  /* 0x3fb8aa3b41287823 */ /* 0x000fe20000000920 */
[----:B------:R-:W-:Y:S01]  /*d040*/  LOP3.LUT R10, R10, 0x7f800000, RZ, 0xc0, !PT ;  /* 0x7f8000000a0a7812 */ /* 0x000fe200078ec0ff */
[----:B------:R-:W-:Y:S01]  /*d050*/  IMAD.SHL.U32 R42, R42, 0x800000, RZ ;  /* 0x008000002a2a7824 */ /* 0x000fe200078e00ff */
[----:B------:R1:W3:Y:S01]  /*d060*/  MUFU.EX2 R32, R39 ;  /* 0x0000002700207308 */ /* 0x0002e20000000800 */
[----:B--2---:R-:W-:Y:S01]  /*d070*/  FFMA R43, R4, R5, 1 ;  /* 0x3f800000042b7423 */ /* 0x004fe20000000005 */
[----:B------:R-:W-:Y:S01]  /*d080*/  FADD R4, R49, -12583039 ;  /* 0xcb40007f31047421 */ /* 0x000fe20000000000 */
[----:B------:R-:W-:Y:S01]  /*d090*/  FFMA R40, -R65, 1.925963033500011079e-08, R40 ;  /* 0x32a5706041287823 */ /* 0x000fe20000000128 */
[----:B------:R-:W-:Y:S01]  /*d0a0*/  FFMA R5, -R70, 1.4426950216293334961, -R3 ;  /* 0x3fb8aa3b46057823 */ /* 0x000fe20000000903 */
[----:B------:R-:W-:Y:S01]  /*d0b0*/  ISETP.GT.U32.AND P2, PT, R10, 0x1ffffff, PT ;  /* 0x01ffffff0a00780c */ /* 0x000fe20003f44070 */
[----:B------:R-:W-:Y:S01]  /*d0c0*/  FFMA R4, -R71, 1.4426950216293334961, -R4 ;  /* 0x3fb8aa3b47047823 */ /* 0x000fe20000000904 */
[----:B------:R-:W-:Y:S01]  /*d0d0*/  SHF.L.U32 R11, R11, 0x17, RZ ;  /* 0x000000170b0b7819 */ /* 0x000fe200000006ff */
[----:B------:R2:W4:Y:S01]  /*d0e0*/  MUFU.EX2 R35, R40 ;  /* 0x0000002800237308 */ /* 0x0005220000000800 */
[----:B-1----:R-:W-:Y:S01]  /*d0f0*/  FADD R39, R45, -12583039 ;  /* 0xcb40007f2d277421 */ /* 0x002fe20000000000 */
[----:B------:R-:W-:Y:S01]  /*d100*/  FFMA R5, -R70, 1.925963033500011079e-08, R5 ;  /* 0x32a5706046057823 */ /* 0x000fe20000000105 */
[----:B------:R-:W-:Y:S01]  /*d110*/  FFMA R4, -R71, 1.925963033500011079e-08, R4 ;  /* 0x32a5706047047823 */ /* 0x000fe20000000104 */
[----:B------:R-:W-:Y:S01]  /*d120*/  SHF.L.U32 R30, R30, 0x17, RZ ;  /* 0x000000171e1e7819 */ /* 0x000fe200000006ff */
[C---:B------:R-:W-:Y:S01]  /*d130*/  FFMA R47, -R68.reuse, 1.4426950216293334961, -R39 ;  /* 0x3fb8aa3b442f7823 */ /* 0x040fe20000000927 */
[----:B------:R-:W-:Y:S01]  /*d140*/  SHF.L.U32 R33, R33, 0x17, RZ ;  /* 0x0000001721217819 */ /* 0x000fe200000006ff */
[----:B------:R-:W-:Y:S01]  /*d150*/  BSSY B1, `(.L_x_346) ;  /* 0x0000025000017945 */ /* 0x000fe20003800000 */
[----:B------:R-:W1:Y:S01]  /*d160*/  MUFU.EX2 R39, R44 ;  /* 0x0000002c00277308 */ /* 0x000e620000000800 */
[C---:B--2---:R-:W-:Y:S01]  /*d170*/  FFMA R40, -R69.reuse, 1.4426950216293334961, -R0 ;  /* 0x3fb8aa3b45287823 */ /* 0x044fe20000000900 */
[----:B------:R-:W-:Y:S01]  /*d180*/  FFMA R47, -R68, 1.925963033500011079e-08, R47 ;  /* 0x32a57060442f7823 */ /* 0x000fe2000000012f */
[----:B------:R-:W-:Y:S01]  /*d190*/  SHF.L.U32 R38, R38, 0x17, RZ ;  /* 0x0000001726267819 */ /* 0x000fe200000006ff */
[----:B-----5:R-:W-:Y:S01]  /*d1a0*/  FFMA R31, R34, R31, 1 ;  /* 0x3f800000221f7423 */ /* 0x020fe2000000001f */
[----:B------:R-:W-:Y:S01]  /*d1b0*/  FFMA R40, -R69, 1.925963033500011079e-08, R40 ;  /* 0x32a5706045287823 */ /* 0x000fe20000000128 */
[----:B------:R-:W-:Y:S01]  /*d1c0*/  SHF.L.U32 R41, R41, 0x17, RZ ;  /* 0x0000001729297819 */ /* 0x000fe200000006ff */
[----:B---3--:R-:W-:Y:S01]  /*d1d0*/  FFMA R32, R37, R32, 1 ;  /* 0x3f80000025207423 */ /* 0x008fe20000000020 */
[----:B------:R-:W2:Y:S01]  /*d1e0*/  MUFU.EX2 R0, R47 ;  /* 0x0000002f00007308 */ /* 0x000ea20000000800 */
[----:B------:R-:W-:Y:S01]  /*d1f0*/  SHF.L.U32 R45, R45, 0x17, RZ ;  /* 0x000000172d2d7819 */ /* 0x000fe200000006ff */
[----:B------:R-:W-:Y:S01]  /*d200*/  FFMA R24, R11, R24, 1 ;  /* 0x3f8000000b187423 */ /* 0x000fe20000000018 */
[----:B------:R-:W-:Y:S01]  /*d210*/  SHF.L.U32 R46, R46, 0x17, RZ ;  /* 0x000000172e2e7819 */ /* 0x000fe200000006ff */
[----:B------:R-:W-:Y:S01]  /*d220*/  FFMA R29, R30, R25, 1 ;  /* 0x3f8000001e1d7423 */ /* 0x000fe20000000019 */
[----:B------:R-:W-:Y:S01]  /*d230*/  SHF.L.U32 R48, R48, 0x17, RZ ;  /* 0x0000001730307819 */ /* 0x000fe200000006ff */
[----:B------:R-:W-:Y:S01]  /*d240*/  FFMA R28, R33, R28, 1 ;  /* 0x3f800000211c7423 */ /* 0x000fe2000000001c */
[----:B------:R-:W-:Y:S01]  /*d250*/  SHF.L.U32 R49, R49, 0x17, RZ ;  /* 0x0000001731317819 */ /* 0x000fe200000006ff */
[----:B------:R-:W3:Y:S01]  /*d260*/  MUFU.EX2 R3, R40 ;  /* 0x0000002800037308 */ /* 0x000ee20000000800 */
[----:B----4-:R-:W-:Y:S01]  /*d270*/  FFMA R35, R38, R35, 1 ;  /* 0x3f80000026237423 */ /* 0x010fe20000000023 */
[----:B------:R-:W-:Y:S01]  /*d280*/  FFMA R36, R41, R36, 1 ;  /* 0x3f80000029247423 */ /* 0x000fe20000000024 */
[----:B-1----:R-:W-:-:S05]  /*d290*/  FFMA R39, R42, R39, 1 ;  /* 0x3f8000002a277423 */ /* 0x002fca0000000027 */
[----:B------:R-:W1:Y:S01]  /*d2a0*/  MUFU.EX2 R5, R5 ;  /* 0x0000000500057308 */ /* 0x000e620000000800 */
[----:B--2---:R-:W-:-:S07]  /*d2b0*/  FFMA R34, R45, R0, 1 ;  /* 0x3f8000002d227423 */ /* 0x004fce0000000000 */
        /* <DEDUP_REMOVED lines=10> */
.L_x_347:
[----:B------:R-:W1:Y:S02]  /*d360*/  MUFU.RCP R11, R50 ;  /* 0x00000032000b7308 */ /* 0x000e640000001000 */
[----:B-1----:R-:W-:-:S04]  /*d370*/  FFMA R0, R50, R11, -1 ;  /* 0xbf80000032007423 */ /* 0x002fc8000000000b */
[----:B------:R-:W-:-:S04]  /*d380*/  FADD.FTZ R0, -R0, -RZ ;  /* 0x800000ff00007221 */ /* 0x000fc80000010100 */
[----:B------:R-:W-:-:S07]  /*d390*/  FFMA R11, R11, R0, R11 ;  /* 0x000000000b0b7223 */ /* 0x000fce000000000b */
.L_x_348:
[----:B------:R-:W-:Y:S05]  /*d3a0*/  BSYNC B1 ;  /* 0x0000000000017941 */ /* 0x000fea0003800000 */
.L_x_346:
        /* <DEDUP_REMOVED lines=10> */
.L_x_350:
[----:B------:R-:W1:Y:S02]  /*d450*/  MUFU.RCP R10, R43 ;  /* 0x0000002b000a7308 */ /* 0x000e640000001000 */
[----:B-1----:R-:W-:-:S04]  /*d460*/  FFMA R0, R43, R10, -1 ;  /* 0xbf8000002b007423 */ /* 0x002fc8000000000a */
[----:B------:R-:W-:-:S04]  /*d470*/  FADD.FTZ R3, -R0, -RZ ;  /* 0x800000ff00037221 */ /* 0x000fc80000010100 */
[----:B------:R-:W-:-:S07]  /*d480*/  FFMA R10, R10, R3, R10 ;  /* 0x000000030a0a7223 */ /* 0x000fce000000000a */
.L_x_351:
[----:B------:R-:W-:Y:S05]  /*d490*/  BSYNC B1 ;  /* 0x0000000000017941 */ /* 0x000fea0003800000 */
.L_x_349:
        /* <DEDUP_REMOVED lines=10> */
.L_x_353:
[----:B------:R-:W1:Y:S02]  /*d540*/  MUFU.RCP R25, R24 ;  /* 0x0000001800197308 */ /* 0x000e640000001000 */
[----:B-1----:R-:W-:-:S04]  /*d550*/  FFMA R0, R24, R25, -1 ;  /* 0xbf80000018007423 */ /* 0x002fc80000000019 */
[----:B------:R-:W-:-:S04]  /*d560*/  FADD.FTZ R0, -R0, -RZ ;  /* 0x800000ff00007221 */ /* 0x000fc80000010100 */
[----:B------:R-:W-:-:S07]  /*d570*/  FFMA R25, R25, R0, R25 ;  /* 0x0000000019197223 */ /* 0x000fce0000000019 */
.L_x_354:
[----:B------:R-:W-:Y:S05]  /*d580*/  BSYNC B1 ;  /* 0x0000000000017941 */ /* 0x000fea0003800000 */
.L_x_352:
        /* <DEDUP_REMOVED lines=10> */
.L_x_356:
[----:B------:R-:W1:Y:S02]  /*d630*/  MUFU.RCP R24, R27 ;  /* 0x0000001b00187308 */ /* 0x000e640000001000 */
[----:B-1----:R-:W-:-:S04]  /*d640*/  FFMA R0, R27, R24, -1 ;  /* 0xbf8000001b007423 */ /* 0x002fc80000000018 */
[----:B------:R-:W-:-:S04]  /*d650*/  FADD.FTZ R3, -R0, -RZ ;  /* 0x800000ff00037221 */ /* 0x000fc80000010100 */
[----:B------:R-:W-:-:S07]  /*d660*/  FFMA R24, R24, R3, R24 ;  /* 0x0000000318187223 */ /* 0x000fce0000000018 */
.L_x_357:
[----:B------:R-:W-:Y:S05]  /*d670*/  BSYNC B1 ;  /* 0x0000000000017941 */ /* 0x000fea0003800000 */
.L_x_355:
        /* <DEDUP_REMOVED lines=10> */
.L_x_359:
[----:B------:R-:W1:Y:S02]  /*d720*/  MUFU.RCP R27, R26 ;  /* 0x0000001a001b7308 */ /* 0x000e640000001000 */
[----:B-1----:R-:W-:-:S04]  /*d730*/  FFMA R0, R26, R27, -1 ;  /* 0xbf8000001a007423 */ /* 0x002fc8000000001b */
[----:B------:R-:W-:-:S04]  /*d740*/  FADD.FTZ R0, -R0, -RZ ;  /* 0x800000ff00007221 */ /* 0x000fc80000010100 */
[----:B------:R-:W-:-:S07]  /*d750*/  FFMA R27, R27, R0, R27 ;  /* 0x000000001b1b7223 */ /* 0x000fce000000001b */
.L_x_360:
[----:B------:R-:W-:Y:S05]  /*d760*/  BSYNC B1 ;  /* 0x0000000000017941 */ /* 0x000fea0003800000 */
.L_x_358:
        /* <DEDUP_REMOVED lines=10> */
.L_x_362:
[----:B------:R-:W1:Y:S02]  /*d810*/  MUFU.RCP R26, R29 ;  /* 0x0000001d001a7308 */ /* 0x000e640000001000 */
[----:B-1----:R-:W-:-:S04]  /*d820*/  FFMA R0, R29, R26, -1 ;  /* 0xbf8000001d007423 */ /* 0x002fc8000000001a */
[----:B------:R-:W-:-:S04]  /*d830*/  FADD.FTZ R3, -R0, -RZ ;  /* 0x800000ff00037221 */ /* 0x000fc80000010100 */
[----:B------:R-:W-:-:S07]  /*d840*/  FFMA R26, R26, R3, R26 ;  /* 0x000000031a1a7223 */ /* 0x000fce000000001a */
.L_x_363:
[----:B------:R-:W-:Y:S05]  /*d850*/  BSYNC B1 ;  /* 0x0000000000017941 */ /* 0x000fea0003800000 */
.L_x_361:
        /* <DEDUP_REMOVED lines=10> */
.L_x_365:
[----:B------:R-:W1:Y:S02]  /*d900*/  MUFU.RCP R29, R28 ;  /* 0x0000001c001d7308 */ /* 0x000e640000001000 */
[----:B-1----:R-:W-:-:S04]  /*d910*/  FFMA R0, R28, R29, -1 ;  /* 0xbf8000001c007423 */ /* 0x002fc8000000001d */
[----:B------:R-:W-:-:S04]  /*d920*/  FADD.FTZ R0, -R0, -RZ ;  /* 0x800000ff00007221 */ /* 0x000fc80000010100 */
[----:B------:R-:W-:-:S07]  /*d930*/  FFMA R29, R29, R0, R29 ;  /* 0x000000001d1d7223 */ /* 0x000fce000000001d */
.L_x_366:
[----:B------:R-:W-:Y:S05]  /*d940*/  BSYNC B1 ;  /* 0x0000000000017941 */ /* 0x000fea0003800000 */
.L_x_364:
        /* <DEDUP_REMOVED lines=10> */
.L_x_368:
[----:B------:R-:W1:Y:S02]  /*d9f0*/  MUFU.RCP R28, R31 ;  /* 0x0000001f001c7308 */ /* 0x000e640000001000 */
[----:B-1----:R-:W-:-:S04]  /*da00*/  FFMA R0, R31, R28, -1 ;  /* 0xbf8000001f007423 */ /* 0x002fc8000000001c */
[----:B------:R-:W-:-:S04]  /*da10*/  FADD.FTZ R3, -R0, -RZ ;  /* 0x800000ff00037221 */ /* 0x000fc80000010100 */
[----:B------:R-:W-:-:S07]  /*da20*/  FFMA R28, R28, R3, R28 ;  /* 0x000000031c1c7223 */ /* 0x000fce000000001c */
.L_x_369:
[----:B------:R-:W-:Y:S05]  /*da30*/  BSYNC B1 ;  /* 0x0000000000017941 */ /* 0x000fea0003800000 */
.L_x_367:
        /* <DEDUP_REMOVED lines=10> */
.L_x_371:
[----:B------:R-:W1:Y:S02]  /*dae0*/  MUFU.RCP R31, R32 ;  /* 0x00000020001f7308 */ /* 0x000e640000001000 */
[----:B-1----:R-:W-:-:S04]  /*daf0*/  FFMA R0, R32, R31, -1 ;  /* 0xbf80000020007423 */ /* 0x002fc8000000001f */
[----:B------:R-:W-:-:S04]  /*db00*/  FADD.FTZ R0, -R0, -RZ ;  /* 0x800000ff00007221 */ /* 0x000fc80000010100 */
[----:B------:R-:W-:-:S07]  /*db10*/  FFMA R31, R31, R0, R31 ;  /* 0x000000001f1f7223 */ /* 0x000fce000000001f */
.L_x_372:
[----:B------:R-:W-:Y:S05]  /*db20*/  BSYNC B1 ;  /* 0x0000000000017941 */ /* 0x000fea0003800000 */
.L_x_370:
        /* <DEDUP_REMOVED lines=10> */
.L_x_374:
[----:B------:R-:W1:Y:S02]  /*dbd0*/  MUFU.RCP R30, R35 ;  /* 0x00000023001e7308 */ /* 0x000e640000001000 */
[----:B-1----:R-:W-:-:S04]  /*dbe0*/  FFMA R0, R35, R30, -1 ;  /* 0xbf80000023007423 */ /* 0x002fc8000000001e */
[----:B------:R-:W-:-:S04]  /*dbf0*/  FADD.FTZ R3, -R0, -RZ ;  /* 0x800000ff00037221 */ /* 0x000fc80000010100 */
[----:B------:R-:W-:-:S07]  /*dc00*/  FFMA R30, R30, R3, R30 ;  /* 0x000000031e1e7223 */ /* 0x000fce000000001e */
.L_x_375:
[----:B------:R-:W-:Y:S05]  /*dc10*/  BSYNC B1 ;  /* 0x0000000000017941 */ /* 0x000fea0003800000 */
.L_x_373:
        /* <DEDUP_REMOVED lines=10> */
.L_x_377:
[----:B------:R-:W1:Y:S02]  /*dcc0*/  MUFU.RCP R33, R36 ;  /* 0x0000002400217308 */ /* 0x000e640000001000 */
[----:B-1----:R-:W-:-:S04]  /*dcd0*/  FFMA R0, R36, R33, -1 ;  /* 0xbf80000024007423 */ /* 0x002fc80000000021 */
[----:B------:R-:W-:-:S04]  /*dce0*/  FADD.FTZ R0, -R0, -RZ ;  /* 0x800000ff00007221 */ /* 0x000fc80000010100 */
[----:B------:R-:W-:-:S07]  /*dcf0*/  FFMA R33, R33, R0, R33 ;  /* 0x0000000021217223 */ /* 0x000fce0000000021 */
.L_x_378:
[----:B------:R-:W-:Y:S05]  /*dd00*/  BSYNC B1 ;  /* 0x0000000000017941 */ /* 0x000fea0003800000 */
.L_x_376:
        /* <DEDUP_REMOVED lines=10> */
.L_x_380:
[----:B------:R-:W1:Y:S02]  /*ddb0*/  MUFU.RCP R32, R39 ;  /* 0x0000002700207308 */ /* 0x000e640000001000 */
[----:B-1----:R-:W-:-:S04]  /*ddc0*/  FFMA R0, R39, R32, -1 ;  /* 0xbf80000027007423 */ /* 0x002fc80000000020 */
[----:B------:R-:W-:-:S04]  /*ddd0*/  FADD.FTZ R3, -R0, -RZ ;  /* 0x800000ff00037221 */ /* 0x000fc80000010100 */
[----:B------:R-:W-:-:S07]  /*dde0*/  FFMA R32, R32, R3, R32 ;  /* 0x0000000320207223 */ /* 0x000fce0000000020 */
.L_x_381:
[----:B------:R-:W-:Y:S05]  /*ddf0*/  BSYNC B1 ;  /* 0x0000000000017941 */ /* 0x000fea0003800000 */
.L_x_379:
        /* <DEDUP_REMOVED lines=10> */
.L_x_383:
[----:B------:R-:W1:Y:S02]  /*dea0*/  MUFU.RCP R35, R34 ;  /* 0x0000002200237308 */ /* 0x000e640000001000 */
[----:B-1----:R-:W-:-:S04]  /*deb0*/  FFMA R0, R34, R35, -1 ;  /* 0xbf80000022007423 */ /* 0x002fc80000000023 */
[----:B------:R-:W-:-:S04]  /*dec0*/  FADD.FTZ R0, -R0, -RZ ;  /* 0x800000ff00007221 */ /* 0x000fc80000010100 */
[----:B------:R-:W-:-:S07]  /*ded0*/  FFMA R35, R35, R0, R35 ;  /* 0x0000000023237223 */ /* 0x000fce0000000023 */
.L_x_384:
[----:B------:R-:W-:Y:S05]  /*dee0*/  BSYNC B1 ;  /* 0x0000000000017941 */ /* 0x000fea0003800000 */
.L_x_382:
        /* <DEDUP_REMOVED lines=10> */
.L_x_386:
[----:B------:R-:W1:Y:S02]  /*df90*/  MUFU.RCP R34, R37 ;  /* 0x0000002500227308 */ /* 0x000e640000001000 */
[----:B-1----:R-:W-:-:S04]  /*dfa0*/  FFMA R0, R37, R34, -1 ;  /* 0xbf80000025007423 */ /* 0x002fc80000000022 */
[----:B------:R-:W-:-:S04]  /*dfb0*/  FADD.FTZ R3, -R0, -RZ ;  /* 0x800000ff00037221 */ /* 0x000fc80000010100 */
[----:B------:R-:W-:-:S07]  /*dfc0*/  FFMA R34, R34, R3, R34 ;  /* 0x0000000322227223 */ /* 0x000fce0000000022 */
.L_x_387:
[----:B------:R-:W-:Y:S05]  /*dfd0*/  BSYNC B1 ;  /* 0x0000000000017941 */ /* 0x000fea0003800000 */
.L_x_385:
        /* <DEDUP_REMOVED lines=10> */
.L_x_389:
[----:B------:R-:W1:Y:S02]  /*e080*/  MUFU.RCP R37, R48 ;  /* 0x0000003000257308 */ /* 0x000e640000001000 */
[----:B-1----:R-:W-:-:S04]  /*e090*/  FFMA R0, R48, R37, -1 ;  /* 0xbf80000030007423 */ /* 0x002fc80000000025 */
[----:B------:R-:W-:-:S04]  /*e0a0*/  FADD.FTZ R0, -R0, -RZ ;  /* 0x800000ff00007221 */ /* 0x000fc80000010100 */
[----:B------:R-:W-:-:S07]  /*e0b0*/  FFMA R37, R37, R0, R37 ;  /* 0x0000000025257223 */ /* 0x000fce0000000025 */
.L_x_390:
[----:B------:R-:W-:Y:S05]  /*e0c0*/  BSYNC B1 ;  /* 0x0000000000017941 */ /* 0x000fea0003800000 */
.L_x_388:
        /* <DEDUP_REMOVED lines=9> */
.L_x_392:
[----:B------:R-:W1:Y:S02]  /*e160*/  MUFU.RCP R0, R49 ;  /* 0x0000003100007308 */ /* 0x000e640000001000 */
[----:B-1----:R-:W-:-:S04]  /*e170*/  FFMA R3, R49, R0, -1 ;  /* 0xbf80000031037423 */ /* 0x002fc80000000000 */
[----:B------:R-:W-:-:S04]  /*e180*/  FADD.FTZ R3, -R3, -RZ ;  /* 0x800000ff03037221 */ /* 0x000fc80000010100 */
[----:B------:R-:W-:-:S07]  /*e190*/  FFMA R0, R0, R3, R0 ;  /* 0x0000000300007223 */ /* 0x000fce0000000000 */
.L_x_393:
[----:B------:R-:W-:Y:S05]  /*e1a0*/  BSYNC B1 ;  /* 0x0000000000017941 */ /* 0x000fea0003800000 */
.L_x_391:
        /* <DEDUP_REMOVED lines=23> */
[----:B------:R-:W-:Y:S01]  /*e320*/  F2FP.BF16.F32.PACK_AB R29, R32, R33 ;  /* 0x00000021201d723e */ /* 0x000fe200000010ff */
[----:B------:R1:W-:Y:S01]  /*e330*/  STSM.16.M88.4 [R20+0x2200], R24 ;  /* 0x0022001814007844 */ /* 0x0003e20000000200 */
[----:B------:R-:W-:Y:S02]  /*e340*/  F2FP.BF16.F32.PACK_AB R30, R34, R35 ;  /* 0x00000023221e723e */ /* 0x000fe400000010ff */
        /* <DEDUP_REMOVED lines=19> */
.L_x_395:
[----:B------:R-:W-:Y:S05]  /*e480*/  BSYNC B0 ;  /* 0x0000000000007941 */ /* 0x000fea0003800000 */
.L_x_394:
[----:B------:R-:W-:Y:S06]  /*e490*/  BAR.SYNC.DEFER_BLOCKING 0x1, 0x100 ;  /* 0x0044000000007b1d */ /* 0x000fec0000010000 */
[----:B------:R-:W-:Y:S04]  /*e4a0*/  BSSY B0, `(.L_x_396) ;  /* 0x0000009000007945 */ /* 0x000fe80003800000 */
[----:B------:R-:W-:Y:S05]  /*e4b0*/  @P0 BRA `(.L_x_397) ;  /* 0x00000000001c0947 */ /* 0x000fea0003800000 */
[----:B------:R-:W-:-:S13]  /*e4c0*/  ISETP.NE.AND P2, PT, R160, 0x3, PT ;  /* 0x00000003a000780c */ /* 0x000fda0003f45270 */
[----:B------:R-:W-:Y:S05]  /*e4d0*/  @!P2 BRA `(.L_x_398) ;  /* 0x000000000004a947 */ /* 0x000fea0003800000 */
[----:B------:R-:W-:Y:S01]  /*e4e0*/  BPT.TRAP 0x1 ;  /* 0x000000040000795c */ /* 0x000fe20000300000 */
.L_x_398:
[----:B------:R-:W-:-:S04]  /*e4f0*/  ULEA UR4, UR5, UR52, 0x3 ;  /* 0x0000003405047291 */ /* 0x000fc8000f8e183f */
[----:B------:R-:W-:-:S04]  /*e500*/  UIADD3 UR4, UR4, 0x60, URZ ;  /* 0x0000006004047890 */ /* 0x000fc8000fffe03f */
[----:B------:R-:W-:-:S09]  /*e510*/  UPRMT UR4, UR51, 0x654, UR4 ;  /* 0x0000065433047896 */ /* 0x000fd20008000004 */
[----:B------:R-:W-:Y:S03]  /*e520*/  SYNCS.ARRIVE.TRANS64.RED.A1T0 RZ, [UR4], RZ ;  /* 0x000000ffffff79a7 */ /* 0x000fe60008100404 */
.L_x_397:
[----:B------:R-:W-:Y:S05]  /*e530*/  BSYNC B0 ;  /* 0x0000000000007941 */ /* 0x000fea0003800000 */
.L_x_396:
        /* <DEDUP_REMOVED lines=8> */
.L_x_401:
        /* <DEDUP_REMOVED lines=8> */
.L_x_623:
[----:B------:R-:W-:Y:S05]  /*e640*/  BSYNC B1 ;  /* 0x0000000000017941 */ /* 0x000fea0003800000 */
.L_x_402:
[----:B------:R-:W-:Y:S05]  /*e650*/  @P1 BRA `(.L_x_404) ;  /* 0x0000000000941947 */ /* 0x000fea0003800000 */
[----:B-1----:R-:W-:Y:S01]  /*e660*/  LEA R30, R12, R97, 0xd ;  /* 0x000000610c1e7211 */ /* 0x002fe200078e68ff */
[----:B------:R-:W-:Y:S05]  /*e670*/  WARPSYNC.ALL ;  /* 0x0000000000007948 */ /* 0x000fea0003800000 */
[----:B------:R-:W-:Y:S01]  /*e680*/  LEA R33, R155, R30, 0x1 ;  /* 0x0000001e9b217211 */ /* 0x000fe200078e08ff */
[----:B------:R-:W2:Y:S05]  /*e690*/  LDSM.16.M88.4 R12, [R30] ;  /* 0x000000001e0c783b */ /* 0x000eaa0000000200 */
[----:B------:R-:W1:Y:S01]  /*e6a0*/  LDSM.16.M88.4 R32, [R33] ;  /* 0x000000002120783b */ /* 0x000e620000000200 */
[----:B--2---:R-:W-:Y:S01]  /*e6b0*/  SHF.L.U32 R0, R12, 0x10, RZ ;  /* 0x000000100c007819 */ /* 0x004fe200000006ff */
[----:B------:R-:W-:Y:S01]  /*e6c0*/  IMAD.U32 R10, R14, 0x10000, RZ ;  /* 0x000100000e0a7824 */ /* 0x000fe200078e00ff */
[----:B------:R-:W-:-:S02]  /*e6d0*/  LOP3.LUT R12, R12, 0xffff0000, RZ, 0xc0, !PT ;  /* 0xffff00000c0c7812 */ /* 0x000fc400078ec0ff */
[----:B------:R-:W-:Y:S01]  /*e6e0*/  SHF.L.U32 R4, R13, 0x10, RZ ;  /* 0x000000100d047819 */ /* 0x000fe200000006ff */
[C---:B------:R-:W-:Y:S01]  /*e6f0*/  FMUL R21, R153.reuse, R10 ;  /* 0x0000000a99157220 */ /* 0x040fe20000400000 */
[----:B-1----:R-:W-:Y:S02]  /*e700*/  SHF.L.U32 R30, R32, 0x10, RZ ;  /* 0x00000010201e7819 */ /* 0x002fe400000006ff */
        /* <DEDUP_REMOVED lines=26> */
.L_x_404:
[----:B------:R-:W-:Y:S02]  /*e8b0*/  LOP3.LUT R7, R7, R46, RZ, 0x3c, !PT ;  /* 0x0000002e07077212 */ /* 0x000fe400078e3cff */
[----:B------:R-:W-:-:S07]  /*e8c0*/  SEL R12, R5, RZ, P3 ;  /* 0x000000ff050c7207 */ /* 0x000fce0001800000 */
.L_x_400:
[----:B------:R-:W-:Y:S05]  /*e8d0*/  BSYNC B0 ;  /* 0x0000000000007941 */ /* 0x000fea0003800000 */
.L_x_399:
[----:B------:R-:W-:Y:S01]  /*e8e0*/  MOV R47, 0x3bbb989d ;  /* 0x3bbb989d002f7802 */ /* 0x000fe20000000f00 */
[C---:B------:R-:W-:Y:S01]  /*e8f0*/  FFMA R137, R154.reuse, R137, R14 ;  /* 0x000000899a897223 */ /* 0x040fe2000000000e */
[C---:B------:R-:W-:Y:S01]  /*e900*/  FFMA R139, R154.reuse, R139, R23 ;  /* 0x0000008b9a8b7223 */ /* 0x040fe20000000017 */
[----:B------:R-:W-:Y:S01]  /*e910*/  FFMA R136, R154, R136, R13 ;  /* 0x000000889a887223 */ /* 0x000fe2000000000d */
[----:B------:R-:W-:Y:S01]  /*e920*/  MOV R48, 0x437c0000 ;  /* 0x437c000000307802 */ /* 0x000fe20000000f00 */
[-C--:B------:R-:W-:Y:S01]  /*e930*/  FFMA.SAT R4, -R137, R47.reuse, 0.5 ;  /* 0x3f00000089047423 */ /* 0x080fe2000000212f */
[-C--:B------:R-:W-:Y:S01]  /*e940*/  FFMA.SAT R11, -R139, R47.reuse, 0.5 ;  /* 0x3f0000008b0b7423 */ /* 0x080fe2000000212f */
[-C--:B--2---:R-:W-:Y:S01]  /*e950*/  FFMA.SAT R0, -R136, R47.reuse, 0.5 ;  /* 0x3f00000088007423 */ /* 0x084fe2000000212f */
[C---:B------:R-:W-:Y:S01]  /*e960*/  FFMA R138, R154.reuse, R138, R157 ;  /* 0x0000008a9a8a7223 */ /* 0x040fe2000000009d */
[----:B------:R-:W-:Y:S01]  /*e970*/  FFMA R140, R154, R140, R21 ;  /* 0x0000008c9a8c7223 */ /* 0x000fe20000000015 */
[-C--:B------:R-:W-:Y:S01]  /*e980*/  FFMA.RM R4, R4, R48.reuse, 12582913 ;  /* 0x4b40000104047423 */ /* 0x080fe20000004030 */
[-C--:B-1----:R-:W-:Y:S01]  /*e990*/  FFMA.RM R24, R11, R48.reuse, 12582913 ;  /* 0x4b4000010b187423 */ /* 0x082fe20000004030 */
[-C--:B------:R-:W-:Y:S01]  /*e9a0*/  FFMA.RM R0, R0, R48.reuse, 12582913 ;  /* 0x4b40000100007423 */ /* 0x080fe20000004030 */
[-C--:B------:R-:W-:Y:S01]  /*e9b0*/  FFMA.SAT R5, -R138, R47.reuse, 0.5 ;  /* 0x3f0000008a057423 */ /* 0x080fe2000000212f */
[----:B------:R-:W-:Y:S01]  /*e9c0*/  FFMA.SAT R25, -R140, R47, 0.5 ;  /* 0x3f0000008c197423 */ /* 0x000fe2000000212f */
[----:B------:R-:W-:Y:S01]  /*e9d0*/  FADD R6, R4, -12583039 ;  /* 0xcb40007f04067421 */ /* 0x000fe20000000000 */
[----:B------:R-:W-:Y:S01]  /*e9e0*/  FADD R26, R24, -12583039 ;  /* 0xcb40007f181a7421 */ /* 0x000fe20000000000 */
[----:B------:R-:W-:Y:S01]  /*e9f0*/  FADD R3, R0, -12583039 ;  /* 0xcb40007f00037421 */ /* 0x000fe20000000000 */
[----:B------:R-:W-:Y:S01]  /*ea00*/  FFMA R141, R154, R141, R15 ;  /* 0x0000008d9a8d7223 */ /* 0x000fe2000000000f */
[-C--:B------:R-:W-:Y:S01]  /*ea10*/  FFMA.RM R10, R5, R48.reuse, 12582913 ;  /* 0x4b400001050a7423 */ /* 0x080fe20000004030 */
[----:B------:R-:W-:Y:S01]  /*ea20*/  FFMA.RM R27, R25, R48, 12582913 ;  /* 0x4b400001191b7423 */ /* 0x000fe20000004030 */
[----:B------:R-:W-:Y:S01]  /*ea30*/  FFMA R6, -R137, 1.4426950216293334961, -R6 ;  /* 0x3fb8aa3b89067823 */ /* 0x000fe20000000906 */
[----:B------:R-:W-:Y:S01]  /*ea40*/  FFMA R26, -R139, 1.4426950216293334961, -R26 ;  /* 0x3fb8aa3b8b1a7823 */ /* 0x000fe2000000091a */
[----:B------:R-:W-:Y:S01]  /*ea50*/  FFMA R3, -R136, 1.4426950216293334961, -R3 ;  /* 0x3fb8aa3b88037823 */ /* 0x000fe20000000903 */
[----:B------:R-:W-:Y:S01]  /*ea60*/  FFMA.SAT R28, -R141, R47, 0.5 ;  /* 0x3f0000008d1c7423 */ /* 0x000fe2000000212f */
[----:B------:R-:W-:Y:S01]  /*ea70*/  FFMA R143, R154, R143, R159 ;  /* 0x0000008f9a8f7223 */ /* 0x000fe2000000009f */
[----:B------:R-:W-:Y:S01]  /*ea80*/  FADD R5, R10, -12583039 ;  /* 0xcb40007f0a057421 */ /* 0x000fe20000000000 */
[----:B------:R-:W-:Y:S01]  /*ea90*/  FADD R25, R27, -12583039 ;  /* 0xcb40007f1b197421 */ /* 0x000fe20000000000 */
[----:B------:R-:W-:Y:S01]  /*eaa0*/  FFMA R142, R154, R142, R161 ;  /* 0x0000008e9a8e7223 */ /* 0x000fe200000000a1 */
[----:B------:R-:W-:Y:S01]  /*eab0*/  FFMA R6, -R137, 1.925963033500011079e-08, R6 ;  /* 0x32a5706089067823 */ /* 0x000fe20000000106 */
[----:B------:R-:W-:Y:S01]  /*eac0*/  FFMA R26, -R139, 1.925963033500011079e-08, R26 ;  /* 0x32a570608b1a7823 */ /* 0x000fe2000000011a */
[----:B------:R-:W-:Y:S01]  /*ead0*/  FFMA R3, -R136, 1.925963033500011079e-08, R3 ;  /* 0x32a5706088037823 */ /* 0x000fe20000000103 */
[----:B------:R-:W-:Y:S01]  /*eae0*/  FFMA.RM R28, R28, R48, 12582913 ;  /* 0x4b4000011c1c7423 */ /* 0x000fe20000004030 */
[-C--:B------:R-:W-:Y:S01]  /*eaf0*/  FFMA.SAT R33, -R143, R47.reuse, 0.5 ;  /* 0x3f0000008f217423 */ /* 0x080fe2000000212f */
[----:B------:R-:W-:Y:S01]  /*eb00*/  FFMA R144, R154, R144, R89 ;  /* 0x000000909a907223 */ /* 0x000fe20000000059 */
[----:B------:R-:W-:Y:S01]  /*eb10*/  FFMA R11, -R138, 1.4426950216293334961, -R5 ;  /* 0x3fb8aa3b8a0b7823 */ /* 0x000fe20000000905 */
[----:B------:R-:W-:Y:S01]  /*eb20*/  FFMA R29, -R140, 1.4426950216293334961, -R25 ;  /* 0x3fb8aa3b8c1d7823 */ /* 0x000fe20000000919 */
[-C--:B------:R-:W-:Y:S01]  /*eb30*/  FFMA.SAT R30, -R142, R47.reuse, 0.5 ;  /* 0x3f0000008e1e7423 */ /* 0x080fe2000000212f */
[----:B------:R1:W2:Y:S01]  /*eb40*/  MUFU.EX2 R5, R6 ;  /* 0x0000000600057308 */ /* 0x0002a20000000800 */
[----:B------:R-:W-:Y:S01]  /*eb50*/  FFMA.SAT R35, -R144, R47, 0.5 ;  /* 0x3f00000090237423 */ /* 0x000fe2000000212f */
[----:B------:R-:W-:Y:S01]  /*eb60*/  FFMA R145, R154, R145, R163 ;  /* 0x000000919a917223 */ /* 0x000fe200000000a3 */
[-C--:B------:R-:W-:Y:S01]  /*eb70*/  FFMA.RM R32, R30, R48.reuse, 12582913 ;  /* 0x4b4000011e207423 */ /* 0x080fe20000004030 */
[----:B------:R-:W-:Y:S01]  /*eb80*/  FFMA R29, -R140, 1.925963033500011079e-08, R29 ;  /* 0x32a570608c1d7823 */ /* 0x000fe2000000011d */
[----:B------:R-:W-:Y:S01]  /*eb90*/  FFMA.RM R35, R35, R48, 12582913 ;  /* 0x4b40000123237423 */ /* 0x000fe20000004030 */
[----:B------:R-:W-:Y:S01]  /*eba0*/  FFMA.SAT R36, -R145, R47, 0.5 ;  /* 0x3f00000091247423 */ /* 0x000fe2000000212f */
[----:B------:R-:W-:Y:S01]  /*ebb0*/  FADD R31, R32, -12583039 ;  /* 0xcb40007f201f7421 */ /* 0x000fe20000000000 */
[----:B------:R3:W-:Y:S01]  /*ebc0*/  MUFU.EX2 R25, R26 ;  /* 0x0000001a00197308 */ /* 0x0007e20000000800 */
[----:B-1----:R-:W-:Y:S01]  /*ebd0*/  FADD R6, R28, -12583039 ;  /* 0xcb40007f1c067421 */ /* 0x002fe20000000000 */
[C---:B------:R-:W-:Y:S01]  /*ebe0*/  FFMA R146, R154.reuse, R146, R91 ;  /* 0x000000929a927223 */ /* 0x040fe2000000005b */
[C---:B------:R-:W-:Y:S01]  /*ebf0*/  FFMA R147, R154.reuse, R147, R165 ;  /* 0x000000939a937223 */ /* 0x040fe200000000a5 */
[C---:B------:R-:W-:Y:S01]  /*ec00*/  FFMA R148, R154.reuse, R148, R93 ;  /* 0x000000949a947223 */ /* 0x040fe2000000005d */
[----:B------:R-:W-:Y:S01]  /*ec10*/  FFMA R30, -R141, 1.4426950216293334961, -R6 ;  /* 0x3fb8aa3b8d1e7823 */ /* 0x000fe20000000906 */
[C---:B------:R-:W-:Y:S01]  /*ec20*/  FFMA R149, R154.reuse, R149, R167 ;  /* 0x000000959a957223 */ /* 0x040fe200000000a7 */
[C---:B------:R-:W-:Y:S01]  /*ec30*/  FFMA R150, R154.reuse, R150, R95 ;  /* 0x000000969a967223 */ /* 0x040fe2000000005f */
[----:B------:R-:W1:Y:S01]  /*ec40*/  MUFU.EX2 R3, R3 ;  /* 0x0000000300037308 */ /* 0x000e620000000800 */
[-C--:B---3--:R-:W-:Y:S01]  /*ec50*/  FFMA.RM R26, R33, R48.reuse, 12582913 ;  /* 0x4b400001211a7423 */ /* 0x088fe20000004030 */
[----:B------:R-:W-:Y:S01]  /*ec60*/  FFMA R30, -R141, 1.925963033500011079e-08, R30 ;  /* 0x32a570608d1e7823 */ /* 0x000fe2000000011e */
[----:B------:R-:W-:Y:S01]  /*ec70*/  FFMA R151, R154, R151, R169 ;  /* 0x000000979a977223 */ /* 0x000fe200000000a9 */
[-C--:B------:R-:W-:Y:S01]  /*ec80*/  FFMA.RM R36, R36, R48.reuse, 12582913 ;  /* 0x4b40000124247423 */ /* 0x080fe20000004030 */
[----:B------:R-:W-:Y:S01]  /*ec90*/  FADD R34, R26, -12583039 ;  /* 0xcb40007f1a227421 */ /* 0x000fe20000000000 */
[----:B------:R-:W-:Y:S01]  /*eca0*/  FFMA R33, -R142, 1.4426950216293334961, -R31 ;  /* 0x3fb8aa3b8e217823 */ /* 0x000fe2000000091f */
[-C--:B------:R-:W-:Y:S01]  /*ecb0*/  FFMA.SAT R38, -R146, R47.reuse, 0.5 ;  /* 0x3f00000092267423 */ /* 0x080fe2000000212f */
[----:B------:R3:W4:Y:S01]  /*ecc0*/  MUFU.EX2 R6, R29 ;  /* 0x0000001d00067308 */ /* 0x0007220000000800 */
[----:B------:R-:W-:Y:S01]  /*ecd0*/  FFMA R34, -R143, 1.4426950216293334961, -R34 ;  /* 0x3fb8aa3b8f227823 */ /* 0x000fe20000000922 */
[-C--:B------:R-:W-:Y:S01]  /*ece0*/  FFMA.SAT R41, -R147, R47.reuse, 0.5 ;  /* 0x3f00000093297423 */ /* 0x080fe2000000212f */
[-C--:B------:R-:W-:Y:S01]  /*ecf0*/  FFMA.SAT R43, -R148, R47.reuse, 0.5 ;  /* 0x3f000000942b7423 */ /* 0x080fe2000000212f */
[-C--:B------:R-:W-:Y:S01]  /*ed00*/  FFMA.SAT R44, -R149, R47.reuse, 0.5 ;  /* 0x3f000000952c7423 */ /* 0x080fe2000000212f */
[-C--:B------:R-:W-:Y:S01]  /*ed10*/  FFMA.SAT R45, -R150, R47.reuse, 0.5 ;  /* 0x3f000000962d7423 */ /* 0x080fe2000000212f */
[----:B------:R-:W-:Y:S01]  /*ed20*/  FFMA R34, -R143, 1.925963033500011079e-08, R34 ;  /* 0x32a570608f227823 */ /* 0x000fe20000000122 */
[----:B------:R-:W-:Y:S01]  /*ed30*/  FFMA.SAT R47, -R151, R47, 0.5 ;  /* 0x3f000000972f7423 */ /* 0x000fe2000000212f */
[----:B------:R5:W-:Y:S01]  /*ed40*/  MUFU.EX2 R31, R30 ;  /* 0x0000001e001f7308 */ /* 0x000be20000000800 */
[----:B---3--:R-:W-:Y:S01]  /*ed50*/  FADD R29, R35, -12583039 ;  /* 0xcb40007f231d7421 */ /* 0x008fe20000000000 */
[----:B------:R-:W-:Y:S01]  /*ed60*/  SHF.L.U32 R4, R4, 0x17, RZ ;  /* 0x0000001704047819 */ /* 0x000fe200000006ff */
[----:B------:R-:W-:Y:S01]  /*ed70*/  FFMA.RM R40, R38, R48, 12582913 ;  /* 0x4b40000126287423 */ /* 0x000fe20000004030 */
[----:B------:R-:W-:-:S02]  /*ed80*/  IMAD.SHL.U32 R0, R0, 0x800000, RZ ;  /* 0x0080000000007824 */ /* 0x000fc400078e00ff */
[----:B------:R-:W-:Y:S01]  /*ed90*/  FFMA R37, -R144, 1.4426950216293334961, -R29 ;  /* 0x3fb8aa3b90257823 */ /* 0x000fe2000000091d */
[-C--:B------:R-:W-:Y:S01]  /*eda0*/  FFMA.RM R46, R45, R48.reuse, 12582913 ;  /* 0x4b4000012d2e7423 */ /* 0x080fe20000004030 */
[-C--:B------:R-:W-:Y:S01]  /*edb0*/  FFMA.RM R47, R47, R48.reuse, 12582913 ;  /* 0x4b4000012f2f7423 */ /* 0x080fe20000004030 */
[----:B------:R3:W-:Y:S01]  /*edc0*/  MUFU.EX2 R29, R34 ;  /* 0x00000022001d7308 */ /* 0x0007e20000000800 */
[----:B-----5:R-:W-:Y:S01]  /*edd0*/  FADD R30, R36, -12583039 ;  /* 0xcb40007f241e7421 */ /* 0x020fe20000000000 */
[----:B------:R-:W-:Y:S01]  /*ede0*/  FFMA R37, -R144, 1.925963033500011079e-08, R37 ;  /* 0x32a5706090257823 */ /* 0x000fe20000000125 */
[-C--:B------:R-:W-:Y:S01]  /*edf0*/  FFMA.RM R43, R43, R48.reuse, 12582913 ;  /* 0x4b4000012b2b7423 */ /* 0x080fe20000004030 */
[-C--:B------:R-:W-:Y:S01]  /*ee00*/  FFMA.RM R44, R44, R48.reuse, 12582913 ;  /* 0x4b4000012c2c7423 */ /* 0x080fe20000004030 */
[----:B------:R-:W-:Y:S01]  /*ee10*/  FFMA R38, -R145, 1.4426950216293334961, -R30 ;  /* 0x3fb8aa3b91267823 */ /* 0x000fe2000000091e */
[----:B------:R-:W-:Y:S01]  /*ee20*/  FADD R39, R40, -12583039 ;  /* 0xcb40007f28277421 */ /* 0x000fe20000000000 */
[----:B--2---:R-:W-:Y:S01]  /*ee30*/  FFMA R49, R4, R5, 1 ;  /* 0x3f80000004317423 */ /* 0x004fe20000000005 */
[----:B------:R-:W-:Y:S01]  /*ee40*/  FADD R4, R47, -12583039 ;  /* 0xcb40007f2f047421 */ /* 0x000fe20000000000 */
[----:B---3--:R-:W-:Y:S01]  /*ee50*/  FFMA.RM R34, R41, R48, 12582913 ;  /* 0x4b40000129227423 */ /* 0x008fe20000004030 */
[----:B-1----:R-:W-:Y:S01]  /*ee60*/  FFMA R48, R0, R3, 1 ;  /* 0x3f80000000307423 */ /* 0x002fe20000000003 */
[----:B------:R-:W-:Y:S01]  /*ee70*/  FADD R3, R46, -12583039 ;  /* 0xcb40007f2e037421 */ /* 0x000fe20000000000 */
[----:B------:R1:W2:Y:S01]  /*ee80*/  MUFU.EX2 R30, R37 ;  /* 0x00000025001e7308 */ /* 0x0002a20000000800 */
[----:B------:R-:W-:Y:S01]  /*ee90*/  FFMA R38, -R145, 1.925963033500011079e-08, R38 ;  /* 0x32a5706091267823 */ /* 0x000fe20000000126 */
[----:B------:R-:W-:Y:S01]  /*eea0*/  FADD R42, R34, -12583039 ;  /* 0xcb40007f222a7421 */ /* 0x000fe20000000000 */
[----:B------:R-:W-:Y:S01]  /*eeb0*/  SHF.L.U32 R24, R24, 0x17, RZ ;  /* 0x0000001718187819 */ /* 0x000fe200000006ff */
[----:B------:R-:W-:Y:S01]  /*eec0*/  FADD R0, R44, -12583039 ;  /* 0xcb40007f2c007421 */ /* 0x000fe20000000000 */
[----:B------:R-:W-:Y:S01]  /*eed0*/  SHF.L.U32 R27, R27, 0x17, RZ ;  /* 0x000000171b1b7819 */ /* 0x000fe200000006ff */
[----:B------:R-:W-:Y:S01]  /*eee0*/  FFMA R41, -R146, 1.4426950216293334961, -R39 ;  /* 0x3fb8aa3b92297823 */ /* 0x000fe20000000927 */
[----:B------:R-:W-:Y:S01]  /*eef0*/  FFMA R5, -R150, 1.4426950216293334961, -R3 ;  /* 0x3fb8aa3b96057823 */ /* 0x000fe20000000903 */
[----:B------:R-:W-:Y:S01]  /*ef00*/  FFMA R4, -R151, 1.4426950216293334961, -R4 ;  /* 0x3fb8aa3b97047823 */ /* 0x000fe20000000904 */
[----:B-1----:R-:W-:Y:S01]  /*ef10*/  FADD R37, R43, -12583039 ;  /* 0xcb40007f2b257421 */ /* 0x002fe20000000000 */
[----:B------:R1:W-:Y:S01]  /*ef20*/  MUFU.EX2 R39, R38 ;  /* 0x0000002600277308 */ /* 0x0003e20000000800 */
[----:B------:R-:W-:Y:S01]  /*ef30*/  FFMA R42, -R147, 1.4426950216293334961, -R42 ;  /* 0x3fb8aa3b932a7823 */ /* 0x000fe2000000092a */
[----:B------:R-:W-:Y:S01]  /*ef40*/  FFMA R51, R24, R25, 1 ;  /* 0x3f80000018337423 */ /* 0x000fe20000000019 */
[----:B------:R-:W-:Y:S01]  /*ef50*/  FFMA R45, -R148, 1.4426950216293334961, -R37 ;  /* 0x3fb8aa3b942d7823 */ /* 0x000fe20000000925 */
[----:B------:R-:W-:Y:S01]  /*ef60*/  FFMA R33, -R142, 1.925963033500011079e-08, R33 ;  /* 0x32a570608e217823 */ /* 0x000fe20000000121 */
[----:B------:R-:W-:Y:S01]  /*ef70*/  FFMA R41, -R146, 1.925963033500011079e-08, R41 ;  /* 0x32a5706092297823 */ /* 0x000fe20000000129 */
[----:B----4-:R-:W-:Y:S01]  /*ef80*/  FFMA R24, R27, R6, 1 ;  /* 0x3f8000001b187423 */ /* 0x010fe20000000006 */
[----:B------:R-:W-:Y:S01]  /*ef90*/  FFMA R11, -R138, 1.925963033500011079e-08, R11 ;  /* 0x32a570608a0b7823 */ /* 0x000fe2000000010b */
[----:B------:R-:W-:Y:S01]  /*efa0*/  FFMA R5, -R150, 1.925963033500011079e-08, R5 ;  /* 0x32a5706096057823 */ /* 0x000fe20000000105 */
[----:B-1----:R-:W-:Y:S01]  /*efb0*/  FFMA R38, -R149, 1.4426950216293334961, -R0 ;  /* 0x3fb8aa3b95267823 */ /* 0x002fe20000000900 */
[----:B------:R-:W-:Y:S01]  /*efc0*/  FFMA R4, -R151, 1.925963033500011079e-08, R4 ;  /* 0x32a5706097047823 */ /* 0x000fe20000000104 */
[----:B------:R-:W-:Y:S01]  /*efd0*/  IADD3 R6, R48, 0x1800000, RZ ;  /* 0x0180000030067810 */ /* 0x000fe20007ffe0ff */
[----:B------:R-:W-:Y:S01]  /*efe0*/  FFMA R42, -R147, 1.925963033500011079e-08, R42 ;  /* 0x32a57060932a7823 */ /* 0x000fe2000000012a */
[----:B------:R-:W-:Y:S01]  /*eff0*/  FFMA R45, -R148, 1.925963033500011079e-08, R45 ;  /* 0x32a57060942d7823 */ /* 0x000fe2000000012d */
[----:B------:R-:W-:Y:S01]  /*f000*/  FFMA R38, -R149, 1.925963033500011079e-08, R38 ;  /* 0x32a5706095267823 */ /* 0x000fe20000000126 */
[----:B------:R-:W-:Y:S01]  /*f010*/  LOP3.LUT R6, R6, 0x7f800000, RZ, 0xc0, !PT ;  /* 0x7f80000006067812 */ /* 0x000fe200078ec0ff */
[----:B------:R-:W1:Y:S01]  /*f020*/  MUFU.EX2 R33, R33 ;  /* 0x0000002100217308 */ /* 0x000e620000000800 */
[----:B------:R-:W-:Y:S01]  /*f030*/  SHF.L.U32 R32, R32, 0x17, RZ ;  /* 0x0000001720207819 */ /* 0x000fe200000006ff */
[----:B------:R-:W-:Y:S01]  /*f040*/  IMAD.SHL.U32 R35, R35, 0x800000, RZ ;  /* 0x0080000023237824 */ /* 0x000fe200078e00ff */
[----:B------:R-:W-:Y:S01]  /*f050*/  ISETP.GT.U32.AND P2, PT, R6, 0x1ffffff, PT ;  /* 0x01ffffff0600780c */ /* 0x000fe20003f44070 */
[----:B------:R-:W-:Y:S01]  /*f060*/  IMAD.SHL.U32 R47, R47, 0x800000, RZ ;  /* 0x008000002f2f7824 */ /* 0x000fe200078e00ff */
[----:B------:R-:W-:Y:S01]  /*f070*/  SHF.L.U32 R40, R40, 0x17, RZ ;  /* 0x0000001728287819 */ /* 0x000fe200000006ff */
[----:B------:R-:W-:Y:S01]  /*f080*/  BSSY B1, `(.L_x_405) ;  /* 0x0000026000017945 */ /* 0x000fe20003800000 */
[----:B------:R-:W-:Y:S01]  /*f090*/  SHF.L.U32 R34, R34, 0x17, RZ ;  /* 0x0000001722227819 */ /* 0x000fe200000006ff */
[----:B------:R-:W3:Y:S01]  /*f0a0*/  MUFU.EX2 R41, R41 ;  /* 0x0000002900297308 */ /* 0x000ee20000000800 */
[----:B------:R-:W-:Y:S01]  /*f0b0*/  SHF.L.U32 R10, R10, 0x17, RZ ;  /* 0x000000170a0a7819 */ /* 0x000fe200000006ff */
[----:B--2---:R-:W-:Y:S01]  /*f0c0*/  FFMA R30, R35, R30, 1 ;  /* 0x3f800000231e7423 */ /* 0x004fe2000000001e */
[----:B------:R-:W-:-:S02]  /*f0d0*/  SHF.L.U32 R28, R28, 0x17, RZ ;  /* 0x000000171c1c7819 */ /* 0x000fc400000006ff */
[----:B------:R-:W-:Y:S02]  /*f0e0*/  SHF.L.U32 R26, R26, 0x17, RZ ;  /* 0x000000171a1a7819 */ /* 0x000fe400000006ff */
[----:B------:R-:W-:Y:S01]  /*f0f0*/  SHF.L.U32 R36, R36, 0x17, RZ ;  /* 0x0000001724247819 */ /* 0x000fe200000006ff */
[----:B------:R-:W2:Y:S01]  /*f100*/  MUFU.EX2 R37, R42 ;  /* 0x0000002a00257308 */ /* 0x000ea20000000800 */
[----:B------:R-:W-:Y:S01]  /*f110*/  SHF.L.U32 R43, R43, 0x17, RZ ;  /* 0x000000172b2b7819 */ /* 0x000fe200000006ff */
[----:B-1----:R-:W-:Y:S01]  /*f120*/  FFMA R32, R32, R33, 1 ;  /* 0x3f80000020207423 */ /* 0x002fe20000000021 */
[----:B------:R-:W-:Y:S01]  /*f130*/  SHF.L.U32 R44, R44, 0x17, RZ ;  /* 0x000000172c2c7819 */ /* 0x000fe200000006ff */
[----:B------:R-:W-:Y:S01]  /*f140*/  FFMA R31, R28, R31, 1 ;  /* 0x3f8000001c1f7423 */ /* 0x000fe2000000001f */
[----:B------:R-:W-:Y:S01]  /*f150*/  SHF.L.U32 R46, R46, 0x17, RZ ;  /* 0x000000172e2e7819 */ /* 0x000fe200000006ff */
[----:B------:R-:W-:Y:S01]  /*f160*/  FFMA R33, R26, R29, 1 ;  /* 0x3f8000001a217423 */ /* 0x000fe2000000001d */
[----:B------:R-:W-:Y:S01]  /*f170*/  FFMA R39, R36, R39, 1 ;  /* 0x3f80000024277423 */ /* 0x000fe20000000027 */
[----:B------:R-:W1:Y:S01]  /*f180*/  MUFU.EX2 R11, R11 ;  /* 0x0000000b000b7308 */ /* 0x000e620000000800 */
[----:B---3--:R-:W-:-:S07]  /*f190*/  FFMA R40, R40, R41, 1 ;  /* 0x3f80000028287423 */ /* 0x008fce0000000029 */
[----:B------:R-:W3:Y:S01]  /*f1a0*/  MUFU.EX2 R0, R45 ;  /* 0x0000002d00007308 */ /* 0x000ee20000000800 */
[----:B--2---:R-:W-:-:S07]  /*f1b0*/  FFMA R37, R34, R37, 1 ;  /* 0x3f80000022257423 */ /* 0x004fce0000000025 */
[----:B------:R-:W2:Y:S01]  /*f1c0*/  MUFU.EX2 R3, R38 ;  /* 0x0000002600037308 */ /* 0x000ea20000000800 */
[----:B-1----:R-:W-:-:S07]  /*f1d0*/  FFMA R10, R10, R11, 1 ;  /* 0x3f8000000a0a7423 */ /* 0x002fce000000000b */
[----:B------:R-:W1:Y:S01]  /*f1e0*/  MUFU.EX2 R5, R5 ;  /* 0x0000000500057308 */ /* 0x000e620000000800 */
[----:B---3--:R-:W-:-:S07]  /*f1f0*/  FFMA R34, R43, R0, 1 ;  /* 0x3f8000002b227423 */ /* 0x008fce0000000000 */
[----:B------:R-:W3:Y:S01]  /*f200*/  MUFU.EX2 R4, R4 ;  /* 0x0000000400047308 */ /* 0x000ee20000000800 */
[----:B--2---:R-:W-:Y:S01]  /*f210*/  FFMA R41, R44, R3, 1 ;  /* 0x3f8000002c297423 */ /* 0x004fe20000000003 */
[----:B-1----:R-:W-:Y:S01]  /*f220*/  FFMA R46, R46, R5, 1 ;  /* 0x3f8000002e2e7423 */ /* 0x002fe20000000005 */
[----:B---3--:R-:W-:Y:S01]  /*f230*/  FFMA R47, R47, R4, 1 ;  /* 0x3f8000002f2f7423 */ /* 0x008fe20000000004 */
[----:B------:R-:W-:Y:S06]  /*f240*/  @P2 BRA `(.L_x_406) ;  /* 0x0000000000142947 */ /* 0x000fec0003800000 */
[----:B------:R-:W-:Y:S02]  /*f250*/  MOV R0, R48 ;  /* 0x0000003000007202 */ /* 0x000fe40000000f00 */
[----:B------:R-:W-:-:S07]  /*f260*/  MOV R4, 0xf280 ;  /* 0x0000f28000047802 */ /* 0x000fce0000000f00 */
[----:B------:R-:W-:Y:S05]  /*f270*/  CALL.REL.NOINC `($__internal_0_$__cuda_sm20_rcp_rn_f32_slowpath) ;  /* 0x0000007000c87944 */ /* 0x000fea0003c00000 */
[----:B------:R-:W-:Y:S01]  /*f280*/  MOV R11, R0 ;  /* 0x00000000000b7202 */ /* 0x000fe20000000f00 */
[----:B------:R-:W-:Y:S06]  /*f290*/  BRA `(.L_x_407) ;  /* 0x0000000000107947 */ /* 0x000fec0003800000 */
.L_x_406:
[----:B------:R-:W1:Y:S02]  /*f2a0*/  MUFU.RCP R11, R48 ;  /* 0x00000030000b7308 */ /* 0x000e640000001000 */
[----:B-1----:R-:W-:-:S04]  /*f2b0*/  FFMA R0, R48, R11, -1 ;  /* 0xbf80000030007423 */ /* 0x002fc8000000000b */
[----:B------:R-:W-:-:S04]  /*f2c0*/  FADD.FTZ R0, -R0, -RZ ;  /* 0x800000ff00007221 */ /* 0x000fc80000010100 */
[----:B------:R-:W-:-:S07]  /*f2d0*/  FFMA R11, R11, R0, R11 ;  /* 0x000000000b0b7223 */ /* 0x000fce000000000b */
.L_x_407:
[----:B------:R-:W-:Y:S05]  /*f2e0*/  BSYNC B1 ;  /* 0x0000000000017941 */ /* 0x000fea0003800000 */
.L_x_405:
        /* <DEDUP_REMOVED lines=10> */
.L_x_409:
[----:B------:R-:W1:Y:S02]  /*f390*/  MUFU.RCP R6, R49 ;  /* 0x0000003100067308 */ /* 0x000e640000001000 */
[----:B-1----:R-:W-:-:S04]  /*f3a0*/  FFMA R0, R49, R6, -1 ;  /* 0xbf80000031007423 */ /* 0x002fc80000000006 */
[----:B------:R-:W-:-:S04]  /*f3b0*/  FADD.FTZ R3, -R0, -RZ ;  /* 0x800000ff00037221 */ /* 0x000fc80000010100 */
[----:B------:R-:W-:-:S07]  /*f3c0*/  FFMA R6, R6, R3, R6 ;  /* 0x0000000306067223 */ /* 0x000fce0000000006 */
.L_x_410:
[----:B------:R-:W-:Y:S05]  /*f3d0*/  BSYNC B1 ;  /* 0x0000000000017941 */ /* 0x000fea0003800000 */
.L_x_408:
        /* <DEDUP_REMOVED lines=10> */
.L_x_412:
[----:B------:R-:W1:Y:S02]  /*f480*/  MUFU.RCP R25, R10 ;  /* 0x0000000a00197308 */ /* 0x000e640000001000 */
[----:B-1----:R-:W-:-:S04]  /*f490*/  FFMA R0, R10, R25, -1 ;  /* 0xbf8000000a007423 */ /* 0x002fc80000000019 */
[----:B------:R-:W-:-:S04]  /*f4a0*/  FADD.FTZ R0, -R0, -RZ ;  /* 0x800000ff00007221 */ /* 0x000fc80000010100 */
[----:B------:R-:W-:-:S07]  /*f4b0*/  FFMA R25, R25, R0, R25 ;  /* 0x0000000019197223 */ /* 0x000fce0000000019 */
.L_x_413:
[----:B------:R-:W-:Y:S05]  /*f4c0*/  BSYNC B1 ;  /* 0x0000000000017941 */ /* 0x000fea0003800000 */
.L_x_411:
        /* <DEDUP_REMOVED lines=10> */
.L_x_415:
[----:B------:R-:W1:Y:S02]  /*f570*/  MUFU.RCP R10, R51 ;  /* 0x00000033000a7308 */ /* 0x000e640000001000 */
[----:B-1----:R-:W-:-:S04]  /*f580*/  FFMA R0, R51, R10, -1 ;  /* 0xbf80000033007423 */ /* 0x002fc8000000000a */
[----:B------:R-:W-:-:S04]  /*f590*/  FADD.FTZ R3, -R0, -RZ ;  /* 0x800000ff00037221 */ /* 0x000fc80000010100 */
[----:B------:R-:W-:-:S07]  /*f5a0*/  FFMA R10, R10, R3, R10 ;  /* 0x000000030a0a7223 */ /* 0x000fce000000000a */
.L_x_416:
[----:B------:R-:W-:Y:S05]  /*f5b0*/  BSYNC B1 ;  /* 0x0000000000017941 */ /* 0x000fea0003800000 */
.L_x_414:
        /* <DEDUP_REMOVED lines=10> */
.L_x_418:
[----:B------:R-:W1:Y:S02]  /*f660*/  MUFU.RCP R27, R24 ;  /* 0x00000018001b7308 */ /* 0x000e640000001000 */
[----:B-1----:R-:W-:-:S04]  /*f670*/  FFMA R0, R24, R27, -1 ;  /* 0xbf80000018007423 */ /* 0x002fc8000000001b */
[----:B------:R-:W-:-:S04]  /*f680*/  FADD.FTZ R0, -R0, -RZ ;  /* 0x800000ff00007221 */ /* 0x000fc80000010100 */
[----:B------:R-:W-:-:S07]  /*f690*/  FFMA R27, R27, R0, R27 ;  /* 0x000000001b1b7223 */ /* 0x000fce000000001b */
.L_x_419:
[----:B------:R-:W-:Y:S05]  /*f6a0*/  BSYNC B1 ;  /* 0x0000000000017941 */ /* 0x000fea0003800000 */
.L_x_417:
        /* <DEDUP_REMOVED lines=10> */
.L_x_421:
[----:B------:R-:W1:Y:S02]  /*f750*/  MUFU.RCP R24, R31 ;  /* 0x0000001f00187308 */ /* 0x000e640000001000 */
[----:B-1----:R-:W-:-:S04]  /*f760*/  FFMA R0, R31, R24, -1 ;  /* 0xbf8000001f007423 */ /* 0x002fc80000000018 */
[----:B------:R-:W-:-:S04]  /*f770*/  FADD.FTZ R3, -R0, -RZ ;  /* 0x800000ff00037221 */ /* 0x000fc80000010100 */
[----:B------:R-:W-:-:S07]  /*f780*/  FFMA R24, R24, R3, R24 ;  /* 0x0000000318187223 */ /* 0x000fce0000000018 */
.L_x_422:
[----:B------:R-:W-:Y:S05]  /*f790*/  BSYNC B1 ;  /* 0x0000000000017941 */ /* 0x000fea0003800000 */
.L_x_420:
        /* <DEDUP_REMOVED lines=10> */
.L_x_424:
[----:B------:R-:W1:Y:S02]  /*f840*/  MUFU.RCP R29, R32 ;  /* 0x00000020001d7308 */ /* 0x000e640000001000 */
[----:B-1----:R-:W-:-:S04]  /*f850*/  FFMA R0, R32, R29, -1 ;  /* 0xbf80000020007423 */ /* 0x002fc8000000001d */
[----:B------:R-:W-:-:S04]  /*f860*/  FADD.FTZ R0, -R0, -RZ ;  /* 0x800000ff00007221 */ /* 0x000fc80000010100 */
[----:B------:R-:W-:-:S07]  /*f870*/  FFMA R29, R29, R0, R29 ;  /* 0x000000001d1d7223 */ /* 0x000fce000000001d */
.L_x_425:
[----:B------:R-:W-:Y:S05]  /*f880*/  BSYNC B1 ;  /* 0x0000000000017941 */ /* 0x000fea0003800000 */
.L_x_423:
        /* <DEDUP_REMOVED lines=10> */
.L_x_427:
[----:B------:R-:W1:Y:S02]  /*f930*/  MUFU.RCP R26, R33 ;  /* 0x00000021001a7308 */ /* 0x000e640000001000 */
[----:B-1----:R-:W-:-:S04]  /*f940*/  FFMA R0, R33, R26, -1 ;  /* 0xbf80000021007423 */ /* 0x002fc8000000001a */
[----:B------:R-:W-:-:S04]  /*f950*/  FADD.FTZ R3, -R0, -RZ ;  /* 0x800000ff00037221 */ /* 0x000fc80000010100 */
[----:B------:R-:W-:-:S07]  /*f960*/  FFMA R26, R26, R3, R26 ;  /* 0x000000031a1a7223 */ /* 0x000fce000000001a */
.L_x_428:
[----:B------:R-:W-:Y:S05]  /*f970*/  BSYNC B1 ;  /* 0x0000000000017941 */ /* 0x000fea0003800000 */
.L_x_426:
        /* <DEDUP_REMOVED lines=10> */
.L_x_430:
[----:B------:R-:W1:Y:S02]  /*fa20*/  MUFU.RCP R31, R30 ;  /* 0x0000001e001f7308 */ /* 0x000e640000001000 */
[----:B-1----:R-:W-:-:S04]  /*fa30*/  FFMA R0, R30, R31, -1 ;  /* 0xbf8000001e007423 */ /* 0x002fc8000000001f */
[----:B------:R-:W-:-:S04]  /*fa40*/  FADD.FTZ R0, -R0, -RZ ;  /* 0x800000ff00007221 */ /* 0x000fc80000010100 */
[----:B------:R-:W-:-:S07]  /*fa50*/  FFMA R31, R31, R0, R31 ;  /* 0x000000001f1f7223 */ /* 0x000fce000000001f */
.L_x_431:
[----:B------:R-:W-:Y:S05]  /*fa60*/  BSYNC B1 ;  /* 0x0000000000017941 */ /* 0x000fea0003800000 */
.L_x_429:
        /* <DEDUP_REMOVED lines=10> */
.L_x_433:
[----:B------:R-:W1:Y:S02]  /*fb10*/  MUFU.RCP R28, R39 ;  /* 0x00000027001c7308 */ /* 0x000e640000001000 */
[----:B-1----:R-:W-:-:S04]  /*fb20*/  FFMA R0, R39, R28, -1 ;  /* 0xbf80000027007423 */ /* 0x002fc8000000001c */
[----:B------:R-:W-:-:S04]  /*fb30*/  FADD.FTZ R3, -R0, -RZ ;  /* 0x800000ff00037221 */ /* 0x000fc80000010100 */
[----:B------:R-:W-:-:S07]  /*fb40*/  FFMA R28, R28, R3, R28 ;  /* 0x000000031c1c7223 */ /* 0x000fce000000001c */
.L_x_434:
[----:B------:R-:W-:Y:S05]  /*fb50*/  BSYNC B1 ;  /* 0x0000000000017941 */ /* 0x000fea0003800000 */
.L_x_432:
        /* <DEDUP_REMOVED lines=10> */
.L_x_436:
[----:B------:R-:W1:Y:S02]  /*fc00*/  MUFU.RCP R33, R40 ;  /* 0x0000002800217308 */ /* 0x000e640000001000 */
[----:B-1----:R-:W-:-:S04]  /*fc10*/  FFMA R0, R40, R33, -1 ;  /* 0xbf80000028007423 */ /* 0x002fc80000000021 */
[----:B------:R-:W-:-:S04]  /*fc20*/  FADD.FTZ R0, -R0, -RZ ;  /* 0x800000ff00007221 */ /* 0x000fc80000010100 */
[----:B------:R-:W-:-:S07]  /*fc30*/  FFMA R33, R33, R0, R33 ;  /* 0x0000000021217223 */ /* 0x000fce0000000021 */
.L_x_437:
[----:B------:R-:W-:Y:S05]  /*fc40*/  BSYNC B1 ;  /* 0x0000000000017941 */ /* 0x000fea0003800000 */
.L_x_435:
        /* <DEDUP_REMOVED lines=10> */
.L_x_439:
[----:B------:R-:W1:Y:S02]  /*fcf0*/  MUFU.RCP R30, R37 ;  /* 0x00000025001e7308 */ /* 0x000e640000001000 */
[----:B-1----:R-:W-:-:S04]  /*fd00*/  FFMA R0, R37, R30, -1 ;  /* 0xbf80000025007423 */ /* 0x002fc8000000001e */
[----:B------:R-:W-:-:S04]  /*fd10*/  FADD.FTZ R3, -R0, -RZ ;  /* 0x800000ff00037221 */ /* 0x000fc80000010100 */
[----:B------:R-:W-:-:S07]  /*fd20*/  FFMA R30, R30, R3, R30 ;  /* 0x000000031e1e7223 */ /* 0x000fce000000001e */
.L_x_440:
[----:B------:R-:W-:Y:S05]  /*fd30*/  BSYNC B1 ;  /* 0x0000000000017941 */ /* 0x000fea0003800000 */
.L_x_438:
        /* <DEDUP_REMOVED lines=10> */
.L_x_442:
[----:B------:R-:W1:Y:S02]  /*fde0*/  MUFU.RCP R35, R34 ;  /* 0x0000002200237308 */ /* 0x000e640000001000 */
[----:B-1----:R-:W-:-:S04]  /*fdf0*/  FFMA R0, R34, R35, -1 ;  /* 0xbf80000022007423 */ /* 0x002fc80000000023 */
[----:B------:R-:W-:-:S04]  /*fe00*/  FADD.FTZ R0, -R0, -RZ ;  /* 0x800000ff00007221 */ /* 0x000fc80000010100 */
[----:B------:R-:W-:-:S07]  /*fe10*/  FFMA R35, R35, R0, R35 ;  /* 0x0000000023237223 */ /* 0x000fce0000000023 */
.L_x_443:
[----:B------:R-:W-:Y:S05]  /*fe20*/  BSYNC B1 ;  /* 0x0000000000017941 */ /* 0x000fea0003800000 */
.L_x_441:
        /* <DEDUP_REMOVED lines=10> */
.L_x_445:
[----:B------:R-:W1:Y:S02]  /*fed0*/  MUFU.RCP R32, R41 ;  /* 0x0000002900207308 */ /* 0x000e640000001000 */
[----:B-1----:R-:W-:-:S04]  /*fee0*/  FFMA R0, R41, R32, -1 ;  /* 0xbf80000029007423 */ /* 0x002fc80000000020 */
[----:B------:R-:W-:-:S04]  /*fef0*/  FADD.FTZ R3, -R0, -RZ ;  /* 0x800000ff00037221 */ /* 0x000fc80000010100 */
[----:B------:R-:W-:-:S07]  /*ff00*/  FFMA R32, R32, R3, R32 ;  /* 0x0000000320207223 */ /* 0x000fce0000000020 */
.L_x_446:
[----:B------:R-:W-:Y:S05]  /*ff10*/  BSYNC B1 ;  /* 0x0000000000017941 */ /* 0x000fea0003800000 */
.L_x_444:
        /* <DEDUP_REMOVED lines=10> */
.L_x_448:
[----:B------:R-:W1:Y:S02]  /*ffc0*/  MUFU.RCP R37, R46 ;  /* 0x0000002e00257308 */ /* 0x000e640000001000 */
[----:B-1----:R-:W-:-:S04]  /*ffd0*/  FFMA R0, R46, R37, -1 ;  /* 0xbf8000002e007423 */ /* 0x002fc80000000025 */
[----:B------:R-:W-:-:S04]  /*ffe0*/  FADD.FTZ R0, -R0, -RZ ;  /* 0x800000ff00007221 */ /* 0x000fc80000010100 */
[----:B------:R-:W-:-:S07]  /*fff0*/  FFMA R37, R37, R0, R37 ;  /* 0x0000000025257223 */ /* 0x000fce0000000025 */
.L_x_449:
[----:B------:R-:W-:Y:S05]  /*10000*/  BSYNC B1 ;  /* 0x0000000000017941 */ /* 0x000fea0003800000 */
.L_x_447:
        /* <DEDUP_REMOVED lines=9> */
.L_x_451:
[----:B------:R-:W1:Y:S02]  /*100a0*/  MUFU.RCP R0, R47 ;  /* 0x0000002f00007308 */ /* 0x000e640000001000 */
[----:B-1----:R-:W-:-:S04]  /*100b0*/  FFMA R3, R47, R0, -1 ;  /* 0xbf8000002f037423 */ /* 0x002fc80000000000 */
[----:B------:R-:W-:-:S04]  /*100c0*/  FADD.FTZ R3, -R3, -RZ ;  /* 0x800000ff03037221 */ /* 0x000fc80000010100 */
[----:B------:R-:W-:-:S07]  /*100d0*/  FFMA R0, R0, R3, R0 ;  /* 0x0000000300007223 */ /* 0x000fce0000000000 */
.L_x_452:
[----:B------:R-:W-:Y:S05]  /*100e0*/  BSYNC B1 ;  /* 0x0000000000017941 */ /* 0x000fea0003800000 */
.L_x_450:
        /* <DEDUP_REMOVED lines=45> */
.L_x_454:
[----:B------:R-:W-:Y:S05]  /*103c0*/  BSYNC B0 ;  /* 0x0000000000007941 */ /* 0x000fea0003800000 */
.L_x_453:
[----:B------:R-:W-:Y:S06]  /*103d0*/  BAR.SYNC.DEFER_BLOCKING 0x1, 0x100 ;  /* 0x0044000000007b1d */ /* 0x000fec0000010000 */
[----:B------:R-:W-:Y:S04]  /*103e0*/  BSSY B0, `(.L_x_455) ;  /* 0x0000009000007945 */ /* 0x000fe80003800000 */
[----:B------:R-:W-:Y:S05]  /*103f0*/  @P0 BRA `(.L_x_456) ;  /* 0x00000000001c0947 */ /* 0x000fea0003800000 */
[----:B------:R-:W-:-:S13]  /*10400*/  ISETP.NE.AND P2, PT, R160, 0x3, PT ;  /* 0x00000003a000780c */ /* 0x000fda0003f45270 */
[----:B------:R-:W-:Y:S05]  /*10410*/  @!P2 BRA `(.L_x_457) ;  /* 0x000000000004a947 */ /* 0x000fea0003800000 */
[----:B------:R-:W-:Y:S01]  /*10420*/  BPT.TRAP 0x1 ;  /* 0x000000040000795c */ /* 0x000fe20000300000 */
.L_x_457:
[----:B------:R-:W-:-:S04]  /*10430*/  ULEA UR4, UR5, UR52, 0x3 ;  /* 0x0000003405047291 */ /* 0x000fc8000f8e183f */
[----:B------:R-:W-:-:S04]  /*10440*/  UIADD3 UR4, UR4, 0x60, URZ ;  /* 0x0000006004047890 */ /* 0x000fc8000fffe03f */
[----:B------:R-:W-:-:S09]  /*10450*/  UPRMT UR4, UR51, 0x654, UR4 ;  /* 0x0000065433047896 */ /* 0x000fd20008000004 */
[----:B------:R-:W-:Y:S03]  /*10460*/  SYNCS.ARRIVE.TRANS64.RED.A1T0 RZ, [UR4], RZ ;  /* 0x000000ffffff79a7 */ /* 0x000fe60008100404 */
.L_x_456:
[----:B------:R-:W-:Y:S05]  /*10470*/  BSYNC B0 ;  /* 0x0000000000007941 */ /* 0x000fea0003800000 */
.L_x_455:
        /* <DEDUP_REMOVED lines=8> */
.L_x_460:
[----:B------:R-:W-:Y:S01]  /*10500*/  SHF.L.U32 R7, R7, 0x1f, RZ ;  /* 0x0000001f07077819 */ /* 0x000fe200000006ff */
[----:B------:R-:W-:Y:S01]  /*10510*/  BSSY B1, `(.L_x_461) ;  /* 0x0000004000017945 */ /* 0x000fe20003800000 */
[----:B------:R-:W-:-:S04]  /*10520*/  LEA R0, R12, UR52, 0x3 ;  /* 0x000000340c007c11 */ /* 0x000fc8000f8e18ff */
[----:B------:R-:W2:Y:S02]  /*10530*/  SYNCS.PHASECHK.TRANS64.TRYWAIT P2, [R0+URZ+0x40], R7 ;  /* 0x00004007000075a7 */ /* 0x000ea4000804017f */
[----:B--2---:R-:W-:Y:S05]  /*10540*/  @!P2 BRA `(.L_x_462) ;  /* 0x00000058005ca947 */ /* 0x004fea0003800000 */
.L_x_624:
[----:B------:R-:W-:Y:S05]  /*10550*/  BSYNC B1 ;  /* 0x0000000000017941 */ /* 0x000fea0003800000 */
.L_x_461:
[----:B------:R-:W-:Y:S05]  /*10560*/  @P1 BRA `(.L_x_459) ;  /* 0x0000000000941947 */ /* 0x000fea0003800000 */
[----:B------:R-:W-:Y:S01]  /*10570*/  LEA R12, R12, R97, 0xd ;  /* 0x000000610c0c7211 */ /* 0x000fe200078e68ff */
[----:B------:R-:W-:Y:S05]  /*10580*/  WARPSYNC.ALL ;  /* 0x0000000000007948 */ /* 0x000fea0003800000 */
[----:B--2---:R-:W-:Y:S01]  /*10590*/  IMAD R0, R155, 0x2, R12 ;  /* 0x000000029b007824 */ /* 0x004fe200078e020c */
[----:B------:R-:W1:Y:S04]  /*105a0*/  LDSM.16.M88.4 R4, [R12] ;  /* 0x000000000c04783b */ /* 0x000e680000000200 */
[----:B------:R-:W2:Y:S01]  /*105b0*/  LDSM.16.M88.4 R32, [R0] ;  /* 0x000000000020783b */ /* 0x000ea20000000200 */
[----:B-1----:R-:W-:-:S02]  /*105c0*/  SHF.L.U32 R8, R4, 0x10, RZ ;  /* 0x0000001004087819 */ /* 0x002fc400000006ff */
[----:B------:R-:W-:Y:S02]  /*105d0*/  SHF.L.U32 R26, R6, 0x10, RZ ;  /* 0x00000010061a7819 */ /* 0x000fe400000006ff */
[----:B--2---:R-:W-:Y:S01]  /*105e0*/  SHF.L.U32 R12, R32, 0x10, RZ ;  /* 0x00000010200c7819 */ /* 0x004fe200000006ff */
[----:B------:R-:W-:Y:S01]  /*105f0*/  IMAD.U32 R40, R35, 0x10000, RZ ;  /* 0x0001000023287824 */ /* 0x000fe200078e00ff */
[----:B------:R-:W-:Y:S01]  /*10600*/  SHF.L.U32 R38, R34, 0x10, RZ ;  /* 0x0000001022267819 */ /* 0x000fe200000006ff */
        /* <DEDUP_REMOVED lines=21> */
[----:B------:R-:W-:Y:S01]  /*10760*/  LOP3.LUT R42, R35, 0xffff0000, RZ, 0xc0, !PT ;  /* 0xffff0000232a7812 */ /* 0x000fe200078ec0ff */
[C---:B------:R-:W-:Y:S01]  /*10770*/  FMUL R165, R153.reuse, R36 ;  /* 0x0000002499a57220 */ /* 0x040fe20000400000 */
[C---:B------:R-:W-:Y:S01]  /*10780*/  FMUL R93, R153.reuse, R38 ;  /* 0x00000026995d7220 */ /* 0x040fe20000400000 */
[C---:B------:R-:W-:Y:S01]  /*10790*/  FMUL R167, R153.reuse, R34 ;  /* 0x0000002299a77220 */ /* 0x040fe20000400000 */
[C---:B------:R-:W-:Y:S01]  /*107a0*/  FMUL R95, R153.reuse, R40 ;  /* 0x00000028995f7220 */ /* 0x040fe20000400000 */
[----:B------:R-:W-:-:S07]  /*107b0*/  FMUL R169, R153, R42 ;  /* 0x0000002a99a97220 */ /* 0x000fce0000400000 */
.L_x_459:
[----:B------:R-:W-:Y:S05]  /*107c0*/  BSYNC B0 ;  /* 0x0000000000007941 */ /* 0x000fea0003800000 */
.L_x_458:
[----:B------:R-:W-:Y:S01]  /*107d0*/  MOV R44, 0x3bbb989d ;  /* 0x3bbb989d002c7802 */ /* 0x000fe20000000f00 */
[C---:B------:R-:W-:Y:S01]  /*107e0*/  FFMA R74, R154.reuse, R74, R157 ;  /* 0x0000004a9a4a7223 */ /* 0x040fe2000000009d */
[----:B------:R-:W-:Y:S01]  /*107f0*/  MOV R45, 0x437c0000 ;  /* 0x437c0000002d7802 */ /* 0x000fe20000000f00 */
[C---:B------:R-:W-:Y:S01]  /*10800*/  FFMA R14, R154.reuse, R73, R14 ;  /* 0x000000499a0e7223 */ /* 0x040fe2000000000e */
[----:B------:R-:W-:Y:S01]  /*10810*/  FFMA R23, R154, R75, R23 ;  /* 0x0000004b9a177223 */ /* 0x000fe20000000017 */
[----:B------:R-:W-:Y:S01]  /*10820*/  FFMA.SAT R6, -R74, R44, 0.5 ;  /* 0x3f0000004a067423 */ /* 0x000fe2000000212c */
[----:B------:R-:W-:Y:S01]  /*10830*/  FFMA R13, R154, R72, R13 ;  /* 0x000000489a0d7223 */ /* 0x000fe2000000000d */
[-C--:B------:R-:W-:Y:S01]  /*10840*/  FFMA.SAT R3, -R14, R44.reuse, 0.5 ;  /* 0x3f0000000e037423 */ /* 0x080fe2000000212c */
[----:B------:R-:W-:Y:S01]  /*10850*/  FFMA R15, R154, R77, R15 ;  /* 0x0000004d9a0f7223 */ /* 0x000fe2000000000f */
[-C--:B-1----:R-:W-:Y:S01]  /*10860*/  FFMA.RM R8, R6, R45.reuse, 12582913 ;  /* 0x4b40000106087423 */ /* 0x082fe2000000402d */
[-C--:B------:R-:W-:Y:S01]  /*10870*/  FFMA.SAT R6, -R23, R44.reuse, 0.5 ;  /* 0x3f00000017067423 */ /* 0x080fe2000000212c */
[----:B------:R-:W-:Y:S01]  /*10880*/  FFMA.RM R5, R3, R45, 12582913 ;  /* 0x4b40000103057423 */ /* 0x000fe2000000402d */
[----:B--2---:R-:W-:Y:S01]  /*10890*/  FFMA.SAT R0, -R13, R44, 0.5 ;  /* 0x3f0000000d007423 */ /* 0x004fe2000000212c */
[----:B------:R-:W-:Y:S01]  /*108a0*/  FFMA R79, R154, R79, R159 ;  /* 0x0000004f9a4f7223 */ /* 0x000fe2000000009f */
[-C--:B------:R-:W-:Y:S01]  /*108b0*/  FFMA.RM R10, R6, R45.reuse, 12582913 ;  /* 0x4b400001060a7423 */ /* 0x080fe2000000402d */
[----:B------:R-:W-:Y:S01]  /*108c0*/  FADD R3, R5, -12583039 ;  /* 0xcb40007f05037421 */ /* 0x000fe20000000000 */
[-C--:B------:R-:W-:Y:S01]  /*108d0*/  FFMA.RM R0, R0, R45.reuse, 12582913 ;  /* 0x4b40000100007423 */ /* 0x080fe2000000402d */
[----:B------:R-:W-:Y:S01]  /*108e0*/  FFMA R21, R154, R76, R21 ;  /* 0x0000004c9a157223 */ /* 0x000fe20000000015 */
[----:B------:R-:W-:Y:S01]  /*108f0*/  FADD R12, R10, -12583039 ;  /* 0xcb40007f0a0c7421 */ /* 0x000fe20000000000 */
[----:B------:R-:W-:Y:S01]  /*10900*/  FFMA R7, -R14, 1.4426950216293334961, -R3 ;  /* 0x3fb8aa3b0e077823 */ /* 0x000fe20000000903 */
[----:B------:R-:W-:Y:S01]  /*10910*/  FADD R4, R0, -12583039 ;  /* 0xcb40007f00047421 */ /* 0x000fe20000000000 */
[-C--:B------:R-:W-:Y:S01]  /*10920*/  FFMA.SAT R25, -R15, R44.reuse, 0.5 ;  /* 0x3f0000000f197423 */ /* 0x080fe2000000212c */
[----:B------:R-:W-:Y:S01]  /*10930*/  FFMA R12, -R23, 1.4426950216293334961, -R12 ;  /* 0x3fb8aa3b170c7823 */ /* 0x000fe2000000090c */
[----:B------:R-:W-:Y:S01]  /*10940*/  FFMA.SAT R30, -R79, R44, 0.5 ;  /* 0x3f0000004f1e7423 */ /* 0x000fe2000000212c */
[----:B------:R-:W-:Y:S01]  /*10950*/  FFMA R7, -R14, 1.925963033500011079e-08, R7 ;  /* 0x32a570600e077823 */ /* 0x000fe20000000107 */
[----:B------:R-:W-:Y:S01]  /*10960*/  FFMA R4, -R13, 1.4426950216293334961, -R4 ;  /* 0x3fb8aa3b0d047823 */ /* 0x000fe20000000904 */
[C---:B------:R-:W-:Y:S01]  /*10970*/  FFMA R78, R154.reuse, R78, R161 ;  /* 0x0000004e9a4e7223 */ /* 0x040fe200000000a1 */
[----:B------:R-:W-:Y:S01]  /*10980*/  FFMA R80, R154, R80, R89 ;  /* 0x000000509a507223 */ /* 0x000fe20000000059 */
[----:B------:R-:W-:Y:S01]  /*10990*/  FFMA R12, -R23, 1.925963033500011079e-08, R12 ;  /* 0x32a57060170c7823 */ /* 0x000fe2000000010c */
[-C--:B------:R-:W-:Y:S01]  /*109a0*/  FFMA.SAT R24, -R21, R44.reuse, 0.5 ;  /* 0x3f00000015187423 */ /* 0x080fe2000000212c */
[-C--:B------:R-:W-:Y:S01]  /*109b0*/  FFMA.RM R26, R25, R45.reuse, 12582913 ;  /* 0x4b400001191a7423 */ /* 0x080fe2000000402d */
[-C--:B------:R-:W-:Y:S01]  /*109c0*/  FFMA.RM R30, R30, R45.reuse, 12582913 ;  /* 0x4b4000011e1e7423 */ /* 0x080fe2000000402d */
[----:B------:R-:W-:Y:S01]  /*109d0*/  FFMA R4, -R13, 1.925963033500011079e-08, R4 ;  /* 0x32a570600d047823 */ /* 0x000fe20000000104 */
[----:B------:R-:W-:Y:S01]  /*109e0*/  MUFU.EX2 R6, R7 ;  /* 0x0000000700067308 */ /* 0x000fe20000000800 */
[-C--:B------:R-:W-:Y:S01]  /*109f0*/  FFMA.SAT R25, -R78, R44.reuse, 0.5 ;  /* 0x3f0000004e197423 */ /* 0x080fe2000000212c */
[-C--:B------:R-:W-:Y:S01]  /*10a00*/  FFMA.SAT R32, -R80, R44.reuse, 0.5 ;  /* 0x3f00000050207423 */ /* 0x080fe2000000212c */
[----:B------:R-:W-:Y:S01]  /*10a10*/  FADD R11, R8, -12583039 ;  /* 0xcb40007f080b7421 */ /* 0x000fe20000000000 */
[----:B------:R-:W-:Y:S01]  /*10a20*/  FFMA.RM R24, R24, R45, 12582913 ;  /* 0x4b40000118187423 */ /* 0x000fe2000000402d */
[----:B------:R-:W-:Y:S01]  /*10a30*/  FADD R28, R26, -12583039 ;  /* 0xcb40007f1a1c7421 */ /* 0x000fe20000000000 */
[----:B------:R-:W-:Y:S01]  /*10a40*/  FFMA R81, R154, R81, R163 ;  /* 0x000000519a517223 */ /* 0x000fe200000000a3 */
[-C--:B------:R-:W-:Y:S01]  /*10a50*/  FFMA.RM R29, R25, R45.reuse, 12582913 ;  /* 0x4b400001191d7423 */ /* 0x080fe2000000402d */
[----:B------:R1:W-:Y:S01]  /*10a60*/  MUFU.EX2 R7, R12 ;  /* 0x0000000c00077308 */ /* 0x0003e20000000800 */
[----:B------:R-:W-:Y:S01]  /*10a70*/  FFMA.RM R32, R32, R45, 12582913 ;  /* 0x4b40000120207423 */ /* 0x000fe2000000402d */
[----:B------:R-:W-:Y:S01]  /*10a80*/  FFMA R11, -R74, 1.4426950216293334961, -R11 ;  /* 0x3fb8aa3b4a0b7823 */ /* 0x000fe2000000090b */
[----:B------:R-:W-:Y:S01]  /*10a90*/  FFMA R28, -R15, 1.4426950216293334961, -R28 ;  /* 0x3fb8aa3b0f1c7823 */ /* 0x000fe2000000091c */
[----:B------:R-:W-:Y:S01]  /*10aa0*/  FFMA.SAT R34, -R81, R44, 0.5 ;  /* 0x3f00000051227423 */ /* 0x000fe2000000212c */
[----:B------:R-:W-:Y:S01]  /*10ab0*/  FFMA R83, R154, R83, R165 ;  /* 0x000000539a537223 */ /* 0x000fe200000000a5 */
[----:B------:R-:W-:Y:S01]  /*10ac0*/  FADD R27, R29, -12583039 ;  /* 0xcb40007f1d1b7421 */ /* 0x000fe20000000000 */
[----:B------:R-:W-:Y:S01]  /*10ad0*/  FADD R33, R32, -12583039 ;  /* 0xcb40007f20217421 */ /* 0x000fe20000000000 */
[----:B------:R2:W3:Y:S01]  /*10ae0*/  MUFU.EX2 R3, R4 ;  /* 0x0000000400037308 */ /* 0x0004e20000000800 */
[----:B-1----:R-:W-:Y:S01]  /*10af0*/  FADD R12, R30, -12583039 ;  /* 0xcb40007f1e0c7421 */ /* 0x002fe20000000000 */
[----:B------:R-:W-:Y:S01]  /*10b00*/  FFMA R11, -R74, 1.925963033500011079e-08, R11 ;  /* 0x32a570604a0b7823 */ /* 0x000fe2000000010b */
[C---:B------:R-:W-:Y:S01]  /*10b10*/  FFMA R82, R154.reuse, R82, R91 ;  /* 0x000000529a527223 */ /* 0x040fe2000000005b */
[----:B------:R-:W-:Y:S01]  /*10b20*/  FFMA R28, -R15, 1.925963033500011079e-08, R28 ;  /* 0x32a570600f1c7823 */ /* 0x000fe2000000011c */
[C---:B------:R-:W-:Y:S01]  /*10b30*/  FFMA R12, -R79.reuse, 1.4426950216293334961, -R12 ;  /* 0x3fb8aa3b4f0c7823 */ /* 0x040fe2000000090c */
[----:B------:R-:W-:Y:S01]  /*10b40*/  FFMA R85, R154, R85, R167 ;  /* 0x000000559a557223 */ /* 0x000fe200000000a7 */
[----:B------:R-:W-:Y:S01]  /*10b50*/  FFMA.RM R34, R34, R45, 12582913 ;  /* 0x4b40000122227423 */ /* 0x000fe2000000402d */
[----:B------:R-:W-:Y:S01]  /*10b60*/  FFMA R84, R154, R84, R93 ;  /* 0x000000549a547223 */ /* 0x000fe2000000005d */
[----:B--2---:R-:W-:Y:S01]  /*10b70*/  FADD R4, R24, -12583039 ;  /* 0xcb40007f18047421 */ /* 0x004fe20000000000 */
[----:B------:R-:W-:Y:S01]  /*10b80*/  FFMA R12, -R79, 1.925963033500011079e-08, R12 ;  /* 0x32a570604f0c7823 */ /* 0x000fe2000000010c */
[----:B------:R-:W-:Y:S01]  /*10b90*/  FFMA R86, R154, R86, R95 ;  /* 0x000000569a567223 */ /* 0x000fe2000000005f */
[-C--:B------:R-:W-:Y:S01]  /*10ba0*/  FFMA.SAT R37, -R83, R44.reuse, 0.5 ;  /* 0x3f00000053257423 */ /* 0x080fe2000000212c */
[C---:B------:R-:W-:Y:S01]  /*10bb0*/  FFMA R4, -R21.reuse, 1.4426950216293334961, -R4 ;  /* 0x3fb8aa3b15047823 */ /* 0x040fe20000000904 */
[----:B------:R-:W-:Y:S01]  /*10bc0*/  FFMA R31, -R78, 1.4426950216293334961, -R27 ;  /* 0x3fb8aa3b4e1f7823 */ /* 0x000fe2000000091b */
[----:B------:R-:W-:Y:S01]  /*10bd0*/  FFMA R87, R154, R87, R169 ;  /* 0x000000579a577223 */ /* 0x000fe200000000a9 */
[----:B------:R-:W-:Y:S01]  /*10be0*/  FFMA R35, -R80, 1.4426950216293334961, -R33 ;  /* 0x3fb8aa3b50237823 */ /* 0x000fe20000000921 */
[-C--:B------:R-:W-:Y:S01]  /*10bf0*/  FFMA.SAT R36, -R82, R44.reuse, 0.5 ;  /* 0x3f00000052247423 */ /* 0x080fe2000000212c */
[----:B------:R-:W-:Y:S01]  /*10c00*/  FFMA R4, -R21, 1.925963033500011079e-08, R4 ;  /* 0x32a5706015047823 */ /* 0x000fe20000000104 */
[----:B------:R1:W-:Y:S01]  /*10c10*/  MUFU.EX2 R27, R28 ;  /* 0x0000001c001b7308 */ /* 0x0003e20000000800 */
[-C--:B------:R-:W-:Y:S01]  /*10c20*/  FFMA.SAT R41, -R85, R44.reuse, 0.5 ;  /* 0x3f00000055297423 */ /* 0x080fe2000000212c */
[-C--:B------:R-:W-:Y:S01]  /*10c30*/  FFMA.SAT R39, -R84, R44.reuse, 0.5 ;  /* 0x3f00000054277423 */ /* 0x080fe2000000212c */
[-C--:B------:R-:W-:Y:S01]  /*10c40*/  FFMA.SAT R43, -R86, R44.reuse, 0.5 ;  /* 0x3f000000562b7423 */ /* 0x080fe2000000212c */
[----:B------:R-:W-:Y:S01]  /*10c50*/  FFMA R31, -R78, 1.925963033500011079e-08, R31 ;  /* 0x32a570604e1f7823 */ /* 0x000fe2000000011f */
[----:B------:R-:W-:Y:S01]  /*10c60*/  FFMA.SAT R44, -R87, R44, 0.5 ;  /* 0x3f000000572c7423 */ /* 0x000fe2000000212c */
[----:B------:R-:W-:Y:S01]  /*10c70*/  SHF.L.U32 R0, R0, 0x17, RZ ;  /* 0x0000001700007819 */ /* 0x000fe200000006ff */
[-C--:B------:R-:W-:Y:S01]  /*10c80*/  FFMA.RM R36, R36, R45.reuse, 12582913 ;  /* 0x4b40000124247423 */ /* 0x080fe2000000402d */
[----:B------:R2:W-:Y:S01]  /*10c90*/  MUFU.EX2 R33, R12 ;  /* 0x0000000c00217308 */ /* 0x0005e20000000800 */
[----:B-1----:R-:W-:Y:S01]  /*10ca0*/  FADD R28, R34, -12583039 ;  /* 0xcb40007f221c7421 */ /* 0x002fe20000000000 */
[-C--:B------:R-:W-:Y:S01]  /*10cb0*/  FFMA.RM R42, R41, R45.reuse, 12582913 ;  /* 0x4b400001292a7423 */ /* 0x080fe2000000402d */
[-C--:B------:R-:W-:Y:S01]  /*10cc0*/  FFMA.RM R40, R39, R45.reuse, 12582913 ;  /* 0x4b40000127287423 */ /* 0x080fe2000000402d */
[-C--:B------:R-:W-:Y:S01]  /*10cd0*/  FFMA.RM R43, R43, R45.reuse, 12582913 ;  /* 0x4b4000012b2b7423 */ /* 0x080fe2000000402d */
[----:B------:R-:W-:Y:S01]  /*10ce0*/  FFMA R28, -R81, 1.4426950216293334961, -R28 ;  /* 0x3fb8aa3b511c7823 */ /* 0x000fe2000000091c */
[-C--:B------:R-:W-:Y:S01]  /*10cf0*/  FFMA.RM R44, R44, R45.reuse, 12582913 ;  /* 0x4b4000012c2c7423 */ /* 0x080fe2000000402d */
[----:B------:R-:W-:Y:S01]  /*10d00*/  SHF.L.U32 R5, R5, 0x17, RZ ;  /* 0x0000001705057819 */ /* 0x000fe200000006ff */
[----:B------:R-:W-:Y:S01]  /*10d10*/  MUFU.EX2 R11, R11 ;  /* 0x0000000b000b7308 */ /* 0x000fe20000000800 */
[----:B--2---:R-:W-:Y:S01]  /*10d20*/  FFMA.RM R12, R37, R45, 12582913 ;  /* 0x4b400001250c7423 */ /* 0x004fe2000000402d */
[----:B---3--:R-:W-:Y:S01]  /*10d30*/  FFMA R45, R0, R3, 1 ;  /* 0x3f800000002d7423 */ /* 0x008fe20000000003 */
[----:B------:R-:W-:Y:S01]  /*10d40*/  FADD R0, R42, -12583039 ;  /* 0xcb40007f2a007421 */ /* 0x000fe20000000000 */
[----:B------:R-:W-:Y:S01]  /*10d50*/  FFMA R28, -R81, 1.925963033500011079e-08, R28 ;  /* 0x32a57060511c7823 */ /* 0x000fe2000000011c */
[----:B------:R-:W-:Y:S01]  /*10d60*/  FADD R38, R12, -12583039 ;  /* 0xcb40007f0c267421 */ /* 0x000fe20000000000 */
[----:B------:R-:W-:Y:S01]  /*10d70*/  FADD R39, R40, -12583039 ;  /* 0xcb40007f28277421 */ /* 0x000fe20000000000 */
[----:B------:R-:W-:Y:S01]  /*10d80*/  FFMA R0, -R85, 1.4426950216293334961, -R0 ;  /* 0x3fb8aa3b55007823 */ /* 0x000fe20000000900 */
[----:B------:R-:W1:Y:S01]  /*10d90*/  MUFU.EX2 R25, R4 ;  /* 0x0000000400197308 */ /* 0x000e620000000800 */
[----:B------:R-:W-:Y:S01]  /*10da0*/  FFMA R38, -R83, 1.4426950216293334961, -R38 ;  /* 0x3fb8aa3b53267823 */ /* 0x000fe20000000926 */
[----:B------:R-:W-:Y:S01]  /*10db0*/  SHF.L.U32 R8, R8, 0x17, RZ ;  /* 0x0000001708087819 */ /* 0x000fe200000006ff */
[----:B------:R-:W-:Y:S01]  /*10dc0*/  FADD R3, R43, -12583039 ;  /* 0xcb40007f2b037421 */ /* 0x000fe20000000000 */
[----:B------:R-:W-:Y:S01]  /*10dd0*/  FFMA R41, -R84, 1.4426950216293334961, -R39 ;  /* 0x3fb8aa3b54297823 */ /* 0x000fe20000000927 */
[----:B------:R-:W-:Y:S01]  /*10de0*/  FFMA R38, -R83, 1.925963033500011079e-08, R38 ;  /* 0x32a5706053267823 */ /* 0x000fe20000000126 */
[----:B------:R-:W-:Y:S01]  /*10df0*/  FFMA R0, -R85, 1.925963033500011079e-08, R0 ;  /* 0x32a5706055007823 */ /* 0x000fe20000000100 */
[----:B------:R-:W-:Y:S01]  /*10e00*/  FFMA R35, -R80, 1.925963033500011079e-08, R35 ;  /* 0x32a5706050237823 */ /* 0x000fe20000000123 */
[----:B------:R2:W3:Y:S01]  /*10e10*/  MUFU.EX2 R4, R31 ;  /* 0x0000001f00047308 */ /* 0x0004e20000000800 */
[----:B------:R-:W-:Y:S01]  /*10e20*/  FFMA R41, -R84, 1.925963033500011079e-08, R41 ;  /* 0x32a5706054297823 */ /* 0x000fe20000000129 */
[----:B------:R-:W-:Y:S01]  /*10e30*/  SHF.L.U32 R10, R10, 0x17, RZ ;  /* 0x000000170a0a7819 */ /* 0x000fe200000006ff */
[----:B------:R-:W-:Y:S01]  /*10e40*/  IMAD.SHL.U32 R26, R26, 0x800000, RZ ;  /* 0x008000001a1a7824 */ /* 0x000fe200078e00ff */
[----:B------:R-:W-:Y:S01]  /*10e50*/  SHF.L.U32 R24, R24, 0x17, RZ ;  /* 0x0000001718187819 */ /* 0x000fe200000006ff */
[----:B------:R-:W-:Y:S01]  /*10e60*/  IMAD.SHL.U32 R40, R40, 0x800000, RZ ;  /* 0x0080000028287824 */ /* 0x000fe200078e00ff */
[----:B------:R-:W-:Y:S01]  /*10e70*/  SHF.L.U32 R32, R32, 0x17, RZ ;  /* 0x0000001720207819 */ /* 0x000fe200000006ff */
[----:B------:R-:W-:Y:S01]  /*10e80*/  FFMA R47, R10, R7, 1 ;  /* 0x3f8000000a2f7423 */ /* 0x000fe20000000007 */
[----:B------:R4:W-:Y:S01]  /*10e90*/  MUFU.EX2 R39, R38 ;  /* 0x0000002600277308 */ /* 0x0009e20000000800 */
[----:B--2---:R-:W-:Y:S01]  /*10ea0*/  FADD R31, R36, -12583039 ;  /* 0xcb40007f241f7421 */ /* 0x004fe20000000000 */
[----:B------:R-:W-:Y:S01]  /*10eb0*/  SHF.L.U32 R34, R34, 0x17, RZ ;  /* 0x0000001722227819 */ /* 0x000fe200000006ff */
[----:B------:R-:W-:Y:S01]  /*10ec0*/  BSSY B1, `(.L_x_463) ;  /* 0x0000031000017945 */ /* 0x000fe20003800000 */
[----:B------:R-:W-:Y:S01]  /*10ed0*/  SHF.L.U32 R36, R36, 0x17, RZ ;  /* 0x0000001724247819 */ /* 0x000fe200000006ff */
[----:B------:R-:W-:Y:S01]  /*10ee0*/  FFMA R37, -R82, 1.4426950216293334961, -R31 ;  /* 0x3fb8aa3b52257823 */ /* 0x000fe2000000091f */
[----:B------:R-:W-:Y:S01]  /*10ef0*/  SHF.L.U32 R29, R29, 0x17, RZ ;  /* 0x000000171d1d7819 */ /* 0x000fe200000006ff */
[----:B-1----:R-:W-:Y:S01]  /*10f00*/  FFMA R25, R24, R25, 1 ;  /* 0x3f80000018197423 */ /* 0x002fe20000000019 */
[----:B------:R1:W2:Y:S01]  /*10f10*/  MUFU.EX2 R31, R28 ;  /* 0x0000001c001f7308 */ /* 0x0002a20000000800 */
[----:B----4-:R-:W-:Y:S01]  /*10f20*/  FFMA R38, R8, R11, 1 ;  /* 0x3f80000008267423 */ /* 0x010fe2000000000b */
[----:B------:R-:W-:Y:S01]  /*10f30*/  FFMA R37, -R82, 1.925963033500011079e-08, R37 ;  /* 0x32a5706052257823 */ /* 0x000fe20000000125 */
[----:B------:R-:W-:Y:S01]  /*10f40*/  SHF.L.U32 R30, R30, 0x17, RZ ;  /* 0x000000171e1e7819 */ /* 0x000fe200000006ff */
[----:B------:R-:W-:Y:S01]  /*10f50*/  FFMA R27, R26, R27, 1 ;  /* 0x3f8000001a1b7423 */ /* 0x000fe2000000001b */
[----:B------:R-:W-:Y:S01]  /*10f60*/  SHF.L.U32 R12, R12, 0x17, RZ ;  /* 0x000000170c0c7819 */ /* 0x000fe200000006ff */
[----:B---3--:R-:W-:Y:S01]  /*10f70*/  FFMA R24, R29, R4, 1 ;  /* 0x3f8000001d187423 */ /* 0x008fe20000000004 */
[----:B------:R-:W-:Y:S01]  /*10f80*/  SHF.L.U32 R42, R42, 0x17, RZ ;  /* 0x000000172a2a7819 */ /* 0x000fe200000006ff */
[----:B------:R-:W3:Y:S01]  /*10f90*/  MUFU.EX2 R35, R35 ;  /* 0x0000002300237308 */ /* 0x000ee20000000800 */
[----:B-1----:R-:W-:Y:S01]  /*10fa0*/  FFMA R28, R5, R6, 1 ;  /* 0x3f800000051c7423 */ /* 0x002fe20000000006 */
[----:B------:R-:W-:Y:S01]  /*10fb0*/  FADD R6, R44, -12583039 ;  /* 0xcb40007f2c067421 */ /* 0x000fe20000000000 */
[----:B------:R-:W-:Y:S01]  /*10fc0*/  FFMA R5, -R86, 1.4426950216293334961, -R3 ;  /* 0x3fb8aa3b56057823 */ /* 0x000fe20000000903 */
[----:B------:R-:W-:Y:S01]  /*10fd0*/  SHF.L.U32 R43, R43, 0x17, RZ ;  /* 0x000000172b2b7819 */ /* 0x000fe200000006ff */
[----:B------:R-:W-:Y:S01]  /*10fe0*/  FFMA R33, R30, R33, 1 ;  /* 0x3f8000001e217423 */ /* 0x000fe20000000021 */
[C---:B------:R-:W-:Y:S01]  /*10ff0*/  FFMA R8, -R87.reuse, 1.4426950216293334961, -R6 ;  /* 0x3fb8aa3b57087823 */ /* 0x040fe20000000906 */
[----:B------:R-:W-:Y:S01]  /*11000*/  FFMA R5, -R86, 1.925963033500011079e-08, R5 ;  /* 0x32a5706056057823 */ /* 0x000fe20000000105 */
[----:B------:R1:W4:Y:S01]  /*11010*/  MUFU.EX2 R3, R0 ;  /* 0x0000000000037308 */ /* 0x0003220000000800 */
[----:B------:R-:W-:Y:S01]  /*11020*/  SHF.L.U32 R44, R44, 0x17, RZ ;  /* 0x000000172c2c7819 */ /* 0x000fe200000006ff */
[----:B------:R-:W-:Y:S01]  /*11030*/  FFMA R8, -R87, 1.925963033500011079e-08, R8 ;  /* 0x32a5706057087823 */ /* 0x000fe20000000108 */
[----:B--2---:R-:W-:Y:S01]  /*11040*/  FFMA R31, R34, R31, 1 ;  /* 0x3f800000221f7423 */ /* 0x004fe2000000001f */
[----:B------:R-:W-:-:S04]  /*11050*/  FFMA R39, R12, R39, 1 ;  /* 0x3f8000000c277423 */ /* 0x000fc80000000027 */
[----:B------:R-:W2:Y:S01]  /*11060*/  MUFU.EX2 R37, R37 ;  /* 0x0000002500257308 */ /* 0x000ea20000000800 */
[----:B-1----:R-:W-:Y:S01]  /*11070*/  IADD3 R0, R45, 0x1800000, RZ ;  /* 0x018000002d007810 */ /* 0x002fe20007ffe0ff */
[----:B---3--:R-:W-:-:S03]  /*11080*/  FFMA R32, R32, R35, 1 ;  /* 0x3f80000020207423 */ /* 0x008fc60000000023 */
[----:B------:R-:W-:-:S03]  /*11090*/  LOP3.LUT R0, R0, 0x7f800000, RZ, 0xc0, !PT ;  /* 0x7f80000000007812 */ /* 0x000fc600078ec0ff */
[----:B------:R-:W1:Y:S01]  /*110a0*/  MUFU.EX2 R41, R41 ;  /* 0x0000002900297308 */ /* 0x000e620000000800 */
[----:B------:R-:W-:Y:S01]  /*110b0*/  ISETP.GT.U32.AND P1, PT, R0, 0x1ffffff, PT ;  /* 0x01ffffff0000780c */ /* 0x000fe20003f24070 */
[----:B----4-:R-:W-:-:S06]  /*110c0*/  FFMA R35, R42, R3, 1 ;  /* 0x3f8000002a237423 */ /* 0x010fcc0000000003 */
[----:B------:R-:W3:Y:S01]  /*110d0*/  MUFU.EX2 R6, R5 ;  /* 0x0000000500067308 */ /* 0x000ee20000000800 */
[----:B--2---:R-:W-:-:S07]  /*110e0*/  FFMA R36, R36, R37, 1 ;  /* 0x3f80000024247423 */ /* 0x004fce0000000025 */
[----:B------:R-:W2:Y:S01]  /*110f0*/  MUFU.EX2 R7, R8 ;  /* 0x0000000800077308 */ /* 0x000ea20000000800 */
[----:B-1----:R-:W-:Y:S01]  /*11100*/  FFMA R40, R40, R41, 1 ;  /* 0x3f80000028287423 */ /* 0x002fe20000000029 */
[----:B---3--:R-:W-:Y:S01]  /*11110*/  FFMA R34, R43, R6, 1 ;  /* 0x3f8000002b227423 */ /* 0x008fe20000000006 */
[----:B--2---:R-:W-:Y:S01]  /*11120*/  FFMA R37, R44, R7, 1 ;  /* 0x3f8000002c257423 */ /* 0x004fe20000000007 */
[----:B------:R-:W-:Y:S06]  /*11130*/  @P1 BRA `(.L_x_464) ;  /* 0x0000000000141947 */ /* 0x000fec0003800000 */
[----:B------:R-:W-:Y:S02]  /*11140*/  MOV R0, R45 ;  /* 0x0000002d00007202 */ /* 0x000fe40000000f00 */
[----:B------:R-:W-:-:S07]  /*11150*/  MOV R4, 0x11170 ;  /* 0x0001117000047802 */ /* 0x000fce0000000f00 */
[----:B------:R-:W-:Y:S05]  /*11160*/  CALL.REL.NOINC `($__internal_0_$__cuda_sm20_rcp_rn_f32_slowpath) ;  /* 0x00000054000c7944 */ /* 0x000fea0003c00000 */
[----:B------:R-:W-:Y:S01]  /*11170*/  MOV R6, R0 ;  /* 0x0000000000067202 */ /* 0x000fe20000000f00 */
[----:B------:R-:W-:Y:S06]  /*11180*/  BRA `(.L_x_465) ;  /* 0x0000000000107947 */ /* 0x000fec0003800000 */
.L_x_464:
[----:B------:R-:W1:Y:S02]  /*11190*/  MUFU.RCP R6, R45 ;  /* 0x0000002d00067308 */ /* 0x000e640000001000 */
[----:B-1----:R-:W-:-:S04]  /*111a0*/  FFMA R0, R45, R6, -1 ;  /* 0xbf8000002d007423 */ /* 0x002fc80000000006 */
[----:B------:R-:W-:-:S04]  /*111b0*/  FADD.FTZ R3, -R0, -RZ ;  /* 0x800000ff00037221 */ /* 0x000fc80000010100 */
[----:B------:R-:W-:-:S07]  /*111c0*/  FFMA R6, R6, R3, R6 ;  /* 0x0000000306067223 */ /* 0x000fce0000000006 */
.L_x_465:
[----:B------:R-:W-:Y:S05]  /*111d0*/  BSYNC B1 ;  /* 0x0000000000017941 */ /* 0x000fea0003800000 */
.L_x_463:
        /* <DEDUP_REMOVED lines=10> */
.L_x_467:
[----:B------:R-:W1:Y:S02]  /*11280*/  MUFU.RCP R7, R28 ;  /* 0x0000001c00077308 */ /* 0x000e640000001000 */
[----:B-1----:R-:W-:-:S04]  /*11290*/  FFMA R0, R28, R7, -1 ;  /* 0xbf8000001c007423 */ /* 0x002fc80000000007 */
[----:B------:R-:W-:-:S04]  /*112a0*/  FADD.FTZ R0, -R0, -RZ ;  /* 0x800000ff00007221 */ /* 0x000fc80000010100 */
[----:B------:R-:W-:-:S07]  /*112b0*/  FFMA R7, R7, R0, R7 ;  /* 0x0000000007077223 */ /* 0x000fce0000000007 */
.L_x_468:
[----:B------:R-:W-:Y:S05]  /*112c0*/  BSYNC B1 ;  /* 0x0000000000017941 */ /* 0x000fea0003800000 */
.L_x_466:
        /* <DEDUP_REMOVED lines=10> */
.L_x_470:
[----:B------:R-:W1:Y:S02]  /*11370*/  MUFU.RCP R11, R38 ;  /* 0x00000026000b7308 */ /* 0x000e640000001000 */
[----:B-1----:R-:W-:-:S04]  /*11380*/  FFMA R0, R38, R11, -1 ;  /* 0xbf80000026007423 */ /* 0x002fc8000000000b */
[----:B------:R-:W-:-:S04]  /*11390*/  FADD.FTZ R0, -R0, -RZ ;  /* 0x800000ff00007221 */ /* 0x000fc80000010100 */
[----:B------:R-:W-:-:S07]  /*113a0*/  FFMA R11, R11, R0, R11 ;  /* 0x000000000b0b7223 */ /* 0x000fce000000000b */
.L_x_471:
[----:B------:R-:W-:Y:S05]  /*113b0*/  BSYNC B1 ;  /* 0x0000000000017941 */ /* 0x000fea0003800000 */
.L_x_469:
        /* <DEDUP_REMOVED lines=10> */
.L_x_473:
[----:B------:R-:W1:Y:S02]  /*11460*/  MUFU.RCP R8, R47 ;  /* 0x0000002f00087308 */ /* 0x000e640000001000 */
[----:B-1----:R-:W-:-:S04]  /*11470*/  FFMA R0, R47, R8, -1 ;  /* 0xbf8000002f007423 */ /* 0x002fc80000000008 */
[----:B------:R-:W-:-:S04]  /*11480*/  FADD.FTZ R3, -R0, -RZ ;  /* 0x800000ff00037221 */ /* 0x000fc80000010100 */
[----:B------:R-:W-:-:S07]  /*11490*/  FFMA R8, R8, R3, R8 ;  /* 0x0000000308087223 */ /* 0x000fce0000000008 */
.L_x_474:
[----:B------:R-:W-:Y:S05]  /*114a0*/  BSYNC B1 ;  /* 0x0000000000017941 */ /* 0x000fea0003800000 */
.L_x_472:
        /* <DEDUP_REMOVED lines=10> */
.L_x_476:
[----:B------:R-:W1:Y:S02]  /*11550*/  MUFU.RCP R10, R25 ;  /* 0x00000019000a7308 */ /* 0x000e640000001000 */
[----:B-1----:R-:W-:-:S04]  /*11560*/  FFMA R0, R25, R10, -1 ;  /* 0xbf80000019007423 */ /* 0x002fc8000000000a */
[----:B------:R-:W-:-:S04]  /*11570*/  FADD.FTZ R3, -R0, -RZ ;  /* 0x800000ff00037221 */ /* 0x000fc80000010100 */
[----:B------:R-:W-:-:S07]  /*11580*/  FFMA R10, R10, R3, R10 ;  /* 0x000000030a0a7223 */ /* 0x000fce000000000a */
.L_x_477:
[----:B------:R-:W-:Y:S05]  /*11590*/  BSYNC B1 ;  /* 0x0000000000017941 */ /* 0x000fea0003800000 */
.L_x_475:
        /* <DEDUP_REMOVED lines=10> */
.L_x_479:
[----:B------:R-:W1:Y:S02]  /*11640*/  MUFU.RCP R12, R27 ;  /* 0x0000001b000c7308 */ /* 0x000e640000001000 */
[----:B-1----:R-:W-:-:S04]  /*11650*/  FFMA R0, R27, R12, -1 ;  /* 0xbf8000001b007423 */ /* 0x002fc8000000000c */
[----:B------:R-:W-:-:S04]  /*11660*/  FADD.FTZ R3, -R0, -RZ ;  /* 0x800000ff00037221 */ /* 0x000fc80000010100 */
[----:B------:R-:W-:-:S07]  /*11670*/  FFMA R12, R12, R3, R12 ;  /* 0x000000030c0c7223 */ /* 0x000fce000000000c */
.L_x_480:
[----:B------:R-:W-:Y:S05]  /*11680*/  BSYNC B1 ;  /* 0x0000000000017941 */ /* 0x000fea0003800000 */
.L_x_478:
        /* <DEDUP_REMOVED lines=10> */
.L_x_482:
[----:B------:R-:W1:Y:S02]  /*11730*/  MUFU.RCP R25, R24 ;  /* 0x0000001800197308 */ /* 0x000e640000001000 */
[----:B-1----:R-:W-:-:S04]  /*11740*/  FFMA R0, R24, R25, -1 ;  /* 0xbf80000018007423 */ /* 0x002fc80000000019 */
[----:B------:R-:W-:-:S04]  /*11750*/  FADD.FTZ R0, -R0, -RZ ;  /* 0x800000ff00007221 */ /* 0x000fc80000010100 */
[----:B------:R-:W-:-:S07]  /*11760*/  FFMA R25, R25, R0, R25 ;  /* 0x0000000019197223 */ /* 0x000fce0000000019 */
.L_x_483:
[----:B------:R-:W-:Y:S05]  /*11770*/  BSYNC B1 ;  /* 0x0000000000017941 */ /* 0x000fea0003800000 */
.L_x_481:
        /* <DEDUP_REMOVED lines=10> */
.L_x_485:
[----:B------:R-:W1:Y:S02]  /*11820*/  MUFU.RCP R24, R33 ;  /* 0x0000002100187308 */ /* 0x000e640000001000 */
[----:B-1----:R-:W-:-:S04]  /*11830*/  FFMA R0, R33, R24, -1 ;  /* 0xbf80000021007423 */ /* 0x002fc80000000018 */
[----:B------:R-:W-:-:S04]  /*11840*/  FADD.FTZ R3, -R0, -RZ ;  /* 0x800000ff00037221 */ /* 0x000fc80000010100 */
[----:B------:R-:W-:-:S07]  /*11850*/  FFMA R24, R24, R3, R24 ;  /* 0x0000000318187223 */ /* 0x000fce0000000018 */
.L_x_486:
[----:B------:R-:W-:Y:S05]  /*11860*/  BSYNC B1 ;  /* 0x0000000000017941 */ /* 0x000fea0003800000 */
.L_x_484:
        /* <DEDUP_REMOVED lines=10> */
.L_x_488:
[----:B------:R-:W1:Y:S02]  /*11910*/  MUFU.RCP R27, R32 ;  /* 0x00000020001b7308 */ /* 0x000e640000001000 */
[----:B-1----:R-:W-:-:S04]  /*11920*/  FFMA R0, R32, R27, -1 ;  /* 0xbf80000020007423 */ /* 0x002fc8000000001b */
[----:B------:R-:W-:-:S04]  /*11930*/  FADD.FTZ R0, -R0, -RZ ;  /* 0x800000ff00007221 */ /* 0x000fc80000010100 */
[----:B------:R-:W-:-:S07]  /*11940*/  FFMA R27, R27, R0, R27 ;  /* 0x000000001b1b7223 */ /* 0x000fce000000001b */
.L_x_489:
[----:B------:R-:W-:Y:S05]  /*11950*/  BSYNC B1 ;  /* 0x0000000000017941 */ /* 0x000fea0003800000 */
.L_x_487:
        /* <DEDUP_REMOVED lines=10> */
.L_x_491:
[----:B------:R-:W1:Y:S02]  /*11a00*/  MUFU.RCP R26, R31 ;  /* 0x0000001f001a7308 */ /* 0x000e640000001000 */
[----:B-1----:R-:W-:-:S04]  /*11a10*/  FFMA R0, R31, R26, -1 ;  /* 0xbf8000001f007423 */ /* 0x002fc8000000001a */
[----:B------:R-:W-:-:S04]  /*11a20*/  FADD.FTZ R3, -R0, -RZ ;  /* 0x800000ff00037221 */ /* 0x000fc80000010100 */
[----:B------:R-:W-:-:S07]  /*11a30*/  FFMA R26, R26, R3, R26 ;  /* 0x000000031a1a7223 */ /* 0x000fce000000001a */
.L_x_492:
[----:B------:R-:W-:Y:S05]  /*11a40*/  BSYNC B1 ;  /* 0x0000000000017941 */ /* 0x000fea0003800000 */
.L_x_490:
        /* <DEDUP_REMOVED lines=10> */
.L_x_494:
[----:B------:R-:W1:Y:S02]  /*11af0*/  MUFU.RCP R29, R36 ;  /* 0x00000024001d7308 */ /* 0x000e640000001000 */
[----:B-1----:R-:W-:-:S04]  /*11b00*/  FFMA R0, R36, R29, -1 ;  /* 0xbf80000024007423 */ /* 0x002fc8000000001d */
[----:B------:R-:W-:-:S04]  /*11b10*/  FADD.FTZ R0, -R0, -RZ ;  /* 0x800000ff00007221 */ /* 0x000fc80000010100 */
[----:B------:R-:W-:-:S07]  /*11b20*/  FFMA R29, R29, R0, R29 ;  /* 0x000000001d1d7223 */ /* 0x000fce000000001d */
.L_x_495:
[----:B------:R-:W-:Y:S05]  /*11b30*/  BSYNC B1 ;  /* 0x0000000000017941 */ /* 0x000fea0003800000 */
.L_x_493:
        /* <DEDUP_REMOVED lines=10> */
.L_x_497:
[----:B------:R-:W1:Y:S02]  /*11be0*/  MUFU.RCP R28, R39 ;  /* 0x00000027001c7308 */ /* 0x000e640000001000 */
[----:B-1----:R-:W-:-:S04]  /*11bf0*/  FFMA R0, R39, R28, -1 ;  /* 0xbf80000027007423 */ /* 0x002fc8000000001c */
[----:B------:R-:W-:-:S04]  /*11c00*/  FADD.FTZ R3, -R0, -RZ ;  /* 0x800000ff00037221 */ /* 0x000fc80000010100 */
[----:B------:R-:W-:-:S07]  /*11c10*/  FFMA R28, R28, R3, R28 ;  /* 0x000000031c1c7223 */ /* 0x000fce000000001c */
.L_x_498:
[----:B------:R-:W-:Y:S05]  /*11c20*/  BSYNC B1 ;  /* 0x0000000000017941 */ /* 0x000fea0003800000 */
.L_x_496:
        /* <DEDUP_REMOVED lines=10> */
.L_x_500:
[----:B------:R-:W1:Y:S02]  /*11cd0*/  MUFU.RCP R31, R40 ;  /* 0x00000028001f7308 */ /* 0x000e640000001000 */
[----:B-1----:R-:W-:-:S04]  /*11ce0*/  FFMA R0, R40, R31, -1 ;  /* 0xbf80000028007423 */ /* 0x002fc8000000001f */
[----:B------:R-:W-:-:S04]  /*11cf0*/  FADD.FTZ R0, -R0, -RZ ;  /* 0x800000ff00007221 */ /* 0x000fc80000010100 */
[----:B------:R-:W-:-:S07]  /*11d00*/  FFMA R31, R31, R0, R31 ;  /* 0x000000001f1f7223 */ /* 0x000fce000000001f */
.L_x_501:
[----:B------:R-:W-:Y:S05]  /*11d10*/  BSYNC B1 ;  /* 0x0000000000017941 */ /* 0x000fea0003800000 */
.L_x_499:
        /* <DEDUP_REMOVED lines=10> */
.L_x_503:
[----:B------:R-:W1:Y:S02]  /*11dc0*/  MUFU.RCP R30, R35 ;  /* 0x00000023001e7308 */ /* 0x000e640000001000 */
[----:B-1----:R-:W-:-:S04]  /*11dd0*/  FFMA R0, R35, R30, -1 ;  /* 0xbf80000023007423 */ /* 0x002fc8000000001e */
[----:B------:R-:W-:-:S04]  /*11de0*/  FADD.FTZ R3, -R0, -RZ ;  /* 0x800000ff00037221 */ /* 0x000fc80000010100 */
[----:B------:R-:W-:-:S07]  /*11df0*/  FFMA R30, R30, R3, R30 ;  /* 0x000000031e1e7223 */ /* 0x000fce000000001e */
.L_x_504:
[----:B------:R-:W-:Y:S05]  /*11e00*/  BSYNC B1 ;  /* 0x0000000000017941 */ /* 0x000fea0003800000 */
.L_x_502:
        /* <DEDUP_REMOVED lines=10> */
.L_x_506:
[----:B------:R-:W1:Y:S02]  /*11eb0*/  MUFU.RCP R33, R34 ;  /* 0x0000002200217308 */ /* 0x000e640000001000 */
[----:B-1----:R-:W-:-:S04]  /*11ec0*/  FFMA R0, R34, R33, -1 ;  /* 0xbf80000022007423 */ /* 0x002fc80000000021 */
[----:B------:R-:W-:-:S04]  /*11ed0*/  FADD.FTZ R0, -R0, -RZ ;  /* 0x800000ff00007221 */ /* 0x000fc80000010100 */
[----:B------:R-:W-:-:S07]  /*11ee0*/  FFMA R33, R33, R0, R33 ;  /* 0x0000000021217223 */ /* 0x000fce0000000021 */
.L_x_507:
[----:B------:R-:W-:Y:S05]  /*11ef0*/  BSYNC B1 ;  /* 0x0000000000017941 */ /* 0x000fea0003800000 */
.L_x_505:
        /* <DEDUP_REMOVED lines=8> */
[----:B------:R-:W-:Y:S05]  /*11f80*/  BRA `(.L_x_510) ;  /* 0x0000000000107947 */ /* 0x000fea0003800000 */
.L_x_509:
[----:B------:R-:W1:Y:S02]  /*11f90*/  MUFU.RCP R0, R37 ;  /* 0x0000002500007308 */ /* 0x000e640000001000 */
[----:B-1----:R-:W-:-:S04]  /*11fa0*/  FFMA R3, R37, R0, -1 ;  /* 0xbf80000025037423 */ /* 0x002fc80000000000 */
[----:B------:R-:W-:-:S04]  /*11fb0*/  FADD.FTZ R3, -R3, -RZ ;  /* 0x800000ff03037221 */ /* 0x000fc80000010100 */
[----:B------:R-:W-:-:S07]  /*11fc0*/  FFMA R0, R0, R3, R0 ;  /* 0x0000000300007223 */ /* 0x000fce0000000000 */
.L_x_510:
[----:B------:R-:W-:Y:S05]  /*11fd0*/  BSYNC B1 ;  /* 0x0000000000017941 */ /* 0x000fea0003800000 */
.L_x_508:
        /* <DEDUP_REMOVED lines=45> */
.L_x_512:
[----:B------:R-:W-:Y:S05]  /*122b0*/  BSYNC B0 ;  /* 0x0000000000007941 */ /* 0x000fea0003800000 */
.L_x_511:
[----:B------:R-:W-:Y:S06]  /*122c0*/  BAR.SYNC.DEFER_BLOCKING 0x1, 0x100 ;  /* 0x0044000000007b1d */ /* 0x000fec0000010000 */
[----:B------:R-:W-:Y:S04]  /*122d0*/  BSSY B0, `(.L_x_513) ;  /* 0x0000009000007945 */ /* 0x000fe80003800000 */
[----:B------:R-:W-:Y:S05]  /*122e0*/  @P0 BRA `(.L_x_514) ;  /* 0x00000000001c0947 */ /* 0x000fea0003800000 */
[----:B------:R-:W-:-:S13]  /*122f0*/  ISETP.NE.AND P0, PT, R160, 0x3, PT ;  /* 0x00000003a000780c */ /* 0x000fda0003f05270 */
[----:B------:R-:W-:Y:S05]  /*12300*/  @!P0 BRA `(.L_x_515) ;  /* 0x0000000000048947 */ /* 0x000fea0003800000 */
[----:B------:R-:W-:Y:S01]  /*12310*/  BPT.TRAP 0x1 ;  /* 0x000000040000795c */ /* 0x000fe20000300000 */
.L_x_515:
[----:B------:R-:W-:-:S04]  /*12320*/  ULEA UR4, UR36, UR52, 0x3 ;  /* 0x0000003424047291 */ /* 0x000fc8000f8e183f */
[----:B------:R-:W-:-:S04]  /*12330*/  UIADD3 UR4, UR4, 0x60, URZ ;  /* 0x0000006004047890 */ /* 0x000fc8000fffe03f */
[----:B------:R-:W-:-:S09]  /*12340*/  UPRMT UR4, UR51, 0x654, UR4 ;  /* 0x0000065433047896 */ /* 0x000fd20008000004 */
[----:B------:R-:W-:Y:S03]  /*12350*/  SYNCS.ARRIVE.TRANS64.RED.A1T0 RZ, [UR4], RZ ;  /* 0x000000ffffff79a7 */ /* 0x000fe60008100404 */
.L_x_514:
[----:B------:R-:W-:Y:S05]  /*12360*/  BSYNC B0 ;  /* 0x0000000000007941 */ /* 0x000fea0003800000 */
.L_x_513:
[----:B------:R-:W-:Y:S01]  /*12370*/  IADD3 R2, P0, R2, UR40, RZ ;  /* 0x0000002802027c10 */ /* 0x000fe2000ff1e0ff */
[----:B------:R-:W-:Y:S01]  /*12380*/  ULDC.64 UR4, c[0x0][0x8f8] ;  /* 0x00023e0000047ab9 */ /* 0x000fe20000000a00 */
[----:B------:R-:W-:Y:S01]  /*12390*/  UIADD3 UR36, UR36, 0x1, URZ ;  /* 0x0000000124247890 */ /* 0x000fe2000fffe03f */
[----:B------:R-:W-:Y:S01]  /*123a0*/  PRMT R0, RZ, 0x7610, R0 ;  /* 0x00007610ff007816 */ /* 0x000fe20000000000 */
[----:B------:R-:W-:Y:S01]  /*123b0*/  UMOV UR47, 0xffffffff ;  /* 0xffffffff002f7882 */ /* 0x000fe20000000000 */
[----:B------:R-:W-:Y:S01]  /*123c0*/  IADD3.X R16, R16, UR38, RZ, P0, !PT ;  /* 0x0000002610107c10 */ /* 0x000fe200087fe4ff */
[----:B------:R-:W-:Y:S01]  /*123d0*/  UISETP.NE.AND UP0, UPT, UR36, 0x4, UPT ;  /* 0x000000042400788c */ /* 0x000fe2000bf05270 */
[----:B------:R-:W-:Y:S02]  /*123e0*/  ISETP.GE.U32.AND P0, PT, R2, UR4, PT ;  /* 0x0000000402007c0c */ /* 0x000fe4000bf06070 */
[----:B------:R-:W-:Y:S01]  /*123f0*/  MOV R23, 0xffffffff ;  /* 0xffffffff00177802 */ /* 0x000fe20000000f00 */
[----:B------:R-:W-:Y:S01]  /*12400*/  USEL UR36, UR36, URZ, UP0 ;  /* 0x0000003f24247287 */ /* 0x000fe20008000000 */
[----:B------:R-:W-:-:S02]  /*12410*/  ISETP.GE.U32.AND.EX P0, PT, R16, UR5, PT, P0 ;  /* 0x0000000510007c0c */ /* 0x000fc4000bf06100 */
[----:B------:R-:W-:-:S11]  /*12420*/  MOV R156, 0xffffffff ;  /* 0xffffffff009c7802 */ /* 0x000fd60000000f00 */
[----:B------:R-:W-:Y:S05]  /*12430*/  @P0 BRA `(.L_x_516) ;  /* 0x00000004006c0947 */ /* 0x000fea0003800000 */
[----:B-1----:R-:W1:Y:S01]  /*12440*/  S2R R12, SR_CTAID.X ;  /* 0x00000000000c7919 */ /* 0x002e620000002500 */
[----:B------:R-:W2:Y:S01]  /*12450*/  LDC.64 R10, c[0x0][0x8d0] ;  /* 0x00023400ff0a7b82 */ /* 0x000ea20000000a00 */
[----:B------:R-:W-:Y:S01]  /*12460*/  ULDC UR4, c[0x0][0x150] ;  /* 0x0000540000047ab9 */ /* 0x000fe20000000800 */
[----:B------:R-:W-:Y:S01]  /*12470*/  MOV R8, R2 ;  /* 0x0000000200087202 */ /* 0x000fe20000000f00 */
[----:B------:R-:W3:Y:S01]  /*12480*/  S2R R24, SR_CTAID.Y ;  /* 0x0000000000187919 */ /* 0x000ee20000002600 */
[----:B------:R-:W-:-:S04]  /*12490*/  MOV R9, R16 ;  /* 0x0000001000097202 */ /* 0x000fc80000000f00 */
[----:B------:R-:W4:Y:S08]  /*124a0*/  LDC R25, c[0x0][0x144] ;  /* 0x00005100ff197b82 */ /* 0x000f300000000800 */
[----:B------:R-:W3:Y:S08]  /*124b0*/  LDC R0, c[0x0][0x8d8] ;  /* 0x00023600ff007b82 */ /* 0x000ef00000000800 */
[----:B------:R-:W3:Y:S01]  /*124c0*/  LDC.64 R14, c[0x0][0x8c8] ;  /* 0x00023200ff0e7b82 */ /* 0x000ee20000000a00 */
[----:B--2---:R-:W-:-:S04]  /*124d0*/  ISETP.NE.U32.AND P0, PT, R10, RZ, PT ;  /* 0x000000ff0a00720c */ /* 0x004fc80003f05070 */
[----:B------:R-:W-:Y:S02]  /*124e0*/  ISETP.NE.AND.EX P0, PT, R11, RZ, PT, P0 ;  /* 0x000000ff0b00720c */ /* 0x000fe40003f05300 */
[----:B-1----:R-:W-:-:S05]  /*124f0*/  I2FP.F32.U32 R3, R12 ;  /* 0x0000000c00037245 */ /* 0x002fca0000201000 */
[----:B------:R-:W-:-:S04]  /*12500*/  FMUL R3, R3, UR4 ;  /* 0x0000000403037c20 */ /* 0x000fc80008400000 */
[----:B------:R1:W2:Y:S02]  /*12510*/  F2I.U32.TRUNC.NTZ R23, R3 ;  /* 0x0000000300177305 */ /* 0x0002a4000020f000 */
[----:B----4-:R-:W-:Y:S05]  /*12520*/  @!P0 BRA `(.L_x_517) ;  /* 0x0000000000288947 */ /* 0x010fea0003800000 */
[----:B-1----:R-:W1:Y:S02]  /*12530*/  LDC R3, c[0x0][0x8dc] ;  /* 0x00023700ff037b82 */ /* 0x002e640000000800 */
[----:B-1----:R-:W-:-:S04]  /*12540*/  IADD3 R3, P0, R2, R3, RZ ;  /* 0x0000000302037210 */ /* 0x002fc80007f1e0ff */
        /* <DEDUP_REMOVED lines=8> */
.L_x_517:
[-CC-:B---3--:R-:W-:Y:S01]  /*125d0*/  SHF.R.U64 R31, R8, R0.reuse, R9.reuse ;  /* 0x00000000081f7219 */ /* 0x188fe20000001209 */
[----:B------:R-:W3:Y:S01]  /*125e0*/  LDC.64 R20, c[0x0][0x8e8] ;  /* 0x00023a00ff147b82 */ /* 0x000ee20000000a00 */
[----:B------:R-:W-:Y:S01]  /*125f0*/  SHF.R.U32.HI R0, RZ, R0, R9 ;  /* 0x00000000ff007219 */ /* 0x000fe20000011609 */
[----:B------:R-:W-:Y:S01]  /*12600*/  ULDC UR4, c[0x0][0x154] ;  /* 0x0000550000047ab9 */ /* 0x000fe20000000800 */
[----:B------:R-:W-:Y:S02]  /*12610*/  IADD3 R7, P0, RZ, -R31, RZ ;  /* 0x8000001fff077210 */ /* 0x000fe40007f1e0ff */
[----:B--2---:R-:W-:Y:S02]  /*12620*/  IADD3 R23, -R23, RZ, RZ ;  /* 0x000000ff17177210 */ /* 0x004fe40007ffe1ff */
[----:B-1----:R-:W-:Y:S01]  /*12630*/  IADD3.X R3, RZ, ~R0, RZ, P0, !PT ;  /* 0x80000000ff037210 */ /* 0x002fe200007fe4ff */
[----:B------:R-:W1:Y:S02]  /*12640*/  LDC R6, c[0x0][0x8c0] ;  /* 0x00023000ff067b82 */ /* 0x000e640000000800 */
[----:B------:R-:W-:-:S02]  /*12650*/  IMAD R26, R25, R23, R12 ;  /* 0x00000017191a7224 */ /* 0x000fc400078e020c */
[----:B------:R-:W-:Y:S01]  /*12660*/  IMAD R0, R3, R14, RZ ;  /* 0x0000000e03007224 */ /* 0x000fe200078e02ff */
[----:B------:R-:W-:-:S03]  /*12670*/  MOV R3, R16 ;  /* 0x0000001000037202 */ /* 0x000fc60000000f00 */
[----:B------:R-:W2:Y:S01]  /*12680*/  LDC R8, c[0x0][0x8b0] ;  /* 0x00022c00ff087b82 */ /* 0x000ea20000000800 */
[----:B------:R-:W-:-:S04]  /*12690*/  IMAD.WIDE.U32 R4, R7, R14, R2 ;  /* 0x0000000e07047225 */ /* 0x000fc800078e0002 */
[----:B------:R-:W-:Y:S01]  /*126a0*/  IMAD R3, R7, R15, R0 ;  /* 0x0000000f07037224 */ /* 0x000fe200078e0200 */
[----:B------:R-:W-:Y:S02]  /*126b0*/  I2FP.F32.U32 R0, R24 ;  /* 0x0000001800007245 */ /* 0x000fe40000201000 */
[----:B------:R-:W4:Y:S01]  /*126c0*/  LDC R28, c[0x0][0x900] ;  /* 0x00024000ff1c7b82 */ /* 0x000f220000000800 */
[----:B---3--:R-:W-:Y:S02]  /*126d0*/  ISETP.NE.U32.AND P0, PT, R20, RZ, PT ;  /* 0x000000ff1400720c */ /* 0x008fe40003f05070 */
[----:B------:R-:W-:Y:S01]  /*126e0*/  IADD3 R3, R5, R3, RZ ;  /* 0x0000000305037210 */ /* 0x000fe20007ffe0ff */
[----:B------:R-:W-:Y:S01]  /*126f0*/  FMUL R0, R0, UR4 ;  /* 0x0000000400007c20 */ /* 0x000fe20008400000 */
[----:B------:R-:W-:Y:S02]  /*12700*/  ISETP.NE.AND.EX P0, PT, R21, RZ, PT, P0 ;  /* 0x000000ff1500720c */ /* 0x000fe40003f05300 */
[----:B------:R-:W-:Y:S01]  /*12710*/  MOV R5, 0xffffffff ;  /* 0xffffffff00057802 */ /* 0x000fe20000000f00 */
[----:B------:R-:W3:Y:S01]  /*12720*/  LDC R15, c[0x0][0x148] ;  /* 0x00005200ff0f7b82 */ /* 0x000ee20000000800 */
[-CC-:B-1----:R-:W-:Y:S01]  /*12730*/  SHF.R.U64 R12, R4, R6.reuse, R3.reuse ;  /* 0x00000006040c7219 */ /* 0x182fe20000001203 */
[----:B------:R1:W1:Y:S01]  /*12740*/  F2I.U32.TRUNC.NTZ R13, R0 ;  /* 0x00000000000d7305 */ /* 0x000262000020f000 */
[----:B------:R-:W-:-:S02]  /*12750*/  SHF.R.U32.HI R3, RZ, R6, R3 ;  /* 0x00000006ff037219 */ /* 0x000fc40000011603 */
[----:B------:R-:W-:-:S03]  /*12760*/  MOV R7, 0x1 ;  /* 0x0000000100077802 */ /* 0x000fc60000000f00 */
[----:B------:R-:W1:Y:S01]  /*12770*/  LDC R25, c[0x0][0x8a8] ;  /* 0x00022a00ff197b82 */ /* 0x000e620000000800 */
[-CC-:B--2---:R-:W-:Y:S02]  /*12780*/  SHF.R.U64 R10, R12, R8.reuse, R3.reuse ;  /* 0x000000080c0a7219 */ /* 0x184fe40000001203 */
[----:B------:R-:W-:-:S05]  /*12790*/  SHF.R.U32.HI R3, RZ, R8, R3 ;  /* 0x00000008ff037219 */ /* 0x000fca0000011603 */
[----:B------:R-:W2:Y:S01]  /*127a0*/  LDC R27, c[0x0][0x8f0] ;  /* 0x00023c00ff1b7b82 */ /* 0x000ea20000000800 */
[-C--:B----4-:R-:W-:Y:S02]  /*127b0*/  SHF.L.U32 R4, R5, R28.reuse, RZ ;  /* 0x0000001c05047219 */ /* 0x090fe400000006ff */
[-CC-:B------:R-:W-:Y:S02]  /*127c0*/  SHF.R.U64 R14, R10, R28.reuse, R3.reuse ;  /* 0x0000001c0a0e7219 */ /* 0x180fe40000001203 */
[----:B------:R-:W-:Y:S02]  /*127d0*/  SHF.R.U32.HI R5, RZ, R28, R3 ;  /* 0x0000001cff057219 */ /* 0x000fe40000011603 */
[----:B------:R-:W-:Y:S01]  /*127e0*/  LOP3.LUT R23, RZ, R4, RZ, 0x33, !PT ;  /* 0x00000004ff177212 */ /* 0x000fe200078e33ff */
[----:B------:R-:W4:Y:S01]  /*127f0*/  LDC R29, c[0x0][0x8e0] ;  /* 0x00023800ff1d7b82 */ /* 0x000f220000000800 */
[----:B------:R-:W-:Y:S02]  /*12800*/  SHF.L.U32 R28, R7, R28, RZ ;  /* 0x0000001c071c7219 */ /* 0x000fe400000006ff */
[----:B------:R-:W-:-:S05]  /*12810*/  MOV R4, R14 ;  /* 0x0000000e00047202 */ /* 0x000fca0000000f00 */
[----:B------:R-:W1:Y:S01]  /*12820*/  LDC R30, c[0x0][0x8b8] ;  /* 0x00022e00ff1e7b82 */ /* 0x000e620000000800 */
[----:B------:R-:W-:Y:S05]  /*12830*/  @!P0 BRA `(.L_x_518) ;  /* 0x0000000000288947 */ /* 0x000fea0003800000 */
[----:B------:R-:W5:Y:S02]  /*12840*/  LDC R3, c[0x0][0x8f4] ;  /* 0x00023d00ff037b82 */ /* 0x000f640000000800 */
[----:B-----5:R-:W-:-:S05]  /*12850*/  IADD3 R3, P0, R14, R3, RZ ;  /* 0x000000030e037210 */ /* 0x020fca0007f1e0ff */
[----:B------:R-:W-:-:S04]  /*12860*/  IMAD.X R11, RZ, RZ, R5, P0 ;  /* 0x000000ffff0b7224 */ /* 0x000fc800000e0605 */
[----:B------:R-:W-:-:S04]  /*12870*/  IMAD.WIDE.U32 R4, R11, R20, RZ ;  /* 0x000000140b047225 */ /* 0x000fc800078e00ff */
[----:B------:R-:W-:-:S04]  /*12880*/  IMAD.WIDE.U32 R6, P0, R3, R21, R4 ;  /* 0x0000001503067225 */ /* 0x000fc80007800004 */
[----:B------:R-:W-:Y:S01]  /*12890*/  IMAD.WIDE.U32 R4, R3, R20, RZ ;  /* 0x0000001403047225 */ /* 0x000fe200078e00ff */
[----:B------:R-:W-:Y:S02]  /*128a0*/  IADD3.X R9, RZ, RZ, RZ, P0, !PT ;  /* 0x000000ffff097210 */ /* 0x000fe400007fe4ff */
[----:B------:R-:W-:Y:S02]  /*128b0*/  MOV R8, R7 ;  /* 0x0000000700087202 */ /* 0x000fe40000000f00 */
[----:B------:R-:W-:-:S05]  /*128c0*/  IADD3 RZ, P0, R5, R6, RZ ;  /* 0x0000000605ff7210 */ /* 0x000fca0007f1e0ff */
[----:B------:R-:W-:-:S08]  /*128d0*/  IMAD.WIDE.U32.X R4, R11, R21, R8, P0 ;  /* 0x000000150b047225 */ /* 0x000fd000000e0408 */
.L_x_518:
[----:B------:R-:W-:Y:S02]  /*128e0*/  ISETP.NE.AND P0, PT, R22, 0x1, PT ;  /* 0x000000011600780c */ /* 0x000fe40003f05270 */
[----:B-12---:R-:W-:Y:S02]  /*128f0*/  SHF.R.U64 R0, R4, R27, R5 ;  /* 0x0000001b04007219 */ /* 0x006fe40000001205 */
[----:B------:R-:W-:Y:S02]  /*12900*/  LOP3.LUT R23, R10, R23, RZ, 0xc0, !PT ;  /* 0x000000170a177212 */ /* 0x000fe400078ec0ff */
[----:B------:R-:W-:Y:S02]  /*12910*/  IADD3 R13, -R13, RZ, RZ ;  /* 0x000000ff0d0d7210 */ /* 0x000fe40007ffe1ff */
[----:B------:R-:W-:Y:S01]  /*12920*/  IADD3 R5, R25, -0x1, RZ ;  /* 0xffffffff19057810 */ /* 0x000fe20007ffe0ff */
[----:B------:R-:W-:Y:S01]  /*12930*/  IMAD R23, R28, R0, R23 ;  /* 0x000000001c177224 */ /* 0x000fe200078e0217 */
[----:B------:R-:W-:-:S02]  /*12940*/  IADD3 R3, -R0, RZ, RZ ;  /* 0x000000ff00037210 */ /* 0x000fc40007ffe1ff */
[----:B------:R-:W-:Y:S01]  /*12950*/  LOP3.LUT R5, R12, R5, RZ, 0xc0, !PT ;  /* 0x000000050c057212 */ /* 0x000fe200078ec0ff */
[----:B---3--:R-:W-:Y:S01]  /*12960*/  @P0 IMAD R26, R15, R13, R24 ;  /* 0x0000000d0f1a0224 */ /* 0x008fe200078e0218 */
[----:B------:R-:W-:Y:S01]  /*12970*/  R2UR UR47, R31 ;  /* 0x000000001f2f72ca */ /* 0x000fe200000e0000 */
[----:B----4-:R-:W-:Y:S01]  /*12980*/  IMAD R0, R3, R29, R14 ;  /* 0x0000001d03007224 */ /* 0x010fe200078e020e */
[----:B------:R-:W-:Y:S01]  /*12990*/  MOV R3, 0x1 ;  /* 0x0000000100037802 */ /* 0x000fe20000000f00 */
[----:B------:R-:W-:Y:S02]  /*129a0*/  IMAD R23, R23, R30, R26 ;  /* 0x0000001e17177224 */ /* 0x000fe400078e021a */
[----:B------:R-:W-:-:S05]  /*129b0*/  IMAD R0, R0, R25, R5 ;  /* 0x0000001900007224 */ /* 0x000fca00078e0205 */
[----:B------:R-:W-:Y:S02]  /*129c0*/  SEL R156, R0, R23, !P0 ;  /* 0x00000017009c7207 */ /* 0x000fe40004000000 */
[----:B------:R-:W-:Y:S02]  /*129d0*/  SEL R23, R23, R0, !P0 ;  /* 0x0000000017177207 */ /* 0x000fe40004000000 */
[----:B------:R-:W-:-:S07]  /*129e0*/  PRMT R0, R3, 0x7610, R0 ;  /* 0x0000761003007816 */ /* 0x000fce0000000000 */
.L_x_516:
[----:B------:R-:W-:Y:S01]  /*129f0*/  UIADD3 UR49, UR50, UR49, URZ ;  /* 0x0000003132317290 */ /* 0x000fe2000fffe03f */
[----:B------:R-:W-:Y:S01]  /*12a00*/  LOP3.LUT P0, RZ, R0, 0xff, RZ, 0xc0, !PT ;  /* 0x000000ff00ff7812 */ /* 0x000fe2000780c0ff */
[----:B------:R-:W-:Y:S02]  /*12a10*/  UIADD3 UR39, UR39, 0x8, URZ ;  /* 0x0000000827277890 */ /* 0x000fe4000fffe03f */
[----:B------:R-:W-:Y:S02]  /*12a20*/  USHF.R.U32.HI UR4, URZ, 0x2, UR49 ;  /* 0x000000023f047899 */ /* 0x000fe40008011631 */
[----:B------:R-:W-:Y:S02]  /*12a30*/  UISETP.GT.U32.AND UP0, UPT, UR49, 0x3, UPT ;  /* 0x000000033100788c */ /* 0x000fe4000bf04070 */
[----:B------:R-:W-:Y:S02]  /*12a40*/  ULOP3.LUT UR4, UR4, 0x1, URZ, 0xc0, !UPT ;  /* 0x0000000104047892 */ /* 0x000fe4000f8ec03f */
[----:B------:R-:W-:-:S02]  /*12a50*/  UISETP.LT.U32.AND UP1, UPT, UR50, 0x4, UP0 ;  /* 0x000000043200788c */ /* 0x000fc40008721070 */
[----:B------:R-:W-:Y:S02]  /*12a60*/  UISETP.NE.U32.AND UP2, UPT, UR4, 0x1, UPT ;  /* 0x000000010400788c */ /* 0x000fe4000bf45070 */
[----:B------:R-:W-:Y:S02]  /*12a70*/  USEL UR5, URZ, 0x1, !UP1 ;  /* 0x000000013f057887 */ /* 0x000fe4000c800000 */
[----:B------:R-:W-:Y:S02]  /*12a80*/  UISETP.GT.U32.AND UP0, UPT, UR50, 0x3, !UP2 ;  /* 0x000000033200788c */ /* 0x000fe4000d704070 */
[----:B------:R-:W-:Y:S02]  /*12a90*/  ULOP3.LUT UR49, UR49, 0x3, URZ, 0xc0, !UPT ;  /* 0x0000000331317892 */ /* 0x000fe4000f8ec03f */
[----:B------:R-:W-:-:S04]  /*12aa0*/  USEL UR4, URZ, 0x1, !UP0 ;  /* 0x000000013f047887 */ /* 0x000fc8000c000000 */
[----:B------:R-:W-:Y:S01]  /*12ab0*/  ULOP3.LUT UR48, UR4, UR48, UR5, 0x96, !UPT ;  /* 0x0000003004307292 */ /* 0x000fe2000f8e9605 */
[----:B------:R-:W-:Y:S11]  /*12ac0*/  @P0 BRA `(.L_x_519) ;  /* 0xfffffee800640947 */ /* 0x000ff6000383ffff */
[----:B------:R-:W-:-:S13]  /*12ad0*/  PLOP3.LUT P0, PT, PT, PT, PT, 0x8, 0x0 ;  /* 0x000000000000781c */ /* 0x000fda0003f0e170 */
.L_x_18:
[----:B------:R-:W-:Y:S05]  /*12ae0*/  @P0 BRA `(.L_x_10) ;  /* 0x0000003000300947 */ /* 0x000fea0003800000 */
[----:B------:R-:W-:Y:S01]  /*12af0*/  ULDC.64 UR6, c[0x0][0x588] ;  /* 0x0001620000067ab9 */ /* 0x000fe20000000a00 */
[----:B------:R-:W-:Y:S01]  /*12b00*/  ULDC.64 UR4, c[0x0][0x590] ;  /* 0x0001640000047ab9 */ /* 0x000fe20000000a00 */
[----:B------:R-:W-:Y:S01]  /*12b10*/  ISETP.NE.U32.AND P0, PT, RZ, UR6, PT ;  /* 0x00000006ff007c0c */ /* 0x000fe2000bf05070 */
[----:B------:R-:W-:-:S04]  /*12b20*/  DEPBAR.LE SB0, 0x0 ;  /* 0x000080000000791a */ /* 0x000fc80000000000 */
[----:B------:R-:W-:Y:S01]  /*12b30*/  ISETP.NE.U32.AND P1, PT, RZ, UR4, PT ;  /* 0x00000004ff007c0c */ /* 0x000fe2000bf25070 */
[----:B------:R-:W-:Y:S01]  /*12b40*/  BSSY B0, `(.L_x_520) ;  /* 0x0000015000007945 */ /* 0x000fe20003800000 */
[----:B------:R-:W-:Y:S02]  /*12b50*/  ISETP.NE.AND.EX P0, PT, RZ, UR7, PT, P0 ;  /* 0x00000007ff007c0c */ /* 0x000fe4000bf05300 */
[----:B------:R-:W-:-:S13]  /*12b60*/  ISETP.NE.AND.EX P1, PT, RZ, UR5, PT, P1 ;  /* 0x00000005ff007c0c */ /* 0x000fda000bf25310 */
[----:B------:R-:W-:Y:S05]  /*12b70*/  @P0 BRA P1, `(.L_x_521) ;  /* 0x0000000000440947 */ /* 0x000fea0000800000 */
[----:B------:R-:W-:-:S04]  /*12b80*/  ISETP.NE.U32.AND P0, PT, RZ, UR4, PT ;  /* 0x00000004ff007c0c */ /* 0x000fc8000bf05070 */
[----:B------:R-:W-:-:S13]  /*12b90*/  ISETP.NE.AND.EX P0, PT, RZ, UR5, PT, P0 ;  /* 0x00000005ff007c0c */ /* 0x000fda000bf05300 */
[----:B------:R-:W-:Y:S05]  /*12ba0*/  @!P0 BRA `(.L_x_522) ;  /* 0x00000000002c8947 */ /* 0x000fea0003800000 */
[----:B------:R-:W-:-:S13]  /*12bb0*/  LOP3.LUT P0, RZ, R152, 0xff, RZ, 0xc0, !PT ;  /* 0x000000ff98ff7812 */ /* 0x000fda000780c0ff */
[----:B------:R-:W-:Y:S05]  /*12bc0*/  @!P0 BRA `(.L_x_523) ;  /* 0x0000000000108947 */ /* 0x000fea0003800000 */
[----:B-----5:R-:W-:-:S13]  /*12bd0*/  FSETP.NEU.AND P0, PT, R153, RZ, PT ;  /* 0x000000ff9900720b */ /* 0x020fda0003f0d000 */
[----:B------:R-:W-:Y:S05]  /*12be0*/  @!P0 BREAK B0 ;  /* 0x0000000000008942 */ /* 0x000fea0003800000 */
[----:B------:R-:W-:Y:S05]  /*12bf0*/  @P0 BRA `(.L_x_521) ;  /* 0x0000000000240947 */ /* 0x000fea0003800000 */
[----:B------:R-:W-:Y:S05]  /*12c00*/  BRA `(.L_x_10) ;  /* 0x0000002c00e87947 */ /* 0x000fea0003800000 */
.L_x_523:
[----:B------:R-:W-:-:S04]  /*12c10*/  ISETP.NE.U32.AND P0, PT, RZ, UR6, PT ;  /* 0x00000006ff007c0c */ /* 0x000fc8000bf05070 */
[----:B------:R-:W-:-:S13]  /*12c20*/  ISETP.NE.AND.EX P0, PT, RZ, UR7, PT, P0 ;  /* 0x00000007ff007c0c */ /* 0x000fda000bf05300 */
[----:B------:R-:W-:Y:S05]  /*12c30*/  @!P0 BREAK B0 ;  /* 0x0000000000008942 */ /* 0x000fea0003800000 */
[----:B------:R-:W-:Y:S05]  /*12c40*/  @P0 BRA `(.L_x_521) ;  /* 0x0000000000100947 */ /* 0x000fea0003800000 */
[----:B------:R-:W-:Y:S05]  /*12c50*/  BRA `(.L_x_10) ;  /* 0x0000002c00d47947 */ /* 0x000fea0003800000 */
.L_x_522:
[----:B-----5:R-:W-:-:S13]  /*12c60*/  FSETP.NEU.AND P0, PT, R153, RZ, PT ;  /* 0x000000ff9900720b */ /* 0x020fda0003f0d000 */
[----:B------:R-:W-:Y:S05]  /*12c70*/  @!P0 BREAK B0 ;  /* 0x0000000000008942 */ /* 0x000fea0003800000 */
[----:B------:R-:W-:Y:S05]  /*12c80*/  @!P0 BRA `(.L_x_10) ;  /* 0x0000002c00c88947 */ /* 0x000fea0003800000 */
.L_x_521:
[----:B------:R-:W-:Y:S05]  /*12c90*/  BSYNC B0 ;  /* 0x0000000000007941 */ /* 0x000fea0003800000 */
.L_x_520:
[----:B------:R-:W-:-:S04]  /*12ca0*/  LOP3.LUT R19, R19, 0x1, RZ, 0xfc, !PT ;  /* 0x0000000113137812 */ /* 0x000fc800078efcff */
[----:B------:R-:W-:-:S13]  /*12cb0*/  ISETP.NE.AND P0, PT, R19, 0x3, PT ;  /* 0x000000031300780c */ /* 0x000fda0003f05270 */
[----:B------:R-:W-:Y:S05]  /*12cc0*/  @!P0 BRA `(.L_x_524) ;  /* 0x0000000000048947 */ /* 0x000fea0003800000 */
[----:B------:R-:W-:Y:S01]  /*12cd0*/  BPT.TRAP 0x1 ;  /* 0x000000040000795c */ /* 0x000fe20000300000 */
.L_x_524:
[----:B------:R-:W3:Y:S01]  /*12ce0*/  S2UR UR5, SR_CgaCtaId ;  /* 0x00000000000579c3 */ /* 0x000ee20000008800 */
[----:B------:R-:W-:Y:S02]  /*12cf0*/  UMOV UR4, 0x400 ;  /* 0x0000040000047882 */ /* 0x000fe40000000000 */
[----:B---3--:R-:W-:-:S04]  /*12d00*/  ULEA UR4, UR5, UR4, 0x18 ;  /* 0x0000000405047291 */ /* 0x008fc8000f8ec03f */
[----:B------:R-:W-:-:S04]  /*12d10*/  ULEA UR4, UR36, UR4, 0x3 ;  /* 0x0000000424047291 */ /* 0x000fc8000f8e183f */
[----:B------:R-:W-:-:S04]  /*12d20*/  UIADD3 UR4, UR4, 0x60, URZ ;  /* 0x0000006004047890 */ /* 0x000fc8000fffe03f */
[----:B------:R-:W-:-:S09]  /*12d30*/  UPRMT UR4, UR5, 0x654, UR4 ;  /* 0x0000065405047896 */ /* 0x000fd20008000004 */
[----:B------:R-:W-:Y:S01]  /*12d40*/  SYNCS.ARRIVE.TRANS64.RED.A1T0 RZ, [UR4], RZ ;  /* 0x000000ffffff79a7 */ /* 0x000fe20008100404 */
[----:B------:R-:W-:Y:S05]  /*12d50*/  BRA `(.L_x_10) ;  /* 0x0000002c00947947 */ /* 0x000fea0003800000 */
.L_x_9:
[----:B------:R-:W-:Y:S01]  /*12d60*/  ULDC.64 UR4, c[0x0][0x8f8] ;  /* 0x00023e0000047ab9 */ /* 0x000fe20000000a00 */
[----:B------:R-:W-:Y:S01]  /*12d70*/  PRMT R11, RZ, 0x7610, R11 ;  /* 0x00007610ff0b7816 */ /* 0x000fe2000000000b */
[----:B------:R-:W-:Y:S01]  /*12d80*/  IMAD.MOV.U32 R6, RZ, RZ, -0x1 ;  /* 0xffffffffff067424 */ /* 0x000fe200078e00ff */
[----:B------:R-:W-:Y:S02]  /*12d90*/  ISETP.GE.U32.AND P1, PT, R2, UR4, PT ;  /* 0x0000000402007c0c */ /* 0x000fe4000bf26070 */
[----:B------:R-:W-:Y:S02]  /*12da0*/  MOV R7, 0xffffffff ;  /* 0xffffffff00077802 */ /* 0x000fe40000000f00 */
[----:B------:R-:W-:Y:S02]  /*12db0*/  ISETP.GE.U32.AND.EX P1, PT, R16, UR5, PT, P1 ;  /* 0x0000000510007c0c */ /* 0x000fe4000bf26110 */
[----:B------:R-:W-:-:S11]  /*12dc0*/  MOV R3, 0xffffffff ;  /* 0xffffffff00037802 */ /* 0x000fd60000000f00 */
        /* <DEDUP_REMOVED lines=19> */
.L_x_526:
[--C-:B------:R-:W-:Y:S01]  /*12f00*/  SHF.R.U64 R20, R14, R24, R15.reuse ;  /* 0x000000180e147219 */ /* 0x100fe2000000120f */
[----:B------:R-:W1:Y:S01]  /*12f10*/  LDC R28, c[0x0][0x8c0] ;  /* 0x00023000ff1c7b82 */ /* 0x000e620000000800 */
[----:B------:R-:W-:Y:S01]  /*12f20*/  I2FP.F32.U32 R6, R8 ;  /* 0x0000000800067245 */ /* 0x000fe20000201000 */
[----:B------:R-:W-:Y:S01]  /*12f30*/  ULDC UR4, c[0x0][0x150] ;  /* 0x0000540000047ab9 */ /* 0x000fe20000000800 */
[----:B------:R-:W-:Y:S02]  /*12f40*/  SHF.R.U32.HI R3, RZ, R24, R15 ;  /* 0x00000018ff037219 */ /* 0x000fe4000001160f */
[----:B------:R-:W-:Y:S01]  /*12f50*/  IADD3 R9, P1, RZ, -R20, RZ ;  /* 0x80000014ff097210 */ /* 0x000fe20007f3e0ff */
[----:B------:R-:W-:Y:S01]  /*12f60*/  FMUL R13, R6, UR4 ;  /* 0x00000004060d7c20 */ /* 0x000fe20008400000 */
[----:B------:R-:W-:Y:S01]  /*12f70*/  ULDC UR4, c[0x0][0x154] ;  /* 0x0000550000047ab9 */ /* 0x000fe20000000800 */
[----:B------:R-:W2:Y:S01]  /*12f80*/  LDC.64 R30, c[0x0][0x8e8] ;  /* 0x00023a00ff1e7b82 */ /* 0x000ea20000000a00 */
[----:B------:R-:W-:Y:S01]  /*12f90*/  IADD3.X R11, RZ, ~R3, RZ, P1, !PT ;  /* 0x80000003ff0b7210 */ /* 0x000fe20000ffe4ff */
[----:B------:R-:W-:-:S02]  /*12fa0*/  IMAD.MOV.U32 R3, RZ, RZ, R16 ;  /* 0x000000ffff037224 */ /* 0x000fc400078e0010 */
[----:B------:R-:W3:Y:S02]  /*12fb0*/  F2I.U32.TRUNC.NTZ R13, R13 ;  /* 0x0000000d000d7305 */ /* 0x000ee4000020f000 */
[-C--:B------:R-:W-:Y:S02]  /*12fc0*/  IMAD R12, R11, R26.reuse, RZ ;  /* 0x0000001a0b0c7224 */ /* 0x080fe400078e02ff */
[----:B------:R-:W4:Y:S01]  /*12fd0*/  LDC R15, c[0x0][0x144] ;  /* 0x00005100ff0f7b82 */ /* 0x000f220000000800 */
[----:B------:R-:W-:-:S04]  /*12fe0*/  IMAD.WIDE.U32 R6, R9, R26, R2 ;  /* 0x0000001a09067225 */ /* 0x000fc800078e0002 */
[----:B------:R-:W-:Y:S01]  /*12ff0*/  IMAD R3, R9, R27, R12 ;  /* 0x0000001b09037224 */ /* 0x000fe200078e020c */
[----:B------:R-:W-:Y:S02]  /*13000*/  MOV R9, 0x1 ;  /* 0x0000000100097802 */ /* 0x000fe40000000f00 */
[----:B------:R-:W5:Y:S02]  /*13010*/  LDC R26, c[0x0][0x8b0] ;  /* 0x00022c00ff1a7b82 */ /* 0x000f640000000800 */
[----:B------:R-:W-:Y:S02]  /*13020*/  IADD3 R3, R7, R3, RZ ;  /* 0x0000000307037210 */ /* 0x000fe40007ffe0ff */
[----:B------:R-:W-:Y:S02]  /*13030*/  I2FP.F32.U32 R7, R10 ;  /* 0x0000000a00077245 */ /* 0x000fe40000201000 */
[----:B-1----:R-:W-:Y:S02]  /*13040*/  SHF.R.U64 R14, R6, R28, R3 ;  /* 0x0000001c060e7219 */ /* 0x002fe40000001203 */
[----:B------:R-:W1:Y:S01]  /*13050*/  LDC R12, c[0x0][0x900] ;  /* 0x00024000ff0c7b82 */ /* 0x000e620000000800 */
[----:B---3--:R-:W-:-:S02]  /*13060*/  IADD3 R6, -R13, RZ, RZ ;  /* 0x000000ff0d067210 */ /* 0x008fc40007ffe1ff */
[----:B--2---:R-:W-:Y:S02]  /*13070*/  ISETP.NE.U32.AND P1, PT, R30, RZ, PT ;  /* 0x000000ff1e00720c */ /* 0x004fe40003f25070 */
[----:B------:R-:W-:Y:S02]  /*13080*/  SHF.R.U32.HI R3, RZ, R28, R3 ;  /* 0x0000001cff037219 */ /* 0x000fe40000011603 */
[----:B------:R-:W-:Y:S01]  /*13090*/  ISETP.NE.AND.EX P1, PT, R31, RZ, PT, P1 ;  /* 0x000000ff1f00720c */ /* 0x000fe20003f25310 */
[----:B------:R-:W2:Y:S01]  /*130a0*/  LDC R23, c[0x0][0x148] ;  /* 0x00005200ff177b82 */ /* 0x000ea20000000800 */
[----:B----4-:R-:W-:Y:S02]  /*130b0*/  IMAD R28, R15, R6, R8 ;  /* 0x000000060f1c7224 */ /* 0x010fe400078e0208 */
[----:B------:R-:W-:Y:S01]  /*130c0*/  FMUL R8, R7, UR4 ;  /* 0x0000000407087c20 */ /* 0x000fe20008400000 */
[----:B------:R-:W-:-:S03]  /*130d0*/  MOV R7, 0xffffffff ;  /* 0xffffffff00077802 */ /* 0x000fc60000000f00 */
[----:B------:R3:W4:Y:S01]  /*130e0*/  F2I.U32.TRUNC.NTZ R21, R8 ;  /* 0x0000000800157305 */ /* 0x000722000020f000 */
[----:B------:R-:W2:Y:S01]  /*130f0*/  LDC R25, c[0x0][0x8a8] ;  /* 0x00022a00ff197b82 */ /* 0x000ea20000000800 */
[-CC-:B-----5:R-:W-:Y:S02]  /*13100*/  SHF.R.U64 R24, R14, R26.reuse, R3.reuse ;  /* 0x0000001a0e187219 */ /* 0x1a0fe40000001203 */
[----:B------:R-:W-:-:S05]  /*13110*/  SHF.R.U32.HI R3, RZ, R26, R3 ;  /* 0x0000001aff037219 */ /* 0x000fca0000011603 */
[----:B------:R-:W2:Y:S01]  /*13120*/  LDC R27, c[0x0][0x8f0] ;  /* 0x00023c00ff1b7b82 */ /* 0x000ea20000000800 */
[-C--:B-1----:R-:W-:Y:S02]  /*13130*/  SHF.L.U32 R6, R7, R12.reuse, RZ ;  /* 0x0000000c07067219 */ /* 0x082fe400000006ff */
[--C-:B------:R-:W-:Y:S02]  /*13140*/  SHF.R.U64 R15, R24, R12, R3.reuse ;  /* 0x0000000c180f7219 */ /* 0x100fe40000001203 */
[----:B------:R-:W-:Y:S02]  /*13150*/  LOP3.LUT R33, RZ, R6, RZ, 0x33, !PT ;  /* 0x00000006ff217212 */ /* 0x000fe400078e33ff */
[-C--:B------:R-:W-:Y:S01]  /*13160*/  SHF.R.U32.HI R7, RZ, R12.reuse, R3 ;  /* 0x0000000cff077219 */ /* 0x080fe20000011603 */
[----:B------:R-:W1:Y:S01]  /*13170*/  LDC R29, c[0x0][0x8e0] ;  /* 0x00023800ff1d7b82 */ /* 0x000e620000000800 */
[----:B------:R-:W-:Y:S02]  /*13180*/  SHF.L.U32 R26, R9, R12, RZ ;  /* 0x0000000c091a7219 */ /* 0x000fe400000006ff */
[----:B------:R-:W-:-:S05]  /*13190*/  MOV R6, R15 ;  /* 0x0000000f00067202 */ /* 0x000fca0000000f00 */
[----:B------:R-:W1:Y:S01]  /*131a0*/  LDC R32, c[0x0][0x8b8] ;  /* 0x00022e00ff207b82 */ /* 0x000e620000000800 */
[----:B---34-:R-:W-:Y:S05]  /*131b0*/  @!P1 BRA `(.L_x_527) ;  /* 0x0000000000289947 */ /* 0x018fea0003800000 */
[----:B------:R-:W3:Y:S02]  /*131c0*/  LDC R6, c[0x0][0x8f4] ;  /* 0x00023d00ff067b82 */ /* 0x000ee40000000800 */
[----:B---3--:R-:W-:-:S04]  /*131d0*/  IADD3 R3, P1, R15, R6, RZ ;  /* 0x000000060f037210 */ /* 0x008fc80007f3e0ff */
        /* <DEDUP_REMOVED lines=8> */
.L_x_527:
[----:B------:R-:W-:Y:S02]  /*13260*/  ISETP.NE.AND P1, PT, R22, 0x1, PT ;  /* 0x000000011600780c */ /* 0x000fe40003f25270 */
[----:B--2---:R-:W-:Y:S02]  /*13270*/  SHF.R.U64 R6, R6, R27, R7 ;  /* 0x0000001b06067219 */ /* 0x004fe40000001207 */
[----:B------:R-:W-:Y:S02]  /*13280*/  LOP3.LUT R3, R24, R33, RZ, 0xc0, !PT ;  /* 0x0000002118037212 */ /* 0x000fe400078ec0ff */
[----:B------:R-:W-:Y:S02]  /*13290*/  IADD3 R21, -R21, RZ, RZ ;  /* 0x000000ff15157210 */ /* 0x000fe40007ffe1ff */
[----:B------:R-:W-:Y:S01]  /*132a0*/  IADD3 R9, R25, -0x1, RZ ;  /* 0xffffffff19097810 */ /* 0x000fe20007ffe0ff */
[----:B------:R-:W-:Y:S01]  /*132b0*/  IMAD R7, R26, R6, R3 ;  /* 0x000000061a077224 */ /* 0x000fe200078e0203 */
[----:B------:R-:W-:-:S02]  /*132c0*/  IADD3 R8, -R6, RZ, RZ ;  /* 0x000000ff06087210 */ /* 0x000fc40007ffe1ff */
[----:B------:R-:W-:Y:S01]  /*132d0*/  LOP3.LUT R14, R14, R9, RZ, 0xc0, !PT ;  /* 0x000000090e0e7212 */ /* 0x000fe200078ec0ff */
[----:B------:R-:W-:Y:S01]  /*132e0*/  @P1 IMAD R28, R23, R21, R10 ;  /* 0x00000015171c1224 */ /* 0x000fe200078e020a */
[----:B------:R-:W-:Y:S01]  /*132f0*/  MOV R11, 0x1 ;  /* 0x00000001000b7802 */ /* 0x000fe20000000f00 */
[----:B-1----:R-:W-:Y:S02]  /*13300*/  IMAD R3, R8, R29, R15 ;  /* 0x0000001d08037224 */ /* 0x002fe400078e020f */
[----:B------:R-:W-:Y:S02]  /*13310*/  IMAD R7, R7, R32, R28 ;  /* 0x0000002007077224 */ /* 0x000fe400078e021c */
[----:B------:R-:W-:Y:S01]  /*13320*/  IMAD R8, R3, R25, R14 ;  /* 0x0000001903087224 */ /* 0x000fe200078e020e */
[----:B------:R-:W-:-:S04]  /*13330*/  MOV R3, R20 ;  /* 0x0000001400037202 */ /* 0x000fc80000000f00 */
[----:B------:R-:W-:Y:S02]  /*13340*/  SEL R6, R8, R7, !P1 ;  /* 0x0000000708067207 */ /* 0x000fe40004800000 */
[----:B------:R-:W-:-:S07]  /*13350*/  SEL R7, R7, R8, !P1 ;  /* 0x0000000807077207 */ /* 0x000fce0004800000 */
.L_x_525:
[----:B------:R-:W-:-:S08]  /*13360*/  NOP ;  /* 0x0000000000007918 */ /* 0x000fd00000000000 */
[----:B------:R-:W1:-:S00]  /*13370*/  USETMAXREG.DEALLOC.CTAPOOL 0x28 ;  /* 0x00000028000079c8 */ /* 0x000e4000080e0500 */
[----:B-1----:R-:W-:-:S13]  /*13380*/  ISETP.NE.AND P1, PT, R0, 0x1, PT ;  /* 0x000000010000780c */ /* 0x002fda0003f25270 */
[----:B------:R-:W-:Y:S05]  /*13390*/  @!P1 BRA `(.L_x_10) ;  /* 0x0000002800049947 */ /* 0x000fea0003800000 */
[----:B------:R-:W-:Y:S05]  /*133a0*/  @!P4 BRA `(.L_x_528) ;  /* 0x00000018001cc947 */ /* 0x000fea0003800000 */
[----:B------:R-:W-:-:S13]  /*133b0*/  ISETP.NE.OR P0, PT, R0, 0x2, P0 ;  /* 0x000000020000780c */ /* 0x000fda0000705670 */
[----:B------:R-:W-:Y:S05]  /*133c0*/  @P0 BRA `(.L_x_10) ;  /* 0x0000002400f80947 */ /* 0x000fea0003800000 */
[----:B------:R-:W-:-:S13]  /*133d0*/  LOP3.LUT P1, RZ, R11, 0xff, RZ, 0xc0, !PT ;  /* 0x000000ff0bff7812 */ /* 0x000fda000782c0ff */
[----:B------:R-:W-:Y:S05]  /*133e0*/  @!P1 BRA `(.L_x_529) ;  /* 0x0000000000189947 */ /* 0x000fea0003800000 */
[----:B------:R-:W-:Y:S01]  /*133f0*/  UMOV UR4, 0x400 ;  /* 0x0000040000047882 */ /* 0x000fe20000000000 */
[----:B------:R-:W-:Y:S01]  /*13400*/  MOV R0, RZ ;  /* 0x000000ff00007202 */ /* 0x000fe20000000f00 */
[----:B------:R-:W-:-:S03]  /*13410*/  ULEA UR4, UR37, UR4, 0x18 ;  /* 0x0000000425047291 */ /* 0x000fc6000f8ec03f */
[----:B------:R-:W-:-:S06]  /*13420*/  SHF.L.U32 R0, R0, 0x1f, RZ ;  /* 0x0000001f00007819 */ /* 0x000fcc00000006ff */
[----:B------:R-:W1:Y:S02]  /*13430*/  SYNCS.PHASECHK.TRANS64.TRYWAIT P0, [UR4+0x88], R0 ;  /* 0x00008800ff0075a7 */ /* 0x000e640008000144 */
[----:B-1----:R-:W-:Y:S05]  /*13440*/  @!P0 BRA `(.L_x_530) ;  /* 0x0000002800b08947 */ /* 0x002fea0003800000 */
.L_x_529:
[----:B------:R-:W-:Y:S01]  /*13450*/  PRMT R10, RZ, 0x7610, R10 ;  /* 0x00007610ff0a7816 */ /* 0x000fe2000000000a */
[----:B------:R-:W-:Y:S06]  /*13460*/  @P3 BRA `(.L_x_531) ;  /* 0x0000000000243947 */ /* 0x000fec0003800000 */
[----:B------:R-:W-:Y:S02]  /*13470*/  ULDC.64 UR4, c[0x0][0x588] ;  /* 0x0001620000047ab9 */ /* 0x000fe40000000a00 */
[----:B------:R-:W-:-:S04]  /*13480*/  ISETP.NE.U32.AND P0, PT, RZ, UR4, PT ;  /* 0x00000004ff007c0c */ /* 0x000fc8000bf05070 */
[----:B------:R-:W-:-:S13]  /*13490*/  ISETP.NE.AND.EX P0, PT, RZ, UR5, PT, P0 ;  /* 0x00000005ff007c0c */ /* 0x000fda000bf05300 */
[----:B------:R-:W-:Y:S05]  /*134a0*/  @!P0 BRA `(.L_x_532) ;  /* 0x00000000000c8947 */ /* 0x000fea0003800000 */
[----:B------:R3:W5:Y:S01]  /*134b0*/  LDG.E R12, desc[UR42][R4.64] ;  /* 0x0000002a040c7981 */ /* 0x000762000c1e1900 */
[----:B------:R-:W-:Y:S01]  /*134c0*/  MOV R10, 0x1 ;  /* 0x00000001000a7802 */ /* 0x000fe20000000f00 */
[----:B------:R-:W-:Y:S06]  /*134d0*/  BRA `(.L_x_531) ;  /* 0x0000000000087947 */ /* 0x000fec0003800000 */
.L_x_532:
[----:B------:R-:W2:Y:S01]  /*134e0*/  LDC R12, c[0x0][0x580] ;  /* 0x00016000ff0c7b82 */ /* 0x000ea20000000800 */
[----:B------:R-:W-:-:S07]  /*134f0*/  IMAD.MOV.U32 R10, RZ, RZ, 0x1 ;  /* 0x00000001ff0a7424 */ /* 0x000fce00078e00ff */
.L_x_531:
[----:B------:R-:W-:Y:S05]  /*13500*/  @!P1 BRA `(.L_x_533) ;  /* 0x00000014004c9947 */ /* 0x000fea0003800000 */
[----:B-1----:R-:W1:Y:S01]  /*13510*/  LDC R0, c[0x0][0x900] ;  /* 0x00024000ff007b82 */ /* 0x002e620000000800 */
[----:B---3--:R-:W-:Y:S01]  /*13520*/  MOV R5, 0xffffffff ;  /* 0xffffffff00057802 */ /* 0x008fe20000000f00 */
[----:B------:R-:W-:Y:S01]  /*13530*/  ULDC.64 UR22, c[0x0][0x198] ;  /* 0x0000660000167ab9 */ /* 0x000fe20000000a00 */
[----:B------:R-:W-:Y:S01]  /*13540*/  MOV R9, 0x1 ;  /* 0x0000000100097802 */ /* 0x000fe20000000f00 */
[----:B------:R-:W-:Y:S01]  /*13550*/  ULDC.64 UR4, c[0x0][0x588] ;  /* 0x0001620000047ab9 */ /* 0x000fe20000000a00 */
[----:B------:R-:W-:Y:S01]  /*13560*/  LOP3.LUT R11, R19, 0x2, RZ, 0xfc, !PT ;  /* 0x00000002130b7812 */ /* 0x000fe200078efcff */
[----:B------:R-:W-:Y:S01]  /*13570*/  ULDC.64 UR6, c[0x0][0x590] ;  /* 0x0001640000067ab9 */ /* 0x000fe20000000a00 */
[----:B------:R-:W-:Y:S01]  /*13580*/  ULDC.64 UR14, c[0x0][0x8f8] ;  /* 0x00023e00000e7ab9 */ /* 0x000fe20000000a00 */
[----:B------:R-:W3:Y:S01]  /*13590*/  LDC R8, c[0x0][0x8a8] ;  /* 0x00022a00ff087b82 */ /* 0x000ee20000000800 */
[-C--:B-1----:R-:W-:Y:S02]  /*135a0*/  SHF.L.U32 R5, R5, R0.reuse, RZ ;  /* 0x0000000005057219 */ /* 0x082fe400000006ff */
[----:B------:R-:W-:-:S02]  /*135b0*/  SHF.L.U32 R0, R9, R0, RZ ;  /* 0x0000000009007219 */ /* 0x000fc400000006ff */
[----:B------:R-:W-:Y:S02]  /*135c0*/  LOP3.LUT R9, RZ, R5, RZ, 0x33, !PT ;  /* 0x00000005ff097212 */ /* 0x000fe400078e33ff */
[----:B---3--:R-:W-:-:S07]  /*135d0*/  IADD3 R8, R8, -0x1, RZ ;  /* 0xffffffff08087810 */ /* 0x008fce0007ffe0ff */
.L_x_589:
[----:B------:R-:W-:Y:S02]  /*135e0*/  ISETP.NE.U32.AND P0, PT, RZ, UR6, PT ;  /* 0x00000006ff007c0c */ /* 0x000fe4000bf05070 */
[----:B------:R-:W-:Y:S02]  /*135f0*/  R2UR UR19, R7 ;  /* 0x00000000071372ca */ /* 0x000fe400000e0000 */
[----:B------:R-:W-:Y:S02]  /*13600*/  R2UR UR18, R6 ;  /* 0x00000000061272ca */ /* 0x000fe400000e0000 */
[----:B------:R-:W-:-:S09]  /*13610*/  ISETP.NE.AND.EX P0, PT, RZ, UR7, PT, P0 ;  /* 0x00000007ff007c0c */ /* 0x000fd2000bf05300 */
[----:B------:R-:W-:Y:S02]  /*13620*/  USHF.L.U32 UR19, UR19, 0x8, URZ ;  /* 0x0000000813137899 */ /* 0x000fe4000800063f */
[----:B------:R-:W-:Y:S02]  /*13630*/  USHF.L.U32 UR18, UR18, 0x7, URZ ;  /* 0x0000000712127899 */ /* 0x000fe4000800063f */
[----:B--234-:R-:W-:Y:S10]  /*13640*/  @!P0 BRA `(.L_x_534) ;  /* 0x00000000002c8947 */ /* 0x01cff40003800000 */
[----:B------:R-:W-:-:S04]  /*13650*/  ISETP.NE.U32.AND P1, PT, RZ, UR4, PT ;  /* 0x00000004ff007c0c */ /* 0x000fc8000bf25070 */
[----:B------:R-:W-:-:S13]  /*13660*/  ISETP.NE.AND.EX P1, PT, RZ, UR5, PT, P1 ;  /* 0x00000005ff007c0c */ /* 0x000fda000bf25310 */
[----:B------:R-:W-:Y:S05]  /*13670*/  @!P1 BRA `(.L_x_535) ;  /* 0x0000000000189947 */ /* 0x000fea0003800000 */
[----:B------:R-:W1:Y:S01]  /*13680*/  LDC.64 R4, c[0x0][0x588] ;  /* 0x00016200ff047b82 */ /* 0x000e620000000a00 */
[----:B------:R-:W-:-:S04]  /*13690*/  IMAD R7, R3, UR6, RZ ;  /* 0x0000000603077c24 */ /* 0x000fc8000f8e02ff */
[----:B-1----:R-:W-:-:S05]  /*136a0*/  IMAD.WIDE R4, R7, 0x4, R4 ;  /* 0x0000000407047825 */ /* 0x002fca00078e0204 */
[----:B--2--5:R1:W5:Y:S01]  /*136b0*/  LDG.E R12, desc[UR42][R4.64] ;  /* 0x0000002a040c7981 */ /* 0x024362000c1e1900 */
[----:B------:R-:W-:Y:S01]  /*136c0*/  MOV R10, 0x1 ;  /* 0x00000001000a7802 */ /* 0x000fe20000000f00 */
[----:B------:R-:W-:Y:S06]  /*136d0*/  BRA `(.L_x_534) ;  /* 0x0000000000087947 */ /* 0x000fec0003800000 */
.L_x_535:
[----:B--2--5:R-:W3:Y:S01]  /*136e0*/  LDC R12, c[0x0][0x580] ;  /* 0x00016000ff0c7b82 */ /* 0x024ee20000000800 */
[----:B------:R-:W-:-:S07]  /*136f0*/  MOV R10, 0x1 ;  /* 0x00000001000a7802 */ /* 0x000fce0000000f00 */
.L_x_534:
[----:B------:R-:W-:Y:S05]  /*13700*/  @!P0 BRA `(.L_x_536) ;  /* 0x00000000001c8947 */ /* 0x000fea0003800000 */
[----:B------:R-:W-:-:S13]  /*13710*/  LOP3.LUT P2, RZ, R10, 0xff, RZ, 0xc0, !PT ;  /* 0x000000ff0aff7812 */ /* 0x000fda000784c0ff */
[----:B-1----:R-:W1:Y:S02]  /*13720*/  @!P2 LDC.64 R4, c[0x0][0x588] ;  /* 0x00016200ff04ab82 */ /* 0x002e640000000a00 */
[----:B-1----:R-:W-:-:S04]  /*13730*/  @!P2 ISETP.NE.U32.AND P0, PT, R4, RZ, PT ;  /* 0x000000ff0400a20c */ /* 0x002fc80003f05070 */
[----:B------:R-:W-:Y:S02]  /*13740*/  @!P2 ISETP.NE.AND.EX P1, PT, R5, RZ, PT, P0 ;  /* 0x000000ff0500a20c */ /* 0x000fe40003f25300 */
[----:B--23-5:R-:W-:Y:S02]  /*13750*/  @P2 FSETP.EQ.AND P0, PT, R12, RZ, PT ;  /* 0x000000ff0c00220b */ /* 0x02cfe40003f02000 */
[----:B------:R-:W-:Y:S01]  /*13760*/  @!P2 PLOP3.LUT P0, PT, P1, PT, PT, 0x8, 0x0 ;  /* 0x000000000000a81c */ /* 0x000fe20000f0e170 */
[----:B------:R-:W-:-:S12]  /*13770*/  BRA `(.L_x_537) ;  /* 0x0000000000047947 */ /* 0x000fd80003800000 */
.L_x_536:
[----:B--23-5:R-:W-:-:S13]  /*13780*/  FSETP.EQ.AND P0, PT, R12, RZ, PT ;  /* 0x000000ff0c00720b */ /* 0x02cfda0003f02000 */
.L_x_537:
[----:B------:R-:W-:Y:S02]  /*13790*/  ISETP.NE.AND P2, PT, R11, 0x3, PT ;  /* 0x000000030b00780c */ /* 0x000fe40003f45270 */
[----:B------:R-:W-:-:S04]  /*137a0*/  ELECT P1, URZ, PT ;  /* 0x00000000003f782f */ /* 0x000fc80003820000 */
[----:B------:R-:W-:-:S07]  /*137b0*/  PLOP3.LUT P0, PT, P1, P0, PT, 0x20, 0x0 ;  /* 0x000000000000781c */ /* 0x000fce0000f00470 */
[----:B------:R-:W-:Y:S06]  /*137c0*/  @!P2 BRA `(.L_x_538) ;  /* 0x000000000004a947 */ /* 0x000fec0003800000 */
[----:B------:R-:W-:Y:S01]  /*137d0*/  BPT.TRAP 0x1 ;  /* 0x000000040000795c */ /* 0x000fe20000300000 */
.L_x_538:
[----:B------:R-:W2:Y:S01]  /*137e0*/  S2UR UR37, SR_CgaCtaId ;  /* 0x00000000002579c3 */ /* 0x000ea20000008800 */
[----:B------:R-:W-:Y:S01]  /*137f0*/  UMOV UR13, 0x400 ;  /* 0x00000400000d7882 */ /* 0x000fe20000000000 */
[----:B-1----:R-:W-:-:S04]  /*13800*/  MOV R4, 0x1 ;  /* 0x0000000100047802 */ /* 0x002fc80000000f00 */
[----:B------:R-:W-:Y:S01]  /*13810*/  SHF.L.U32 R4, R4, 0x1f, RZ ;  /* 0x0000001f04047819 */ /* 0x000fe200000006ff */
[----:B--2---:R-:W-:-:S09]  /*13820*/  ULEA UR13, UR37, UR13, 0x18 ;  /* 0x0000000d250d7291 */ /* 0x004fd2000f8ec03f */
[----:B------:R-:W1:Y:S02]  /*13830*/  SYNCS.PHASECHK.TRANS64.TRYWAIT P1, [UR13+0x60], R4 ;  /* 0x00006004ff0075a7 */ /* 0x000e64000802014d */
[----:B-1----:R-:W-:Y:S05]  /*13840*/  @!P1 BRA `(.L_x_539) ;  /* 0x0000002400c89947 */ /* 0x002fea0003800000 */
.L_x_625:
[----:B------:R-:W-:Y:S04]  /*13850*/  BSSY B0, `(.L_x_540) ;  /* 0x000000e000007945 */ /* 0x000fe80003800000 */
[----:B------:R-:W-:Y:S05]  /*13860*/  @!P0 BRA `(.L_x_541) ;  /* 0x0000000000308947 */ /* 0x000fea0003800000 */
[----:B------:R-:W-:Y:S01]  /*13870*/  R2UR UR20, R3 ;  /* 0x00000000031472ca */ /* 0x000fe200000e0000 */
[----:B------:R-:W-:Y:S02]  /*13880*/  UIADD3 UR8, UP0, UR22, 0x3f0, URZ ;  /* 0x000003f016087890 */ /* 0x000fe4000ff1e03f */
[----:B------:R-:W-:Y:S02]  /*13890*/  UIADD3 UR16, UR13, 0x200, URZ ;  /* 0x000002000d107890 */ /* 0x000fe4000fffe03f */
[----:B------:R-:W-:Y:S02]  /*138a0*/  UIADD3 UR17, UR13, 0x40, URZ ;  /* 0x000000400d117890 */ /* 0x000fe4000fffe03f */
[----:B------:R-:W-:Y:S01]  /*138b0*/  UIADD3.X UR9, URZ, UR23, URZ, UP0, !UPT ;  /* 0x000000173f097290 */ /* 0x000fe200087fe43f */
[----:B------:R-:W-:Y:S01]  /*138c0*/  UMOV UR10, 0x0 ;  /* 0x00000000000a7882 */ /* 0x000fe20000000000 */
[----:B------:R-:W-:-:S07]  /*138d0*/  UMOV UR11, 0x10000000 ;  /* 0x10000000000b7882 */ /* 0x000fce0000000000 */
[----:B------:R2:W-:Y:S02]  /*138e0*/  UTMALDG.3D [UR16], [UR8], desc[UR10] ;  /* 0x00000a10080075b4 */ /* 0x0005e40008011000 */
[----:B--2---:R-:W-:Y:S05]  /*138f0*/  @!P2 BRA `(.L_x_542) ;  /* 0x000000000004a947 */ /* 0x004fea0003800000 */
[----:B------:R-:W-:Y:S01]  /*13900*/  BPT.TRAP 0x1 ;  /* 0x000000040000795c */ /* 0x000fe20000300000 */
.L_x_542:
[----:B-1----:R-:W1:Y:S02]  /*13910*/  LDC R5, c[0x0][0x800] ;  /* 0x00020000ff057b82 */ /* 0x002e640000000800 */
[----:B-1----:R2:W-:Y:S02]  /*13920*/  SYNCS.ARRIVE.TRANS64.RED.A0TR RZ, [UR13+0x40], R5 ;  /* 0x00004005ffff79a7 */ /* 0x0025e4000830040d */
.L_x_541:
[----:B------:R-:W-:Y:S05]  /*13930*/  BSYNC B0 ;  /* 0x0000000000007941 */ /* 0x000fea0003800000 */
.L_x_540:
[----:B------:R-:W-:Y:S05]  /*13940*/  @!P2 BRA `(.L_x_543) ;  /* 0x000000000004a947 */ /* 0x000fea0003800000 */
[----:B------:R-:W-:Y:S01]  /*13950*/  BPT.TRAP 0x1 ;  /* 0x000000040000795c */ /* 0x000fe20000300000 */
.L_x_543:
[----:B------:R-:W-:-:S04]  /*13960*/  UIADD3 UR33, UR13, 0x40, URZ ;  /* 0x000000400d217890 */ /* 0x000fc8000fffe03f */
[----:B------:R-:W-:-:S09]  /*13970*/  UPRMT UR16, UR37, 0x654, UR33 ;  /* 0x0000065425107896 */ /* 0x000fd20008000021 */
[----:B------:R-:W-:Y:S01]  /*13980*/  SYNCS.ARRIVE.TRANS64.RED.A1T0 RZ, [UR16], RZ ;  /* 0x000000ffffff79a7 */ /* 0x000fe20008100410 */
[----:B------:R-:W-:Y:S05]  /*13990*/  @!P2 BRA `(.L_x_544) ;  /* 0x000000000004a947 */ /* 0x000fea0003800000 */
[----:B------:R-:W-:Y:S01]  /*139a0*/  BPT.TRAP 0x1 ;  /* 0x000000040000795c */ /* 0x000fe20000300000 */
.L_x_544:
[----:B------:R-:W3:Y:S02]  /*139b0*/  SYNCS.PHASECHK.TRANS64.TRYWAIT P1, [UR13+0x68], R4 ;  /* 0x00006804ff0075a7 */ /* 0x000ee4000802014d */
[----:B---3--:R-:W-:Y:S05]  /*139c0*/  @!P1 BRA `(.L_x_545) ;  /* 0x0000002400809947 */ /* 0x008fea0003800000 */
.L_x_626:
[----:B------:R-:W-:Y:S04]  /*139d0*/  BSSY B0, `(.L_x_546) ;  /* 0x0000010000007945 */ /* 0x000fe80003800000 */
[----:B------:R-:W-:Y:S05]  /*139e0*/  @!P0 BRA `(.L_x_547) ;  /* 0x0000000000388947 */ /* 0x000fea0003800000 */
[----:B------:R-:W-:Y:S01]  /*139f0*/  UIADD3 UR20, UP0, UR22, 0x3f0, URZ ;  /* 0x000003f016147890 */ /* 0x000fe2000ff1e03f */
[----:B------:R-:W-:Y:S01]  /*13a00*/  R2UR UR12, R3 ;  /* 0x00000000030c72ca */ /* 0x000fe200000e0000 */
[----:B------:R-:W-:Y:S02]  /*13a10*/  UIADD3 UR11, UR19, 0x80, URZ ;  /* 0x00000080130b7890 */ /* 0x000fe4000fffe03f */
[----:B------:R-:W-:Y:S02]  /*13a20*/  UIADD3 UR8, UR13, 0x2200, URZ ;  /* 0x000022000d087890 */ /* 0x000fe4000fffe03f */
[----:B------:R-:W-:Y:S02]  /*13a30*/  UIADD3 UR9, UR13, 0x48, URZ ;  /* 0x000000480d097890 */ /* 0x000fe4000fffe03f */
[----:B------:R-:W-:Y:S01]  /*13a40*/  UIADD3.X UR21, URZ, UR23, URZ, UP0, !UPT ;  /* 0x000000173f157290 */ /* 0x000fe200087fe43f */
[----:B------:R-:W-:Y:S01]  /*13a50*/  UMOV UR24, 0x0 ;  /* 0x0000000000187882 */ /* 0x000fe20000000000 */
[----:B------:R-:W-:Y:S01]  /*13a60*/  UMOV UR25, 0x10000000 ;  /* 0x1000000000197882 */ /* 0x000fe20000000000 */
[----:B------:R-:W-:-:S06]  /*13a70*/  UMOV UR10, UR18 ;  /* 0x00000012000a7c82 */ /* 0x000fcc0008000000 */
[----:B------:R3:W-:Y:S02]  /*13a80*/  UTMALDG.3D [UR8], [UR20], desc[UR24] ;  /* 0x00001808140075b4 */ /* 0x0007e40008011000 */
[----:B---3--:R-:W-:Y:S05]  /*13a90*/  @!P2 BRA `(.L_x_548) ;  /* 0x000000000004a947 */ /* 0x008fea0003800000 */
[----:B------:R-:W-:Y:S01]  /*13aa0*/  BPT.TRAP 0x1 ;  /* 0x000000040000795c */ /* 0x000fe20000300000 */
.L_x_548:
[----:B-12---:R-:W1:Y:S02]  /*13ab0*/  LDC R5, c[0x0][0x800] ;  /* 0x00020000ff057b82 */ /* 0x006e640000000800 */
[----:B-1----:R3:W-:Y:S02]  /*13ac0*/  SYNCS.ARRIVE.TRANS64.RED.A0TR RZ, [UR13+0x48], R5 ;  /* 0x00004805ffff79a7 */ /* 0x0027e4000830040d */
.L_x_547:
[----:B------:R-:W-:Y:S05]  /*13ad0*/  BSYNC B0 ;  /* 0x0000000000007941 */ /* 0x000fea0003800000 */
.L_x_546:
[----:B------:R-:W-:Y:S05]  /*13ae0*/  @!P2 BRA `(.L_x_549) ;  /* 0x000000000004a947 */ /* 0x000fea0003800000 */
[----:B------:R-:W-:Y:S01]  /*13af0*/  BPT.TRAP 0x1 ;  /* 0x000000040000795c */ /* 0x000fe20000300000 */
.L_x_549:
[----:B------:R-:W-:Y:S02]  /*13b00*/  UIADD3 UR25, UR13, 0x48, URZ ;  /* 0x000000480d197890 */ /* 0x000fe4000fffe03f */
[----:B------:R-:W-:Y:S02]  /*13b10*/  UIADD3 UR10, UR18, 0x20, URZ ;  /* 0x00000020120a7890 */ /* 0x000fe4000fffe03f */
[----:B------:R-:W-:-:S09]  /*13b20*/  UPRMT UR20, UR37, 0x654, UR25 ;  /* 0x0000065425147896 */ /* 0x000fd20008000019 */
[----:B------:R-:W-:Y:S01]  /*13b30*/  SYNCS.ARRIVE.TRANS64.RED.A1T0 RZ, [UR20], RZ ;  /* 0x000000ffffff79a7 */ /* 0x000fe20008100414 */
[----:B------:R-:W-:Y:S05]  /*13b40*/  @!P2 BRA `(.L_x_550) ;  /* 0x000000000004a947 */ /* 0x000fea0003800000 */
[----:B------:R-:W-:Y:S01]  /*13b50*/  BPT.TRAP 0x1 ;  /* 0x000000040000795c */ /* 0x000fe20000300000 */
.L_x_550:
[----:B------:R-:W4:Y:S02]  /*13b60*/  SYNCS.PHASECHK.TRANS64.TRYWAIT P1, [UR13+0x70], R4 ;  /* 0x00007004ff0075a7 */ /* 0x000f24000802014d */
[----:B----4-:R-:W-:Y:S05]  /*13b70*/  @!P1 BRA `(.L_x_551) ;  /* 0x00000024002c9947 */ /* 0x010fea0003800000 */
.L_x_627:
        /* <DEDUP_REMOVED lines=8> */
[----:B------:R-:W-:Y:S01]  /*13c00*/  UMOV UR29, 0x10000000 ;  /* 0x10000000001d7882 */ /* 0x000fe20000000000 */
[----:B------:R-:W-:-:S06]  /*13c10*/  UMOV UR11, UR19 ;  /* 0x00000013000b7c82 */ /* 0x000fcc0008000000 */
[----:B------:R4:W-:Y:S02]  /*13c20*/  UTMALDG.3D [UR8], [UR26], desc[UR28] ;  /* 0x00001c081a0075b4 */ /* 0x0009e40008011000 */
[----:B----4-:R-:W-:Y:S05]  /*13c30*/  @!P2 BRA `(.L_x_554) ;  /* 0x000000000004a947 */ /* 0x010fea0003800000 */
[----:B------:R-:W-:Y:S01]  /*13c40*/  BPT.TRAP 0x1 ;  /* 0x000000040000795c */ /* 0x000fe20000300000 */
.L_x_554:
[----:B-123--:R-:W1:Y:S02]  /*13c50*/  LDC R5, c[0x0][0x800] ;  /* 0x00020000ff057b82 */ /* 0x00ee640000000800 */
[----:B-1----:R4:W-:Y:S02]  /*13c60*/  SYNCS.ARRIVE.TRANS64.RED.A0TR RZ, [UR13+0x50], R5 ;  /* 0x00005005ffff79a7 */ /* 0x0029e4000830040d */
.L_x_553:
[----:B------:R-:W-:Y:S05]  /*13c70*/  BSYNC B0 ;  /* 0x0000000000007941 */ /* 0x000fea0003800000 */
.L_x_552:
[----:B------:R-:W-:Y:S05]  /*13c80*/  @!P2 BRA `(.L_x_555) ;  /* 0x000000000004a947 */ /* 0x000fea0003800000 */
[----:B------:R-:W-:Y:S01]  /*13c90*/  BPT.TRAP 0x1 ;  /* 0x000000040000795c */ /* 0x000fe20000300000 */
.L_x_555:
[----:B------:R-:W-:-:S04]  /*13ca0*/  UIADD3 UR17, UR13, 0x50, URZ ;  /* 0x000000500d117890 */ /* 0x000fc8000fffe03f */
[----:B------:R-:W-:-:S09]  /*13cb0*/  UPRMT UR21, UR37, 0x654, UR17 ;  /* 0x0000065425157896 */ /* 0x000fd20008000011 */
[----:B------:R-:W-:Y:S01]  /*13cc0*/  SYNCS.ARRIVE.TRANS64.RED.A1T0 RZ, [UR21], RZ ;  /* 0x000000ffffff79a7 */ /* 0x000fe20008100415 */
[----:B------:R-:W-:Y:S05]  /*13cd0*/  @!P2 BRA `(.L_x_556) ;  /* 0x000000000004a947 */ /* 0x000fea0003800000 */
[----:B------:R-:W-:Y:S01]  /*13ce0*/  BPT.TRAP 0x1 ;  /* 0x000000040000795c */ /* 0x000fe20000300000 */
.L_x_556:
[----:B------:R-:W5:Y:S02]  /*13cf0*/  SYNCS.PHASECHK.TRANS64.TRYWAIT P1, [UR13+0x78], R4 ;  /* 0x00007804ff0075a7 */ /* 0x000f64000802014d */
[----:B-----5:R-:W-:Y:S05]  /*13d00*/  @!P1 BRA `(.L_x_557) ;  /* 0x0000002000e09947 */ /* 0x020fea0003800000 */
.L_x_628:
        /* <DEDUP_REMOVED lines=9> */
[----:B------:R-:W-:-:S07]  /*13da0*/  UMOV UR29, 0x10000000 ;  /* 0x10000000001d7882 */ /* 0x000fce0000000000 */
[----:B------:R1:W-:Y:S02]  /*13db0*/  UTMALDG.3D [UR8], [UR26], desc[UR28] ;  /* 0x00001c081a0075b4 */ /* 0x0003e40008011000 */
[----:B-1----:R-:W-:Y:S05]  /*13dc0*/  @!P2 BRA `(.L_x_560) ;  /* 0x000000000004a947 */ /* 0x002fea0003800000 */
[----:B------:R-:W-:Y:S01]  /*13dd0*/  BPT.TRAP 0x1 ;  /* 0x000000040000795c */ /* 0x000fe20000300000 */
.L_x_560:
[----:B------:R-:W1:Y:S02]  /*13de0*/  LDC R4, c[0x0][0x800] ;  /* 0x00020000ff047b82 */ /* 0x000e640000000800 */
[----:B-1----:R1:W-:Y:S02]  /*13df0*/  SYNCS.ARRIVE.TRANS64.RED.A0TR RZ, [UR13+0x58], R4 ;  /* 0x00005804ffff79a7 */ /* 0x0023e4000830040d */
.L_x_559:
[----:B------:R-:W-:Y:S05]  /*13e00*/  BSYNC B0 ;  /* 0x0000000000007941 */ /* 0x000fea0003800000 */
.L_x_558:
[----:B------:R-:W-:Y:S05]  /*13e10*/  @!P2 BRA `(.L_x_561) ;  /* 0x000000000004a947 */ /* 0x000fea0003800000 */
[----:B------:R-:W-:Y:S01]  /*13e20*/  BPT.TRAP 0x1 ;  /* 0x000000040000795c */ /* 0x000fe20000300000 */
.L_x_561:
[----:B------:R-:W-:Y:S02]  /*13e30*/  UIADD3 UR9, UR13, 0x58, URZ ;  /* 0x000000580d097890 */ /* 0x000fe4000fffe03f */
[----:B------:R-:W-:Y:S02]  /*13e40*/  UIADD3 UR34, UR18, 0x40, URZ ;  /* 0x0000004012227890 */ /* 0x000fe4000fffe03f */
[----:B------:R-:W-:-:S09]  /*13e50*/  UPRMT UR29, UR37, 0x654, UR9 ;  /* 0x00000654251d7896 */ /* 0x000fd20008000009 */
[----:B------:R-:W-:Y:S01]  /*13e60*/  SYNCS.ARRIVE.TRANS64.RED.A1T0 RZ, [UR29], RZ ;  /* 0x000000ffffff79a7 */ /* 0x000fe2000810041d */
[----:B------:R-:W-:Y:S05]  /*13e70*/  @!P2 BRA `(.L_x_562) ;  /* 0x000000000004a947 */ /* 0x000fea0003800000 */
[----:B------:R-:W-:Y:S01]  /*13e80*/  BPT.TRAP 0x1 ;  /* 0x000000040000795c */ /* 0x000fe20000300000 */
.L_x_562:
[----:B-1----:R-:W-:-:S04]  /*13e90*/  SHF.L.U32 R4, RZ, 0x1f, RZ ;  /* 0x0000001fff047819 */ /* 0x002fc800000006ff */
[----:B------:R-:W1:Y:S02]  /*13ea0*/  SYNCS.PHASECHK.TRANS64.TRYWAIT P1, [UR13+0x60], R4 ;  /* 0x00006004ff0075a7 */ /* 0x000e64000802014d */
[----:B-1----:R-:W-:Y:S05]  /*13eb0*/  @!P1 BRA `(.L_x_563) ;  /* 0x00000020008c9947 */ /* 0x002fea0003800000 */
.L_x_629:
[----:B------:R-:W-:Y:S04]  /*13ec0*/  BSSY B0, `(.L_x_564) ;  /* 0x000000e000007945 */ /* 0x000fe80003800000 */
[----:B------:R-:W-:Y:S05]  /*13ed0*/  @!P0 BRA `(.L_x_565) ;  /* 0x0000000000308947 */ /* 0x000fea0003800000 */
[----:B------:R-:W-:Y:S01]  /*13ee0*/  R2UR UR36, R3 ;  /* 0x00000000032472ca */ /* 0x000fe200000e0000 */
[----:B------:R-:W-:Y:S02]  /*13ef0*/  UIADD3 UR10, UP0, UR22, 0x3f0, URZ ;  /* 0x000003f0160a7890 */ /* 0x000fe4000ff1e03f */
[----:B------:R-:W-:Y:S02]  /*13f00*/  UIADD3 UR32, UR13, 0x200, URZ ;  /* 0x000002000d207890 */ /* 0x000fe4000fffe03f */
[----:B------:R-:W-:Y:S01]  /*13f10*/  UIADD3.X UR11, URZ, UR23, URZ, UP0, !UPT ;  /* 0x000000173f0b7290 */ /* 0x000fe200087fe43f */
[----:B------:R-:W-:Y:S01]  /*13f20*/  UMOV UR26, 0x0 ;  /* 0x00000000001a7882 */ /* 0x000fe20000000000 */
[----:B------:R-:W-:Y:S01]  /*13f30*/  UMOV UR27, 0x10000000 ;  /* 0x10000000001b7882 */ /* 0x000fe20000000000 */
[----:B------:R-:W-:-:S06]  /*13f40*/  UMOV UR35, UR19 ;  /* 0x0000001300237c82 */ /* 0x000fcc0008000000 */
[----:B------:R1:W-:Y:S02]  /*13f50*/  UTMALDG.3D [UR32], [UR10], desc[UR26] ;  /* 0x00001a200a0075b4 */ /* 0x0003e40008011000 */
[----:B-1----:R-:W-:Y:S05]  /*13f60*/  @!P2 BRA `(.L_x_566) ;  /* 0x000000000004a947 */ /* 0x002fea0003800000 */
[----:B------:R-:W-:Y:S01]  /*13f70*/  BPT.TRAP 0x1 ;  /* 0x000000040000795c */ /* 0x000fe20000300000 */
.L_x_566:
[----:B--234-:R-:W1:Y:S02]  /*13f80*/  LDC R5, c[0x0][0x800] ;  /* 0x00020000ff057b82 */ /* 0x01ce640000000800 */
[----:B-1----:R1:W-:Y:S02]  /*13f90*/  SYNCS.ARRIVE.TRANS64.RED.A0TR RZ, [UR13+0x40], R5 ;  /* 0x00004005ffff79a7 */ /* 0x0023e4000830040d */
.L_x_565:
[----:B------:R-:W-:Y:S05]  /*13fa0*/  BSYNC B0 ;  /* 0x0000000000007941 */ /* 0x000fea0003800000 */
.L_x_564:
[----:B------:R-:W-:Y:S05]  /*13fb0*/  @!P2 BRA `(.L_x_567) ;  /* 0x000000000004a947 */ /* 0x000fea0003800000 */
[----:B------:R-:W-:Y:S01]  /*13fc0*/  BPT.TRAP 0x1 ;  /* 0x000000040000795c */ /* 0x000fe20000300000 */
.L_x_567:
[----:B------:R-:W-:Y:S01]  /*13fd0*/  SYNCS.ARRIVE.TRANS64.RED.A1T0 RZ, [UR16], RZ ;  /* 0x000000ffffff79a7 */ /* 0x000fe20008100410 */
[----:B------:R-:W-:Y:S05]  /*13fe0*/  @!P2 BRA `(.L_x_568) ;  /* 0x000000000004a947 */ /* 0x000fea0003800000 */
[----:B------:R-:W-:Y:S01]  /*13ff0*/  BPT.TRAP 0x1 ;  /* 0x000000040000795c */ /* 0x000fe20000300000 */
.L_x_568:
[----:B------:R-:W5:Y:S02]  /*14000*/  SYNCS.PHASECHK.TRANS64.TRYWAIT P1, [UR13+0x68], R4 ;  /* 0x00006804ff0075a7 */ /* 0x000f64000802014d */
[----:B-----5:R-:W-:Y:S05]  /*14010*/  @!P1 BRA `(.L_x_569) ;  /* 0x00000020004c9947 */ /* 0x020fea0003800000 */
.L_x_630:
        /* <DEDUP_REMOVED lines=13> */
.L_x_572:
[----:B--234-:R-:W1:Y:S02]  /*140f0*/  LDC R5, c[0x0][0x800] ;  /* 0x00020000ff057b82 */ /* 0x01ce640000000800 */
[----:B-1----:R1:W-:Y:S02]  /*14100*/  SYNCS.ARRIVE.TRANS64.RED.A0TR RZ, [UR13+0x48], R5 ;  /* 0x00004805ffff79a7 */ /* 0x0023e4000830040d */
.L_x_571:
[----:B------:R-:W-:Y:S05]  /*14110*/  BSYNC B0 ;  /* 0x0000000000007941 */ /* 0x000fea0003800000 */
.L_x_570:
[----:B------:R-:W-:Y:S05]  /*14120*/  @!P2 BRA `(.L_x_573) ;  /* 0x000000000004a947 */ /* 0x000fea0003800000 */
[----:B------:R-:W-:Y:S01]  /*14130*/  BPT.TRAP 0x1 ;  /* 0x000000040000795c */ /* 0x000fe20000300000 */
.L_x_573:
[----:B------:R-:W-:Y:S01]  /*14140*/  SYNCS.ARRIVE.TRANS64.RED.A1T0 RZ, [UR20], RZ ;  /* 0x000000ffffff79a7 */ /* 0x000fe20008100414 */
[----:B------:R-:W-:Y:S01]  /*14150*/  UIADD3 UR18, UR18, 0x60, URZ ;  /* 0x0000006012127890 */ /* 0x000fe2000fffe03f */
[----:B------:R-:W-:Y:S11]  /*14160*/  @!P2 BRA `(.L_x_574) ;  /* 0x000000000004a947 */ /* 0x000ff60003800000 */
[----:B------:R-:W-:Y:S01]  /*14170*/  BPT.TRAP 0x1 ;  /* 0x000000040000795c */ /* 0x000fe20000300000 */
.L_x_574:
[----:B------:R-:W5:Y:S02]  /*14180*/  SYNCS.PHASECHK.TRANS64.TRYWAIT P1, [UR13+0x70], R4 ;  /* 0x00007004ff0075a7 */ /* 0x000f64000802014d */
[----:B-----5:R-:W-:Y:S05]  /*14190*/  @!P1 BRA `(.L_x_575) ;  /* 0x0000002000049947 */ /* 0x020fea0003800000 */
.L_x_631:
[----:B------:R-:W-:Y:S04]  /*141a0*/  BSSY B0, `(.L_x_576) ;  /* 0x000000d000007945 */ /* 0x000fe80003800000 */
[----:B------:R-:W-:Y:S05]  /*141b0*/  @!P0 BRA `(.L_x_577) ;  /* 0x00000000002c8947 */ /* 0x000fea0003800000 */
[----:B------:R-:W-:Y:S01]  /*141c0*/  R2UR UR20, R3 ;  /* 0x00000000031472ca */ /* 0x000fe200000e0000 */
[----:B------:R-:W-:Y:S02]  /*141d0*/  UIADD3 UR10, UP0, UR22, 0x3f0, URZ ;  /* 0x000003f0160a7890 */ /* 0x000fe4000ff1e03f */
[----:B------:R-:W-:Y:S02]  /*141e0*/  UIADD3 UR16, UR13, 0x4200, URZ ;  /* 0x000042000d107890 */ /* 0x000fe4000fffe03f */
[----:B------:R-:W-:Y:S01]  /*141f0*/  UIADD3.X UR11, URZ, UR23, URZ, UP0, !UPT ;  /* 0x000000173f0b7290 */ /* 0x000fe200087fe43f */
[----:B------:R-:W-:Y:S01]  /*14200*/  UMOV UR24, 0x0 ;  /* 0x0000000000187882 */ /* 0x000fe20000000000 */
[----:B------:R-:W-:-:S07]  /*14210*/  UMOV UR25, 0x10000000 ;  /* 0x1000000000197882 */ /* 0x000fce0000000000 */
[----:B------:R1:W-:Y:S02]  /*14220*/  UTMALDG.3D [UR16], [UR10], desc[UR24] ;  /* 0x000018100a0075b4 */ /* 0x0003e40008011000 */
[----:B-1----:R-:W-:Y:S05]  /*14230*/  @!P2 BRA `(.L_x_578) ;  /* 0x000000000004a947 */ /* 0x002fea0003800000 */
[----:B------:R-:W-:Y:S01]  /*14240*/  BPT.TRAP 0x1 ;  /* 0x000000040000795c */ /* 0x000fe20000300000 */
.L_x_578:
[----:B--234-:R-:W1:Y:S02]  /*14250*/  LDC R5, c[0x0][0x800] ;  /* 0x00020000ff057b82 */ /* 0x01ce640000000800 */
[----:B-1----:R1:W-:Y:S02]  /*14260*/  SYNCS.ARRIVE.TRANS64.RED.A0TR RZ, [UR13+0x50], R5 ;  /* 0x00005005ffff79a7 */ /* 0x0023e4000830040d */
.L_x_577:
[----:B------:R-:W-:Y:S05]  /*14270*/  BSYNC B0 ;  /* 0x0000000000007941 */ /* 0x000fea0003800000 */
.L_x_576:
[----:B------:R-:W-:Y:S05]  /*14280*/  @!P2 BRA `(.L_x_579) ;  /* 0x000000000004a947 */ /* 0x000fea0003800000 */
[----:B------:R-:W-:Y:S01]  /*14290*/  BPT.TRAP 0x1 ;  /* 0x000000040000795c */ /* 0x000fe20000300000 */
.L_x_579:
[----:B------:R-:W-:Y:S01]  /*142a0*/  SYNCS.ARRIVE.TRANS64.RED.A1T0 RZ, [UR21], RZ ;  /* 0x000000ffffff79a7 */ /* 0x000fe20008100415 */
[----:B------:R-:W-:Y:S05]  /*142b0*/  @!P2 BRA `(.L_x_580) ;  /* 0x000000000004a947 */ /* 0x000fea0003800000 */
[----:B------:R-:W-:Y:S01]  /*142c0*/  BPT.TRAP 0x1 ;  /* 0x000000040000795c */ /* 0x000fe20000300000 */
.L_x_580:
[----:B------:R-:W5:Y:S02]  /*142d0*/  SYNCS.PHASECHK.TRANS64.TRYWAIT P1, [UR13+0x78], R4 ;  /* 0x00007804ff0075a7 */ /* 0x000f64000802014d */
[----:B-----5:R-:W-:Y:S05]  /*142e0*/  @!P1 BRA `(.L_x_581) ;  /* 0x0000001c00c89947 */ /* 0x020fea0003800000 */
.L_x_632:
        /* <DEDUP_REMOVED lines=13> */
.L_x_584:
[----:B------:R-:W1:Y:S02]  /*143c0*/  LDC R3, c[0x0][0x800] ;  /* 0x00020000ff037b82 */ /* 0x000e640000000800 */
[----:B-1----:R1:W-:Y:S02]  /*143d0*/  SYNCS.ARRIVE.TRANS64.RED.A0TR RZ, [UR13+0x58], R3 ;  /* 0x00005803ffff79a7 */ /* 0x0023e4000830040d */
.L_x_583:
[----:B------:R-:W-:Y:S05]  /*143e0*/  BSYNC B0 ;  /* 0x0000000000007941 */ /* 0x000fea0003800000 */
.L_x_582:
[----:B------:R-:W-:Y:S05]  /*143f0*/  @!P2 BRA `(.L_x_585) ;  /* 0x000000000004a947 */ /* 0x000fea0003800000 */
[----:B------:R-:W-:Y:S01]  /*14400*/  BPT.TRAP 0x1 ;  /* 0x000000040000795c */ /* 0x000fe20000300000 */
.L_x_585:
[----:B------:R-:W-:Y:S01]  /*14410*/  IADD3 R2, P0, R2, UR40, RZ ;  /* 0x0000002802027c10 */ /* 0x000fe2000ff1e0ff */
[----:B------:R-:W-:Y:S01]  /*14420*/  SYNCS.ARRIVE.TRANS64.RED.A1T0 RZ, [UR29], RZ ;  /* 0x000000ffffff79a7 */ /* 0x000fe2000810041d */
[----:B-1----:R-:W-:Y:S01]  /*14430*/  PRMT R4, RZ, 0x7610, R4 ;  /* 0x00007610ff047816 */ /* 0x002fe20000000004 */
[----:B------:R-:W-:Y:S01]  /*14440*/  IMAD.MOV.U32 R6, RZ, RZ, -0x1 ;  /* 0xffffffffff067424 */ /* 0x000fe200078e00ff */
[----:B------:R-:W-:Y:S02]  /*14450*/  IADD3.X R16, R16, UR38, RZ, P0, !PT ;  /* 0x0000002610107c10 */ /* 0x000fe400087fe4ff */
[----:B------:R-:W-:Y:S02]  /*14460*/  ISETP.GE.U32.AND P0, PT, R2, UR14, PT ;  /* 0x0000000e02007c0c */ /* 0x000fe4000bf06070 */
[----:B------:R-:W-:Y:S02]  /*14470*/  MOV R7, 0xffffffff ;  /* 0xffffffff00077802 */ /* 0x000fe40000000f00 */
[----:B------:R-:W-:-:S02]  /*14480*/  ISETP.GE.U32.AND.EX P0, PT, R16, UR15, PT, P0 ;  /* 0x0000000f10007c0c */ /* 0x000fc4000bf06100 */
[----:B------:R-:W-:-:S11]  /*14490*/  MOV R3, 0xffffffff ;  /* 0xffffffff00037802 */ /* 0x000fd60000000f00 */
[----:B------:R-:W-:Y:S05]  /*144a0*/  @P0 BRA `(.L_x_586) ;  /* 0x00000004005c0947 */ /* 0x000fea0003800000 */
[----:B------:R-:W1:Y:S01]  /*144b0*/  S2R R17, SR_CTAID.X ;  /* 0x0000000000117919 */ /* 0x000e620000002500 */
[----:B------:R-:W5:Y:S01]  /*144c0*/  LDC.64 R14, c[0x0][0x8d0] ;  /* 0x00023400ff0e7b82 */ /* 0x000f620000000a00 */
[----:B------:R-:W-:Y:S01]  /*144d0*/  ULDC UR8, c[0x0][0x150] ;  /* 0x0000540000087ab9 */ /* 0x000fe20000000800 */
[----:B------:R-:W-:Y:S01]  /*144e0*/  MOV R7, R2 ;  /* 0x0000000200077202 */ /* 0x000fe20000000f00 */
[----:B------:R-:W2:Y:S01]  /*144f0*/  S2R R3, SR_CTAID.Y ;  /* 0x0000000000037919 */ /* 0x000ea20000002600 */
[----:B------:R-:W-:-:S04]  /*14500*/  MOV R21, R16 ;  /* 0x0000001000157202 */ /* 0x000fc80000000f00 */
[----:B------:R-:W2:Y:S08]  /*14510*/  LDC R20, c[0x0][0x144] ;  /* 0x00005100ff147b82 */ /* 0x000eb00000000800 */
[----:B------:R-:W3:Y:S01]  /*14520*/  LDC R18, c[0x0][0x8d8] ;  /* 0x00023600ff127b82 */ /* 0x000ee20000000800 */
[----:B-----5:R-:W-:-:S04]  /*14530*/  ISETP.NE.U32.AND P0, PT, R14, RZ, PT ;  /* 0x000000ff0e00720c */ /* 0x020fc80003f05070 */
[----:B------:R-:W-:Y:S02]  /*14540*/  ISETP.NE.AND.EX P0, PT, R15, RZ, PT, P0 ;  /* 0x000000ff0f00720c */ /* 0x000fe40003f05300 */
[----:B-1----:R-:W-:Y:S02]  /*14550*/  I2FP.F32.U32 R4, R17 ;  /* 0x0000001100047245 */ /* 0x002fe40000201000 */
[----:B--2---:R-:W-:-:S03]  /*14560*/  I2FP.F32.U32 R23, R3 ;  /* 0x0000000300177245 */ /* 0x004fc60000201000 */
[----:B------:R-:W-:-:S04]  /*14570*/  FMUL R4, R4, UR8 ;  /* 0x0000000804047c20 */ /* 0x000fc80008400000 */
[----:B------:R1:W2:Y:S02]  /*14580*/  F2I.U32.TRUNC.NTZ R13, R4 ;  /* 0x00000004000d7305 */ /* 0x0002a4000020f000 */
[----:B---3--:R-:W-:Y:S05]  /*14590*/  @!P0 BRA `(.L_x_587) ;  /* 0x0000000000308947 */ /* 0x008fea0003800000 */
[----:B----4-:R-:W3:Y:S02]  /*145a0*/  LDC R5, c[0x0][0x8dc] ;  /* 0x00023700ff057b82 */ /* 0x010ee40000000800 */
[----:B---3--:R-:W-:-:S04]  /*145b0*/  IADD3 R5, P0, R2, R5, RZ ;  /* 0x0000000502057210 */ /* 0x008fc80007f1e0ff */
[----:B------:R-:W-:-:S05]  /*145c0*/  IADD3.X R21, RZ, R16, RZ, P0, !PT ;  /* 0x00000010ff157210 */ /* 0x000fca00007fe4ff */
[----:B------:R-:W-:-:S04]  /*145d0*/  IMAD.WIDE.U32 R6, R21, R14, RZ ;  /* 0x0000000e15067225 */ /* 0x000fc800078e00ff */
[----:B------:R-:W-:-:S04]  /*145e0*/  IMAD.WIDE.U32 R6, P0, R5, R15, R6 ;  /* 0x0000000f05067225 */ /* 0x000fc80007800006 */
[----:B-1----:R-:W-:Y:S01]  /*145f0*/  IMAD.WIDE.U32 R4, R5, R14, RZ ;  /* 0x0000000e05047225 */ /* 0x002fe200078e00ff */
[----:B------:R-:W-:-:S04]  /*14600*/  MOV R4, R7 ;  /* 0x0000000700047202 */ /* 0x000fc80000000f00 */
[----:B------:R-:W-:Y:S02]  /*14610*/  IADD3 RZ, P1, R5, R6, RZ ;  /* 0x0000000605ff7210 */ /* 0x000fe40007f3e0ff */
[----:B------:R-:W-:-:S03]  /*14620*/  IADD3.X R5, RZ, RZ, RZ, P0, !PT ;  /* 0x000000ffff057210 */ /* 0x000fc600007fe4ff */
[----:B------:R-:W-:-:S04]  /*14630*/  IMAD.WIDE.U32.X R4, R21, R15, R4, P1 ;  /* 0x0000000f15047225 */ /* 0x000fc800008e0404 */
[----:B------:R-:W-:Y:S01]  /*14640*/  IMAD.MOV.U32 R21, RZ, RZ, R5 ;  /* 0x000000ffff157224 */ /* 0x000fe200078e0005 */
[----:B------:R-:W-:-:S07]  /*14650*/  MOV R7, R4 ;  /* 0x0000000400077202 */ /* 0x000fce0000000f00 */
.L_x_587:
[----:B------:R-:W-:Y:S01]  /*14660*/  ULDC UR8, c[0x0][0x154] ;  /* 0x0000550000087ab9 */ /* 0x000fe20000000800 */
[----:B------:R-:W3:Y:S01]  /*14670*/  LDC R14, c[0x0][0x148] ;  /* 0x00005200ff0e7b82 */ /* 0x000ee20000000800 */
[----:B------:R-:W-:Y:S01]  /*14680*/  FMUL R23, R23, UR8 ;  /* 0x0000000817177c20 */ /* 0x000fe20008400000 */
[----:B------:R-:W-:Y:S02]  /*14690*/  ISETP.NE.AND P2, PT, R22, 0x1, PT ;  /* 0x000000011600780c */ /* 0x000fe40003f45270 */
[----:B--2---:R-:W-:Y:S02]  /*146a0*/  IADD3 R6, -R13, RZ, RZ ;  /* 0x000000ff0d067210 */ /* 0x004fe40007ffe1ff */
[----:B------:R-:W-:Y:S01]  /*146b0*/  SHF.R.U64 R13, R7, R18, R21 ;  /* 0x00000012070d7219 */ /* 0x000fe20000001215 */
[----:B------:R-:W2:Y:S01]  /*146c0*/  F2I.U32.TRUNC.NTZ R23, R23 ;  /* 0x0000001700177305 */ /* 0x000ea2000020f000 */
[----:B-1--4-:R-:W1:Y:S01]  /*146d0*/  LDC.64 R4, c[0x0][0x8c8] ;  /* 0x00023200ff047b82 */ /* 0x012e620000000a00 */
[----:B------:R-:W-:Y:S01]  /*146e0*/  IMAD R17, R20, R6, R17 ;  /* 0x0000000614117224 */ /* 0x000fe200078e0211 */
[----:B------:R-:W-:-:S02]  /*146f0*/  SHF.R.U32.HI R18, RZ, R18, R21 ;  /* 0x00000012ff127219 */ /* 0x000fc40000011615 */
[----:B------:R-:W-:-:S04]  /*14700*/  IADD3 R21, P0, RZ, -R13, RZ ;  /* 0x8000000dff157210 */ /* 0x000fc80007f1e0ff */
[----:B------:R-:W4:Y:S01]  /*14710*/  LDC R20, c[0x0][0x8c0] ;  /* 0x00023000ff147b82 */ /* 0x000f220000000800 */
[----:B------:R-:W-:Y:S02]  /*14720*/  IADD3.X R7, RZ, ~R18, RZ, P0, !PT ;  /* 0x80000012ff077210 */ /* 0x000fe400007fe4ff */
[----:B--2---:R-:W-:-:S05]  /*14730*/  IADD3 R15, -R23, RZ, RZ ;  /* 0x000000ff170f7210 */ /* 0x004fca0007ffe1ff */
[----:B------:R-:W2:Y:S01]  /*14740*/  LDC R23, c[0x0][0x8b0] ;  /* 0x00022c00ff177b82 */ /* 0x000ea20000000800 */
[----:B---3--:R-:W-:Y:S01]  /*14750*/  @P2 IMAD R17, R14, R15, R3 ;  /* 0x0000000f0e112224 */ /* 0x008fe200078e0203 */
[----:B------:R-:W-:-:S06]  /*14760*/  MOV R3, R16 ;  /* 0x0000001000037202 */ /* 0x000fcc0000000f00 */
[----:B------:R-:W3:Y:S01]  /*14770*/  LDC.64 R14, c[0x0][0x8e8] ;  /* 0x00023a00ff0e7b82 */ /* 0x000ee20000000a00 */
[----:B-1----:R-:W-:-:S04]  /*14780*/  IMAD R6, R7, R4, RZ ;  /* 0x0000000407067224 */ /* 0x002fc800078e02ff */
[C---:B------:R-:W-:Y:S02]  /*14790*/  IMAD R7, R21.reuse, R5, R6 ;  /* 0x0000000515077224 */ /* 0x040fe400078e0206 */
[----:B------:R-:W-:Y:S01]  /*147a0*/  IMAD.WIDE.U32 R4, R21, R4, R2 ;  /* 0x0000000415047225 */ /* 0x000fe200078e0002 */
[----:B------:R-:W1:Y:S04]  /*147b0*/  LDC R6, c[0x0][0x900] ;  /* 0x00024000ff067b82 */ /* 0x000e680000000800 */
[----:B------:R-:W-:-:S04]  /*147c0*/  IADD3 R3, R5, R7, RZ ;  /* 0x0000000705037210 */ /* 0x000fc80007ffe0ff */
[-CC-:B----4-:R-:W-:Y:S01]  /*147d0*/  SHF.R.U64 R21, R4, R20.reuse, R3.reuse ;  /* 0x0000001404157219 */ /* 0x190fe20000001203 */
[----:B------:R-:W4:Y:S01]  /*147e0*/  LDC R25, c[0x0][0x8f0] ;  /* 0x00023c00ff197b82 */ /* 0x000f220000000800 */
[----:B------:R-:W-:-:S04]  /*147f0*/  SHF.R.U32.HI R4, RZ, R20, R3 ;  /* 0x00000014ff047219 */ /* 0x000fc80000011603 */
[-CC-:B--2---:R-:W-:Y:S02]  /*14800*/  SHF.R.U64 R24, R21, R23.reuse, R4.reuse ;  /* 0x0000001715187219 */ /* 0x184fe40000001204 */
[----:B---3--:R-:W-:Y:S01]  /*14810*/  ISETP.NE.U32.AND P0, PT, R14, RZ, PT ;  /* 0x000000ff0e00720c */ /* 0x008fe20003f05070 */
[----:B------:R-:W2:Y:S01]  /*14820*/  LDC R20, c[0x0][0x8e0] ;  /* 0x00023800ff147b82 */ /* 0x000ea20000000800 */
[----:B------:R-:W-:Y:S02]  /*14830*/  SHF.R.U32.HI R5, RZ, R23, R4 ;  /* 0x00000017ff057219 */ /* 0x000fe40000011604 */
[----:B------:R-:W-:Y:S02]  /*14840*/  ISETP.NE.AND.EX P0, PT, R15, RZ, PT, P0 ;  /* 0x000000ff0f00720c */ /* 0x000fe40003f05300 */
[----:B-1----:R-:W-:-:S03]  /*14850*/  SHF.R.U64 R23, R24, R6, R5 ;  /* 0x0000000618177219 */ /* 0x002fc60000001205 */
[----:B------:R-:W1:Y:S01]  /*14860*/  LDC R18, c[0x0][0x8b8] ;  /* 0x00022e00ff127b82 */ /* 0x000e620000000800 */
[----:B------:R-:W-:Y:S02]  /*14870*/  SHF.R.U32.HI R27, RZ, R6, R5 ;  /* 0x00000006ff1b7219 */ /* 0x000fe40000011605 */
[----:B------:R-:W-:Y:S02]  /*14880*/  MOV R4, R23 ;  /* 0x0000001700047202 */ /* 0x000fe40000000f00 */
[----:B------:R-:W-:-:S03]  /*14890*/  MOV R5, R27 ;  /* 0x0000001b00057202 */ /* 0x000fc60000000f00 */
[----:B------:R-:W3:Y:S01]  /*148a0*/  LDC R3, c[0x0][0x8a8] ;  /* 0x00022a00ff037b82 */ /* 0x000ee20000000800 */
[----:B----4-:R-:W-:Y:S05]  /*148b0*/  @!P0 BRA `(.L_x_588) ;  /* 0x0000000000288947 */ /* 0x010fea0003800000 */
[----:B------:R-:W4:Y:S02]  /*148c0*/  LDC R4, c[0x0][0x8f4] ;  /* 0x00023d00ff047b82 */ /* 0x000f240000000800 */
[----:B----4-:R-:W-:-:S05]  /*148d0*/  IADD3 R5, P0, R23, R4, RZ ;  /* 0x0000000417057210 */ /* 0x010fca0007f1e0ff */
[----:B------:R-:W-:-:S04]  /*148e0*/  IMAD.X R27, RZ, RZ, R27, P0 ;  /* 0x000000ffff1b7224 */ /* 0x000fc800000e061b */
[----:B------:R-:W-:-:S04]  /*148f0*/  IMAD.WIDE.U32 R6, R27, R14, RZ ;  /* 0x0000000e1b067225 */ /* 0x000fc800078e00ff */
[----:B------:R-:W-:-:S04]  /*14900*/  IMAD.WIDE.U32 R6, P0, R5, R15, R6 ;  /* 0x0000000f05067225 */ /* 0x000fc80007800006 */
[----:B------:R-:W-:Y:S01]  /*14910*/  IMAD.WIDE.U32 R4, R5, R14, RZ ;  /* 0x0000000e05047225 */ /* 0x000fe200078e00ff */
[----:B------:R-:W-:-:S04]  /*14920*/  MOV R4, R7 ;  /* 0x0000000700047202 */ /* 0x000fc80000000f00 */
[----:B------:R-:W-:Y:S02]  /*14930*/  IADD3 RZ, P1, R5, R6, RZ ;  /* 0x0000000605ff7210 */ /* 0x000fe40007f3e0ff */
[----:B------:R-:W-:-:S03]  /*14940*/  IADD3.X R5, RZ, RZ, RZ, P0, !PT ;  /* 0x000000ffff057210 */ /* 0x000fc600007fe4ff */
[----:B------:R-:W-:-:S08]  /*14950*/  IMAD.WIDE.U32.X R4, R27, R15, R4, P1 ;  /* 0x0000000f1b047225 */ /* 0x000fd000008e0404 */
.L_x_588:
[----:B------:R-:W-:Y:S02]  /*14960*/  SHF.R.U64 R25, R4, R25, R5 ;  /* 0x0000001904197219 */ /* 0x000fe40000001205 */
[----:B------:R-:W-:Y:S02]  /*14970*/  LOP3.LUT R5, R24, R9, RZ, 0xc0, !PT ;  /* 0x0000000918057212 */ /* 0x000fe400078ec0ff */
[----:B------:R-:W-:Y:S02]  /*14980*/  IADD3 R4, -R25, RZ, RZ ;  /* 0x000000ff19047210 */ /* 0x000fe40007ffe1ff */
[----:B------:R-:W-:Y:S01]  /*14990*/  LOP3.LUT R21, R21, R8, RZ, 0xc0, !PT ;  /* 0x0000000815157212 */ /* 0x000fe200078ec0ff */
[----:B------:R-:W-:Y:S02]  /*149a0*/  IMAD R5, R0, R25, R5 ;  /* 0x0000001900057224 */ /* 0x000fe400078e0205 */
[----:B--2---:R-:W-:Y:S01]  /*149b0*/  IMAD R20, R4, R20, R23 ;  /* 0x0000001404147224 */ /* 0x004fe200078e0217 */
[----:B------:R-:W-:Y:S01]  /*149c0*/  MOV R4, 0x1 ;  /* 0x0000000100047802 */ /* 0x000fe20000000f00 */
[----:B-1----:R-:W-:-:S02]  /*149d0*/  IMAD R17, R5, R18, R17 ;  /* 0x0000001205117224 */ /* 0x002fc400078e0211 */
[----:B---3--:R-:W-:Y:S01]  /*149e0*/  IMAD R20, R20, R3, R21 ;  /* 0x0000000314147224 */ /* 0x008fe200078e0215 */
[----:B------:R-:W-:-:S04]  /*149f0*/  MOV R3, R13 ;  /* 0x0000000d00037202 */ /* 0x000fc80000000f00 */
[----:B------:R-:W-:Y:S02]  /*14a00*/  SEL R6, R20, R17, !P2 ;  /* 0x0000001114067207 */ /* 0x000fe40005000000 */
[----:B------:R-:W-:-:S07]  /*14a10*/  SEL R7, R17, R20, !P2 ;  /* 0x0000001411077207 */ /* 0x000fce0005000000 */
.L_x_586:
[----:B------:R-:W-:-:S13]  /*14a20*/  LOP3.LUT P0, RZ, R4, 0xff, RZ, 0xc0, !PT ;  /* 0x000000ff04ff7812 */ /* 0x000fda000780c0ff */
[----:B------:R-:W-:Y:S05]  /*14a30*/  @P0 BRA `(.L_x_589) ;  /* 0xffffffe800e80947 */ /* 0x000fea000383ffff */
.L_x_533:
[----:B------:R-:W-:-:S13]  /*14a40*/  ELECT P0, URZ, PT ;  /* 0x00000000003f782f */ /* 0x000fda0003800000 */
[----:B------:R-:W-:Y:S05]  /*14a50*/  @!P0 BRA `(.L_x_10) ;  /* 0x0000001000548947 */ /* 0x000fea0003800000 */
[----:B------:R-:W-:-:S04]  /*14a60*/  LOP3.LUT R19, R19, 0x2, RZ, 0xfc, !PT ;  /* 0x0000000213137812 */ /* 0x000fc800078efcff */
[----:B------:R-:W-:-:S13]  /*14a70*/  ISETP.NE.AND P1, PT, R19, 0x3, PT ;  /* 0x000000031300780c */ /* 0x000fda0003f25270 */
[----:B------:R-:W-:Y:S05]  /*14a80*/  @!P1 BRA `(.L_x_590) ;  /* 0x0000000000049947 */ /* 0x000fea0003800000 */
[----:B------:R-:W-:Y:S01]  /*14a90*/  BPT.TRAP 0x1 ;  /* 0x000000040000795c */ /* 0x000fe20000300000 */
.L_x_590:
[----:B-1----:R-:W-:Y:S02]  /*14aa0*/  MOV R0, 0x400 ;  /* 0x0000040000007802 */ /* 0x002fe40000000f00 */
[----:B------:R-:W-:Y:S02]  /*14ab0*/  MOV R3, UR37 ;  /* 0x0000002500037c02 */ /* 0x000fe40008000f00 */
[----:B------:R-:W-:Y:S02]  /*14ac0*/  MOV R2, 0x1 ;  /* 0x0000000100027802 */ /* 0x000fe40000000f00 */
[----:B------:R-:W-:Y:S02]  /*14ad0*/  LEA R0, R3, R0, 0x18 ;  /* 0x0000000003007211 */ /* 0x000fe400078ec0ff */
[----:B------:R-:W-:-:S04]  /*14ae0*/  SHF.L.U32 R3, R2, 0x1f, RZ ;  /* 0x0000001f02037819 */ /* 0x000fc800000006ff */
[----:B------:R-:W1:Y:S02]  /*14af0*/  SYNCS.PHASECHK.TRANS64.TRYWAIT P0, [R0+URZ+0x60], R3 ;  /* 0x00006003000075a7 */ /* 0x000e64000800017f */
[----:B-1----:R-:W-:Y:S05]  /*14b00*/  @!P0 BRA `(.L_x_591) ;  /* 0x0000001400d88947 */ /* 0x002fea0003800000 */
.L_x_633:
[----:B------:R-:W-:Y:S05]  /*14b10*/  @!P1 BRA `(.L_x_592) ;  /* 0x0000000000049947 */ /* 0x000fea0003800000 */
[----:B------:R-:W-:Y:S01]  /*14b20*/  BPT.TRAP 0x1 ;  /* 0x000000040000795c */ /* 0x000fe20000300000 */
.L_x_592:
[----:B------:R-:W1:Y:S02]  /*14b30*/  SYNCS.PHASECHK.TRANS64.TRYWAIT P0, [R0+URZ+0x68], R3 ;  /* 0x00006803000075a7 */ /* 0x000e64000800017f */
[----:B-1----:R-:W-:Y:S05]  /*14b40*/  @!P0 BRA `(.L_x_593) ;  /* 0x0000001400dc8947 */ /* 0x002fea0003800000 */
.L_x_634:
[----:B------:R-:W-:Y:S05]  /*14b50*/  @!P1 BRA `(.L_x_594) ;  /* 0x0000000000049947 */ /* 0x000fea0003800000 */
[----:B------:R-:W-:Y:S01]  /*14b60*/  BPT.TRAP 0x1 ;  /* 0x000000040000795c */ /* 0x000fe20000300000 */
.L_x_594:
[----:B------:R-:W1:Y:S02]  /*14b70*/  SYNCS.PHASECHK.TRANS64.TRYWAIT P0, [R0+URZ+0x70], R3 ;  /* 0x00007003000075a7 */ /* 0x000e64000800017f */
[----:B-1----:R-:W-:Y:S05]  /*14b80*/  @!P0 BRA `(.L_x_595) ;  /* 0x0000001400e08947 */ /* 0x002fea0003800000 */
.L_x_635:
[----:B------:R-:W-:Y:S05]  /*14b90*/  @!P1 BRA `(.L_x_596) ;  /* 0x0000000000049947 */ /* 0x000fea0003800000 */
[----:B------:R-:W-:Y:S01]  /*14ba0*/  BPT.TRAP 0x1 ;  /* 0x000000040000795c */ /* 0x000fe20000300000 */
.L_x_596:
[----:B------:R-:W-:-:S05]  /*14bb0*/  IMAD.MOV.U32 R3, RZ, RZ, 0x1 ;  /* 0x00000001ff037424 */ /* 0x000fca00078e00ff */
[----:B------:R-:W-:-:S07]  /*14bc0*/  SHF.L.U32 R3, R3, 0x1f, RZ ;  /* 0x0000001f03037819 */ /* 0x000fce00000006ff */
.L_x_597:
[----:B------:R1:W1:Y:S02]  /*14bd0*/  SYNCS.PHASECHK.TRANS64.TRYWAIT P0, [R0+URZ+0x78], R3 ;  /* 0x00007803000075a7 */ /* 0x000264000800017f */
[----:B-1----:R-:W-:Y:S05]  /*14be0*/  @!P0 NANOSLEEP.SYNCS 0x989680 ;  /* 0x009896800000895d */ /* 0x002fea0003900000 */
[----:B------:R-:W1:Y:S02]  /*14bf0*/  @!P0 SYNCS.PHASECHK.TRANS64 P0, [R0+URZ+0x78], R3 ;  /* 0x00007803000085a7 */ /* 0x000e64000800007f */
[----:B-1----:R-:W-:Y:S05]  /*14c00*/  @P0 BRA `(.L_x_10) ;  /* 0x0000000c00e80947 */ /* 0x002fea0003800000 */
[----:B------:R-:W-:Y:S05]  /*14c10*/  BRA `(.L_x_597) ;  /* 0xfffffffc00ec7947 */ /* 0x000fea000383ffff */
.L_x_528:
[----:B------:R-:W-:Y:S02]  /*14c20*/  LOP3.LUT P0, RZ, R11, 0xff, RZ, 0xc0, !PT ;  /* 0x000000ff0bff7812 */ /* 0x000fe4000780c0ff */
[----:B------:R-:W-:Y:S02]  /*14c30*/  MOV R10, 0x1 ;  /* 0x00000001000a7802 */ /* 0x000fe40000000f00 */
[----:B------:R-:W-:-:S09]  /*14c40*/  MOV R0, RZ ;  /* 0x000000ff00007202 */ /* 0x000fd20000000f00 */
[----:B------:R-:W-:Y:S05]  /*14c50*/  @!P0 BRA `(.L_x_598) ;  /* 0x0000000c00208947 */ /* 0x000fea0003800000 */
[----:B------:R-:W1:Y:S01]  /*14c60*/  LDC R0, c[0x0][0x28c] ;  /* 0x0000a300ff007b82 */ /* 0x000e620000000800 */
[C---:B------:R-:W-:Y:S01]  /*14c70*/  LOP3.LUT P2, RZ, R18.reuse, 0x7f, RZ, 0xc0, !PT ;  /* 0x0000007f12ff7812 */ /* 0x040fe2000784c0ff */
[----:B------:R-:W-:Y:S01]  /*14c80*/  ULDC UR5, c[0x0][0x900] ;  /* 0x0002400000057ab9 */ /* 0x000fe20000000800 */
[----:B------:R-:W-:Y:S01]  /*14c90*/  LOP3.LUT P0, RZ, R18, 0x1f, RZ, 0xc0, !PT ;  /* 0x0000001f12ff7812 */ /* 0x000fe2000780c0ff */
[----:B------:R-:W-:Y:S01]  /*14ca0*/  UMOV UR6, 0xffffffff ;  /* 0xffffffff00067882 */ /* 0x000fe20000000000 */
[----:B------:R-:W-:Y:S01]  /*14cb0*/  BSSY B0, `(.L_x_598) ;  /* 0x00000c2000007945 */ /* 0x000fe20003800000 */
[----:B------:R-:W-:Y:S01]  /*14cc0*/  USHF.L.U32 UR6, UR6, UR5, URZ ;  /* 0x0000000506067299 */ /* 0x000fe2000800063f */
[----:B------:R-:W-:Y:S01]  /*14cd0*/  MOV R12, 0x1 ;  /* 0x00000001000c7802 */ /* 0x000fe20000000f00 */
[----:B------:R-:W-:Y:S01]  /*14ce0*/  ULDC UR4, c[0x0][0x8a8] ;  /* 0x00022a0000047ab9 */ /* 0x000fe20000000800 */
[----:B------:R-:W-:Y:S01]  /*14cf0*/  LOP3.LUT R18, R17, 0x2, RZ, 0xfc, !PT ;  /* 0x0000000211127812 */ /* 0x000fe200078efcff */
[----:B------:R-:W-:Y:S01]  /*14d00*/  UMOV UR7, 0x1 ;  /* 0x0000000100077882 */ /* 0x000fe20000000000 */
[----:B------:R-:W-:Y:S01]  /*14d10*/  PLOP3.LUT P0, PT, P0, P2, PT, 0x8a, 0x0 ;  /* 0x000000000000781c */ /* 0x000fe20000705172 */
[----:B------:R-:W-:Y:S01]  /*14d20*/  UIADD3 UR15, UR4, -0x1, URZ ;  /* 0xffffffff040f7890 */ /* 0x000fe2000fffe03f */
[----:B------:R-:W-:Y:S01]  /*14d30*/  MOV R10, 0x1 ;  /* 0x00000001000a7802 */ /* 0x000fe20000000f00 */
[----:B------:R-:W-:-:S02]  /*14d40*/  USHF.L.U32 UR17, UR7, UR5, URZ ;  /* 0x0000000507117299 */ /* 0x000fc4000800063f */
[----:B------:R-:W-:Y:S01]  /*14d50*/  ULOP3.LUT UR16, URZ, UR6, URZ, 0x33, !UPT ;  /* 0x000000063f107292 */ /* 0x000fe2000f8e333f */
[----:B------:R-:W-:Y:S01]  /*14d60*/  ULDC.64 UR20, c[0x0][0x198] ;  /* 0x0000660000147ab9 */ /* 0x000fe20000000a00 */
[----:B-1----:R-:W-:-:S04]  /*14d70*/  IADD3 R0, R0, 0x3f, RZ ;  /* 0x0000003f00007810 */ /* 0x002fc80007ffe0ff */
[----:B------:R-:W-:-:S04]  /*14d80*/  SHF.R.S32.HI R5, RZ, 0x1f, R0 ;  /* 0x0000001fff057819 */ /* 0x000fc80000011400 */
[----:B------:R-:W-:Y:S02]  /*14d90*/  LEA.HI R5, R5, R0, RZ, 0x6 ;  /* 0x0000000005057211 */ /* 0x000fe400078f30ff */
[----:B------:R-:W-:Y:S02]  /*14da0*/  MOV R0, RZ ;  /* 0x000000ff00007202 */ /* 0x000fe40000000f00 */
[----:B------:R-:W-:-:S04]  /*14db0*/  SHF.R.S32.HI R11, RZ, 0x6, R5 ;  /* 0x00000006ff0b7819 */ /* 0x000fc80000011405 */
[----:B------:R-:W-:-:S07]  /*14dc0*/  IADD3 R13, R11, 0x1, RZ ;  /* 0x000000010b0d7810 */ /* 0x000fce0007ffe0ff */
.L_x_610:
[----:B------:R-:W-:-:S03]  /*14dd0*/  UMOV UR4, 0xffffffff ;  /* 0xffffffff00047882 */ /* 0x000fc60000000000 */
[----:B------:R-:W-:Y:S05]  /*14de0*/  BRA.DIV UR4, `(.L_x_599) ;  /* 0x00000016045c7947 */ /* 0x000fea000b800000 */
[----:B------:R-:W-:-:S13]  /*14df0*/  ELECT P6, URZ, PT ;  /* 0x00000000003f782f */ /* 0x000fda00038c0000 */
.L_x_638:
[----:B------:R-:W1:Y:S01]  /*14e00*/  LDC R4, c[0x0][0x28c] ;  /* 0x0000a300ff047b82 */ /* 0x000e620000000800 */
[----:B------:R-:W-:Y:S01]  /*14e10*/  BSSY B1, `(.L_x_600) ;  /* 0x0000037000017945 */ /* 0x000fe20003800000 */
[----:B-1----:R-:W-:-:S13]  /*14e20*/  ISETP.LT.OR P6, PT, R4, 0x1, !P6 ;  /* 0x000000010400780c */ /* 0x002fda00077c1670 */
[----:B------:R-:W-:Y:S05]  /*14e30*/  @P6 BRA `(.L_x_601) ;  /* 0x0000000000d06947 */ /* 0x000fea0003800000 */
[----:B------:R-:W-:Y:S01]  /*14e40*/  IMAD.SHL.U32 R9, R6, 0x80, RZ ;  /* 0x0000008006097824 */ /* 0x000fe200078e00ff */
[----:B------:R-:W-:Y:S02]  /*14e50*/  SHF.L.U32 R14, R7, 0x8, RZ ;  /* 0x00000008070e7819 */ /* 0x000fe400000006ff */
[----:B------:R-:W-:Y:S02]  /*14e60*/  MOV R19, RZ ;  /* 0x000000ff00137202 */ /* 0x000fe40000000f00 */
[----:B------:R-:W-:Y:S02]  /*14e70*/  MOV R4, R13 ;  /* 0x0000000d00047202 */ /* 0x000fe40000000f00 */
[----:B------:R-:W-:Y:S02]  /*14e80*/  MOV R5, R10 ;  /* 0x0000000a00057202 */ /* 0x000fe40000000f00 */
[----:B------:R-:W-:-:S07]  /*14e90*/  MOV R6, R0 ;  /* 0x0000000000067202 */ /* 0x000fce0000000f00 */
.L_x_605:
[----:B------:R-:W1:Y:S01]  /*14ea0*/  S2R R8, SR_CgaCtaId ;  /* 0x0000000000087919 */ /* 0x000e620000008800 */
[----:B------:R-:W-:-:S04]  /*14eb0*/  MOV R7, 0x400 ;  /* 0x0000040000077802 */ /* 0x000fc80000000f00 */
[----:B-1----:R-:W-:Y:S02]  /*14ec0*/  LEA R15, R8, R7, 0x18 ;  /* 0x00000007080f7211 */ /* 0x002fe400078ec0ff */
[----:B------:R-:W-:Y:S01]  /*14ed0*/  SHF.L.U32 R7, R5, 0x1f, RZ ;  /* 0x0000001f05077819 */ /* 0x000fe200000006ff */
[----:B------:R-:W1:Y:S01]  /*14ee0*/  @!P2 LDC R8, c[0x0][0x500] ;  /* 0x00014000ff08ab82 */ /* 0x000e620000000800 */
[----:B------:R-:W-:-:S04]  /*14ef0*/  LEA R20, R6, R15, 0x3 ;  /* 0x0000000f06147211 */ /* 0x000fc800078e18ff */
[----:B------:R-:W2:Y:S02]  /*14f00*/  SYNCS.PHASECHK.TRANS64.TRYWAIT P1, [R20+URZ+0x20], R7 ;  /* 0x00002007140075a7 */ /* 0x000ea4000802017f */
[----:B--2---:R-:W-:Y:S05]  /*14f10*/  @!P1 BRA `(.L_x_602) ;  /* 0x0000001400309947 */ /* 0x004fea0003800000 */
.L_x_639:
[----:B--2---:R-:W-:Y:S01]  /*14f20*/  PRMT R7, R18, 0x9910, RZ ;  /* 0x0000991012077816 */ /* 0x004fe200000000ff */
[----:B-1----:R1:W-:Y:S03]  /*14f30*/  @!P2 SYNCS.ARRIVE.TRANS64 RZ, [R20+URZ], R8 ;  /* 0x0000000814ffa9a7 */ /* 0x0023e6000800003f */
[----:B------:R-:W-:-:S13]  /*14f40*/  ISETP.NE.AND P1, PT, R7, 0x2, PT ;  /* 0x000000020700780c */ /* 0x000fda0003f25270 */
[----:B-1----:R-:W-:Y:S05]  /*14f50*/  @P1 BRA `(.L_x_603) ;  /* 0x0000000000041947 */ /* 0x002fea0003800000 */
[----:B------:R-:W-:Y:S01]  /*14f60*/  BPT.TRAP 0x1 ;  /* 0x000000040000795c */ /* 0x000fe20000300000 */
.L_x_603:
[----:B------:R-:W-:Y:S05]  /*14f70*/  @P0 BRA `(.L_x_604) ;  /* 0x0000000000040947 */ /* 0x000fea0003800000 */
[----:B------:R-:W-:Y:S01]  /*14f80*/  BPT.TRAP 0x1 ;  /* 0x000000040000795c */ /* 0x000fe20000300000 */
.L_x_604:
[C---:B------:R-:W-:Y:S01]  /*14f90*/  LEA R7, R6.reuse, R15, 0xf ;  /* 0x0000000f06077211 */ /* 0x040fe200078e78ff */
[----:B------:R-:W-:Y:S01]  /*14fa0*/  IMAD R15, R6, 0x4000, R15 ;  /* 0x00004000060f7824 */ /* 0x000fe200078e020f */
[----:B------:R-:W-:Y:S01]  /*14fb0*/  R2UR UR9, R20 ;  /* 0x00000000140972ca */ /* 0x000fe200000e0000 */
[----:B------:R-:W-:Y:S01]  /*14fc0*/  UIADD3 UR4, UP0, UR20, 0xf0, URZ ;  /* 0x000000f014047890 */ /* 0x000fe2000ff1e03f */
[----:B------:R-:W-:Y:S01]  /*14fd0*/  R2UR UR5, R7 ;  /* 0x00000000070572ca */ /* 0x000fe200000e0000 */
[----:B------:R-:W-:Y:S01]  /*14fe0*/  UIADD3 UR22, UP1, UR20, 0x1f0, URZ ;  /* 0x000001f014167890 */ /* 0x000fe2000ff3e03f */
[----:B------:R-:W-:Y:S01]  /*14ff0*/  R2UR UR8, R15 ;  /* 0x000000000f0872ca */ /* 0x000fe200000e0000 */
[----:B------:R-:W-:Y:S01]  /*15000*/  UMOV UR6, 0x0 ;  /* 0x0000000000067882 */ /* 0x000fe20000000000 */
[----:B------:R-:W-:Y:S01]  /*15010*/  R2UR UR11, R14 ;  /* 0x000000000e0b72ca */ /* 0x000fe200000e0000 */
[----:B------:R-:W-:Y:S01]  /*15020*/  UIADD3.X UR23, URZ, UR21, URZ, UP1, !UPT ;  /* 0x000000153f177290 */ /* 0x000fe20008ffe43f */
[----:B------:R-:W-:Y:S01]  /*15030*/  R2UR UR10, R19 ;  /* 0x00000000130a72ca */ /* 0x000fe200000e0000 */
[----:B------:R-:W-:Y:S01]  /*15040*/  UMOV UR7, 0x10000000 ;  /* 0x1000000000077882 */ /* 0x000fe20000000000 */
[----:B------:R-:W-:-:S02]  /*15050*/  R2UR UR12, R3 ;  /* 0x00000000030c72ca */ /* 0x000fc400000e0000 */
[----:B------:R-:W-:Y:S02]  /*15060*/  IADD3 R4, R4, -0x1, RZ ;  /* 0xffffffff04047810 */ /* 0x000fe40007ffe0ff */
[----:B------:R-:W-:Y:S01]  /*15070*/  R2UR UR18, R9 ;  /* 0x00000000091272ca */ /* 0x000fe200000e0000 */
[----:B------:R-:W-:Y:S01]  /*15080*/  UIADD3 UR13, UR5, 0x8400, URZ ;  /* 0x00008400050d7890 */ /* 0x000fe2000fffe03f */
[----:B------:R-:W-:Y:S01]  /*15090*/  ISETP.GT.AND P3, PT, R4, 0x1, PT ;  /* 0x000000010400780c */ /* 0x000fe20003f64270 */
[----:B------:R-:W-:Y:S01]  /*150a0*/  UIADD3.X UR5, URZ, UR21, URZ, UP0, !UPT ;  /* 0x000000153f057290 */ /* 0x000fe200087fe43f */
[----:B------:R-:W-:Y:S01]  /*150b0*/  IADD3 R6, R6, 0x1, RZ ;  /* 0x0000000106067810 */ /* 0x000fe20007ffe0ff */
[----:B------:R-:W-:Y:S01]  /*150c0*/  UIADD3 UR14, UR8, 0x28400, URZ ;  /* 0x00028400080e7890 */ /* 0x000fe2000fffe03f */
[----:B------:R-:W-:Y:S02]  /*150d0*/  IADD3 R19, R19, 0x40, RZ ;  /* 0x0000004013137810 */ /* 0x000fe40007ffe0ff */
[----:B------:R-:W-:Y:S01]  /*150e0*/  UMOV UR8, UR13 ;  /* 0x0000000d00087c82 */ /* 0x000fe20008000000 */
[----:B------:R-:W-:-:S03]  /*150f0*/  ISETP.NE.AND P1, PT, R6, 0x4, PT ;  /* 0x000000040600780c */ /* 0x000fc60003f25270 */
[----:B------:R1:W-:Y:S01]  /*15100*/  UTMALDG.3D [UR8], [UR4], desc[UR6] ;  /* 0x00000608040075b4 */ /* 0x0003e20008011000 */
[----:B------:R-:W-:Y:S02]  /*15110*/  SEL R8, RZ, 0x1, P1 ;  /* 0x00000001ff087807 */ /* 0x000fe40000800000 */
[----:B------:R-:W-:Y:S02]  /*15120*/  SEL R6, R6, RZ, P1 ;  /* 0x000000ff06067207 */ /* 0x000fe40000800000 */
[----:B------:R-:W-:Y:S01]  /*15130*/  LOP3.LUT R5, R5, R8, RZ, 0x3c, !PT ;  /* 0x0000000805057212 */ /* 0x000fe200078e3cff */
[----:B-1----:R-:W-:Y:S01]  /*15140*/  UMOV UR8, UR14 ;  /* 0x0000000e00087c82 */ /* 0x002fe20008000000 */
[----:B------:R-:W-:Y:S02]  /*15150*/  UMOV UR11, UR18 ;  /* 0x00000012000b7c82 */ /* 0x000fe40008000000 */
[----:B------:R1:W-:Y:S02]  /*15160*/  UTMALDG.3D [UR8], [UR22], desc[UR6] ;  /* 0x00000608160075b4 */ /* 0x0003e40008011000 */
[----:B-1----:R-:W-:Y:S05]  /*15170*/  @P3 BRA `(.L_x_605) ;  /* 0xfffffffc00483947 */ /* 0x002fea000383ffff */
.L_x_601:
[----:B------:R-:W-:Y:S05]  /*15180*/  BSYNC B1 ;  /* 0x0000000000017941 */ /* 0x000fea0003800000 */
.L_x_600:
[----:B------:R-:W-:Y:S01]  /*15190*/  LOP3.LUT P3, RZ, R12, 0xff, RZ, 0xc0, !PT ;  /* 0x000000ff0cff7812 */ /* 0x000fe2000786c0ff */
[----:B------:R-:W-:Y:S01]  /*151a0*/  ULDC.64 UR4, c[0x0][0x8f8] ;  /* 0x00023e0000047ab9 */ /* 0x000fe20000000a00 */
[----:B------:R-:W-:Y:S01]  /*151b0*/  IADD3 R0, R11, R0, RZ ;  /* 0x000000000b007210 */ /* 0x000fe20007ffe0ff */
[----:B------:R-:W-:Y:S01]  /*151c0*/  BSSY B1, `(.L_x_606) ;  /* 0x000006e000017945 */ /* 0x000fe20003800000 */
[----:B------:R-:W-:Y:S02]  /*151d0*/  IADD3 R2, P4, R2, UR40, RZ ;  /* 0x0000002802027c10 */ /* 0x000fe4000ff9e0ff */
[----:B------:R-:W-:Y:S02]  /*151e0*/  SHF.R.U32.HI R3, RZ, 0x2, R0 ;  /* 0x00000002ff037819 */ /* 0x000fe40000011600 */
[----:B------:R-:W-:Y:S02]  /*151f0*/  ISETP.GT.U32.AND P1, PT, R0, 0x3, PT ;  /* 0x000000030000780c */ /* 0x000fe40003f24070 */
[----:B------:R-:W-:-:S02]  /*15200*/  LOP3.LUT R3, R3, 0x1, RZ, 0xc0, !PT ;  /* 0x0000000103037812 */ /* 0x000fc400078ec0ff */
[----:B------:R-:W-:Y:S01]  /*15210*/  ISETP.LT.U32.AND P1, PT, R11, 0x4, P1 ;  /* 0x000000040b00780c */ /* 0x000fe20000f21070 */
[----:B------:R-:W1:Y:S01]  /*15220*/  @P3 S2R R5, SR_CgaCtaId ;  /* 0x0000000000053919 */ /* 0x000e620000008800 */
[----:B------:R-:W-:Y:S02]  /*15230*/  @P3 MOV R4, 0x400 ;  /* 0x0000040000043802 */ /* 0x000fe40000000f00 */
[----:B------:R-:W-:Y:S02]  /*15240*/  IADD3.X R16, R16, UR38, RZ, P4, !PT ;  /* 0x0000002610107c10 */ /* 0x000fe4000a7fe4ff */
[----:B------:R-:W-:Y:S02]  /*15250*/  ISETP.GE.U32.AND P4, PT, R2, UR4, PT ;  /* 0x0000000402007c0c */ /* 0x000fe4000bf86070 */
[----:B------:R-:W-:Y:S02]  /*15260*/  MOV R7, 0xffffffff ;  /* 0xffffffff00077802 */ /* 0x000fe40000000f00 */
[----:B------:R-:W-:-:S02]  /*15270*/  MOV R6, 0xffffffff ;  /* 0xffffffff00067802 */ /* 0x000fc40000000f00 */
[----:B------:R-:W-:Y:S02]  /*15280*/  LOP3.LUT R0, R0, 0x3, RZ, 0xc0, !PT ;  /* 0x0000000300007812 */ /* 0x000fe400078ec0ff */
[----:B------:R-:W-:Y:S02]  /*15290*/  PRMT R12, RZ, 0x7610, R12 ;  /* 0x00007610ff0c7816 */ /* 0x000fe4000000000c */
[----:B-1----:R-:W-:-:S04]  /*152a0*/  @P3 LEA R4, R5, R4, 0x18 ;  /* 0x0000000405043211 */ /* 0x002fc800078ec0ff */
[----:B------:R1:W-:Y:S01]  /*152b0*/  @P3 SYNCS.ARRIVE.TRANS64.A1T0 RZ, [R4+URZ+0x88], RZ ;  /* 0x000088ff04ff39a7 */ /* 0x0003e2000810003f */
[----:B------:R-:W-:Y:S02]  /*152c0*/  ISETP.NE.U32.AND P3, PT, R3, 0x1, PT ;  /* 0x000000010300780c */ /* 0x000fe40003f65070 */
[----:B------:R-:W-:Y:S02]  /*152d0*/  SEL R3, RZ, 0x1, !P1 ;  /* 0x00000001ff037807 */ /* 0x000fe40004800000 */
[----:B------:R-:W-:Y:S02]  /*152e0*/  ISETP.GE.U32.AND.EX P1, PT, R16, UR5, PT, P4 ;  /* 0x0000000510007c0c */ /* 0x000fe4000bf26140 */
[----:B------:R-:W-:-:S04]  /*152f0*/  ISETP.GT.U32.AND P3, PT, R11, 0x3, !P3 ;  /* 0x000000030b00780c */ /* 0x000fc80005f64070 */
[----:B-1----:R-:W-:-:S04]  /*15300*/  SEL R4, RZ, 0x1, !P3 ;  /* 0x00000001ff047807 */ /* 0x002fc80005800000 */
[----:B------:R-:W-:Y:S02]  /*15310*/  LOP3.LUT R10, R4, R10, R3, 0x96, !PT ;  /* 0x0000000a040a7212 */ /* 0x000fe400078e9603 */
[----:B------:R-:W-:Y:S02]  /*15320*/  MOV R3, 0xffffffff ;  /* 0xffffffff00037802 */ /* 0x000fe40000000f00 */
[----:B------:R-:W-:Y:S01]  /*15330*/  PRMT R4, RZ, 0x7610, R4 ;  /* 0x00007610ff047816 */ /* 0x000fe20000000004 */
[----:B------:R-:W-:Y:S06]  /*15340*/  @P1 BRA `(.L_x_607) ;  /* 0x0000000400541947 */ /* 0x000fec0003800000 */
[----:B------:R-:W-:Y:S01]  /*15350*/  ULDC.64 UR4, c[0x0][0x8d0] ;  /* 0x0002340000047ab9 */ /* 0x000fe20000000a00 */
[----:B------:R-:W1:Y:S01]  /*15360*/  S2R R15, SR_CTAID.X ;  /* 0x00000000000f7919 */ /* 0x000e620000002500 */
[----:B------:R-:W-:Y:S01]  /*15370*/  ISETP.NE.U32.AND P1, PT, RZ, UR4, PT ;  /* 0x00000004ff007c0c */ /* 0x000fe2000bf25070 */
[----:B------:R-:W-:Y:S01]  /*15380*/  ULDC UR7, c[0x0][0x8d8] ;  /* 0x0002360000077ab9 */ /* 0x000fe20000000800 */
[----:B------:R-:W-:Y:S01]  /*15390*/  IMAD.MOV.U32 R4, RZ, RZ, R2 ;  /* 0x000000ffff047224 */ /* 0x000fe200078e0002 */
[----:B------:R-:W2:Y:S01]  /*153a0*/  S2R R14, SR_CTAID.Y ;  /* 0x00000000000e7919 */ /* 0x000ea20000002600 */
[----:B------:R-:W-:Y:S02]  /*153b0*/  ISETP.NE.AND.EX P1, PT, RZ, UR5, PT, P1 ;  /* 0x00000005ff007c0c */ /* 0x000fe4000bf25310 */
[----:B------:R-:W-:-:S11]  /*153c0*/  MOV R5, R16 ;  /* 0x0000001000057202 */ /* 0x000fd60000000f00 */
[----:B------:R-:W-:Y:S05]  /*153d0*/  @!P1 BRA `(.L_x_608) ;  /* 0x0000000000289947 */ /* 0x000fea0003800000 */
[----:B------:R-:W-:Y:S02]  /*153e0*/  ULDC UR6, c[0x0][0x8dc] ;  /* 0x0002370000067ab9 */ /* 0x000fe40000000800 */
[----:B------:R-:W-:-:S04]  /*153f0*/  IADD3 R9, P1, R2, UR6, RZ ;  /* 0x0000000602097c10 */ /* 0x000fc8000ff3e0ff */
[----:B------:R-:W-:-:S05]  /*15400*/  IADD3.X R3, RZ, R16, RZ, P1, !PT ;  /* 0x00000010ff037210 */ /* 0x000fca0000ffe4ff */
[----:B------:R-:W-:-:S04]  /*15410*/  IMAD.WIDE.U32 R6, R3, UR4, RZ ;  /* 0x0000000403067c25 */ /* 0x000fc8000f8e00ff */
[----:B------:R-:W-:-:S04]  /*15420*/  IMAD.WIDE.U32 R6, P1, R9, UR5, R6 ;  /* 0x0000000509067c25 */ /* 0x000fc8000f820006 */
[----:B------:R-:W-:Y:S01]  /*15430*/  IMAD.WIDE.U32 R8, R9, UR4, RZ ;  /* 0x0000000409087c25 */ /* 0x000fe2000f8e00ff */
[----:B------:R-:W-:Y:S02]  /*15440*/  IADD3.X R5, RZ, RZ, RZ, P1, !PT ;  /* 0x000000ffff057210 */ /* 0x000fe40000ffe4ff */
[----:B------:R-:W-:Y:S02]  /*15450*/  MOV R4, R7 ;  /* 0x0000000700047202 */ /* 0x000fe40000000f00 */
[----:B------:R-:W-:-:S05]  /*15460*/  IADD3 RZ, P1, R9, R6, RZ ;  /* 0x0000000609ff7210 */ /* 0x000fca0007f3e0ff */
[----:B------:R-:W-:-:S08]  /*15470*/  IMAD.WIDE.U32.X R4, R3, UR5, R4, P1 ;  /* 0x0000000503047c25 */ /* 0x000fd000088e0404 */
.L_x_608:
[--C-:B------:R-:W-:Y:S01]  /*15480*/  SHF.R.U64 R8, R4, UR7, R5.reuse ;  /* 0x0000000704087c19 */ /* 0x100fe20008001205 */
[----:B------:R-:W-:Y:S01]  /*15490*/  ULDC.64 UR4, c[0x0][0x8c8] ;  /* 0x0002320000047ab9 */ /* 0x000fe20000000a00 */
[----:B------:R-:W-:Y:S01]  /*154a0*/  SHF.R.U32.HI R3, RZ, UR7, R5 ;  /* 0x00000007ff037c19 */ /* 0x000fe20008011605 */
[----:B------:R-:W-:Y:S01]  /*154b0*/  ULDC.64 UR8, c[0x0][0x8e8] ;  /* 0x00023a0000087ab9 */ /* 0x000fe20000000a00 */
[----:B------:R-:W-:Y:S01]  /*154c0*/  IADD3 R7, P1, RZ, -R8, RZ ;  /* 0x80000008ff077210 */ /* 0x000fe20007f3e0ff */
[----:B------:R-:W3:Y:S01]  /*154d0*/  LDC R19, c[0x0][0x148] ;  /* 0x00005200ff137b82 */ /* 0x000ee20000000800 */
[----:B-1----:R-:W-:Y:S01]  /*154e0*/  I2FP.F32.U32 R9, R15 ;  /* 0x0000000f00097245 */ /* 0x002fe20000201000 */
[----:B------:R-:W-:Y:S01]  /*154f0*/  ULDC UR6, c[0x0][0x8b0] ;  /* 0x00022c0000067ab9 */ /* 0x000fe20000000800 */
[----:B------:R-:W-:Y:S02]  /*15500*/  IADD3.X R3, RZ, ~R3, RZ, P1, !PT ;  /* 0x80000003ff037210 */ /* 0x000fe40000ffe4ff */
[----:B------:R-:W-:-:S03]  /*15510*/  ISETP.NE.U32.AND P1, PT, RZ, UR8, PT ;  /* 0x00000008ff007c0c */ /* 0x000fc6000bf25070 */
[----:B------:R-:W-:Y:S01]  /*15520*/  IMAD R6, R3, UR4, RZ ;  /* 0x0000000403067c24 */ /* 0x000fe2000f8e02ff */
[----:B------:R-:W-:Y:S02]  /*15530*/  MOV R3, R16 ;  /* 0x0000001000037202 */ /* 0x000fe40000000f00 */
[----:B------:R-:W-:Y:S01]  /*15540*/  ISETP.NE.AND.EX P1, PT, RZ, UR9, PT, P1 ;  /* 0x00000009ff007c0c */ /* 0x000fe2000bf25310 */
[----:B------:R-:W-:Y:S01]  /*15550*/  IMAD.WIDE.U32 R4, R7, UR4, R2 ;  /* 0x0000000407047c25 */ /* 0x000fe2000f8e0002 */
[----:B------:R-:W-:-:S03]  /*15560*/  ULDC UR4, c[0x0][0x150] ;  /* 0x0000540000047ab9 */ /* 0x000fc60000000800 */
[----:B------:R-:W-:Y:S01]  /*15570*/  FMUL R9, R9, UR4 ;  /* 0x0000000409097c20 */ /* 0x000fe20008400000 */
[----:B------:R-:W-:Y:S01]  /*15580*/  IMAD R3, R7, UR5, R6 ;  /* 0x0000000507037c24 */ /* 0x000fe2000f8e0206 */
[----:B------:R-:W-:Y:S01]  /*15590*/  ULDC UR4, c[0x0][0x8c0] ;  /* 0x0002300000047ab9 */ /* 0x000fe20000000800 */
[----:B------:R-:W1:Y:S01]  /*155a0*/  LDC R6, c[0x0][0x144] ;  /* 0x00005100ff067b82 */ /* 0x000e620000000800 */
[----:B------:R-:W-:Y:S02]  /*155b0*/  ULDC UR5, c[0x0][0x154] ;  /* 0x0000550000057ab9 */ /* 0x000fe40000000800 */
[----:B------:R-:W-:Y:S01]  /*155c0*/  IADD3 R5, R5, R3, RZ ;  /* 0x0000000305057210 */ /* 0x000fe20007ffe0ff */
[----:B------:R-:W4:Y:S03]  /*155d0*/  F2I.U32.TRUNC.NTZ R9, R9 ;  /* 0x0000000900097305 */ /* 0x000f26000020f000 */
[----:B------:R-:W-:-:S02]  /*155e0*/  SHF.R.U64 R3, R4, UR4, R5 ;  /* 0x0000000404037c19 */ /* 0x000fc40008001205 */
[----:B--2---:R-:W-:-:S05]  /*155f0*/  I2FP.F32.U32 R4, R14 ;  /* 0x0000000e00047245 */ /* 0x004fca0000201000 */
[----:B------:R-:W-:Y:S01]  /*15600*/  FMUL R21, R4, UR5 ;  /* 0x0000000504157c20 */ /* 0x000fe20008400000 */
[----:B------:R-:W-:Y:S01]  /*15610*/  SHF.R.U32.HI R4, RZ, UR4, R5 ;  /* 0x00000004ff047c19 */ /* 0x000fe20008011605 */
[----:B------:R-:W-:-:S03]  /*15620*/  ULDC UR4, c[0x0][0x900] ;  /* 0x0002400000047ab9 */ /* 0x000fc60000000800 */
[--C-:B------:R-:W-:Y:S01]  /*15630*/  SHF.R.U64 R20, R3, UR6, R4.reuse ;  /* 0x0000000603147c19 */ /* 0x100fe20008001204 */
[----:B------:R-:W2:Y:S01]  /*15640*/  F2I.U32.TRUNC.NTZ R21, R21 ;  /* 0x0000001500157305 */ /* 0x000ea2000020f000 */
[----:B------:R-:W-:Y:S01]  /*15650*/  SHF.R.U32.HI R5, RZ, UR6, R4 ;  /* 0x00000006ff057c19 */ /* 0x000fe20008011604 */
[----:B----4-:R-:W-:-:S03]  /*15660*/  IMAD.MOV R4, RZ, RZ, -R9 ;  /* 0x000000ffff047224 */ /* 0x010fc600078e0a09 */
[----:B------:R-:W-:Y:S01]  /*15670*/  SHF.R.U64 R9, R20, UR4, R5 ;  /* 0x0000000414097c19 */ /* 0x000fe20008001205 */
[----:B-1----:R-:W-:Y:S01]  /*15680*/  IMAD R15, R6, R4, R15 ;  /* 0x00000004060f7224 */ /* 0x002fe200078e020f */
[----:B------:R-:W-:Y:S02]  /*15690*/  SHF.R.U32.HI R23, RZ, UR4, R5 ;  /* 0x00000004ff177c19 */ /* 0x000fe40008011605 */
[----:B------:R-:W-:Y:S02]  /*156a0*/  MOV R4, R9 ;  /* 0x0000000900047202 */ /* 0x000fe40000000f00 */
[----:B------:R-:W-:Y:S01]  /*156b0*/  MOV R5, R23 ;  /* 0x0000001700057202 */ /* 0x000fe20000000f00 */
[----:B--23--:R-:W-:Y:S06]  /*156c0*/  @!P1 BRA `(.L_x_609) ;  /* 0x0000000000289947 */ /* 0x00cfec0003800000 */
[----:B------:R-:W-:Y:S02]  /*156d0*/  ULDC UR4, c[0x0][0x8f4] ;  /* 0x00023d0000047ab9 */ /* 0x000fe40000000800 */
[----:B------:R-:W-:-:S04]  /*156e0*/  IADD3 R5, P1, R9, UR4, RZ ;  /* 0x0000000409057c10 */ /* 0x000fc8000ff3e0ff */
[----:B------:R-:W-:-:S05]  /*156f0*/  IADD3.X R23, RZ, R23, RZ, P1, !PT ;  /* 0x00000017ff177210 */ /* 0x000fca0000ffe4ff */
[----:B------:R-:W-:-:S04]  /*15700*/  IMAD.WIDE.U32 R6, R23, UR8, RZ ;  /* 0x0000000817067c25 */ /* 0x000fc8000f8e00ff */
[----:B------:R-:W-:-:S04]  /*15710*/  IMAD.WIDE.U32 R6, P1, R5, UR9, R6 ;  /* 0x0000000905067c25 */ /* 0x000fc8000f820006 */
[----:B------:R-:W-:Y:S01]  /*15720*/  IMAD.WIDE.U32 R4, R5, UR8, RZ ;  /* 0x0000000805047c25 */ /* 0x000fe2000f8e00ff */
[----:B------:R-:W-:-:S04]  /*15730*/  MOV R4, R7 ;  /* 0x0000000700047202 */ /* 0x000fc80000000f00 */
[----:B------:R-:W-:Y:S02]  /*15740*/  IADD3 RZ, P3, R5, R6, RZ ;  /* 0x0000000605ff7210 */ /* 0x000fe40007f7e0ff */
[----:B------:R-:W-:-:S03]  /*15750*/  IADD3.X R5, RZ, RZ, RZ, P1, !PT ;  /* 0x000000ffff057210 */ /* 0x000fc60000ffe4ff */
[----:B------:R-:W-:-:S08]  /*15760*/  IMAD.WIDE.U32.X R4, R23, UR9, R4, P3 ;  /* 0x0000000917047c25 */ /* 0x000fd000098e0404 */
.L_x_609:
[----:B------:R-:W-:Y:S01]  /*15770*/  ISETP.NE.AND P1, PT, R22, 0x1, PT ;  /* 0x000000011600780c */ /* 0x000fe20003f25270 */
[----:B------:R-:W-:Y:S01]  /*15780*/  ULDC UR4, c[0x0][0x8f0] ;  /* 0x00023c0000047ab9 */ /* 0x000fe20000000800 */
[----:B------:R-:W-:Y:S01]  /*15790*/  IADD3 R21, -R21, RZ, RZ ;  /* 0x000000ff15157210 */ /* 0x000fe20007ffe1ff */
[----:B------:R-:W-:Y:S01]  /*157a0*/  ULDC UR5, c[0x0][0x8b8] ;  /* 0x00022e0000057ab9 */ /* 0x000fe20000000800 */
[----:B------:R-:W-:Y:S01]  /*157b0*/  SHF.R.U64 R5, R4, UR4, R5 ;  /* 0x0000000404057c19 */ /* 0x000fe20008001205 */
[----:B------:R-:W-:Y:S01]  /*157c0*/  ULDC UR4, c[0x0][0x8e0] ;  /* 0x0002380000047ab9 */ /* 0x000fe20000000800 */
[----:B------:R-:W-:Y:S02]  /*157d0*/  LOP3.LUT R20, R20, UR16, RZ, 0xc0, !PT ;  /* 0x0000001014147c12 */ /* 0x000fe4000f8ec0ff */
[----:B------:R-:W-:-:S03]  /*157e0*/  IADD3 R4, -R5, RZ, RZ ;  /* 0x000000ff05047210 */ /* 0x000fc60007ffe1ff */
[----:B------:R-:W-:Y:S02]  /*157f0*/  IMAD R20, R5, UR17, R20 ;  /* 0x0000001105147c24 */ /* 0x000fe4000f8e0214 */
[----:B------:R-:W-:Y:S01]  /*15800*/  @P1 IMAD R15, R19, R21, R14 ;  /* 0x00000015130f1224 */ /* 0x000fe200078e020e */
[----:B------:R-:W-:Y:S01]  /*15810*/  LOP3.LUT R14, R3, UR15, RZ, 0xc0, !PT ;  /* 0x0000000f030e7c12 */ /* 0x000fe2000f8ec0ff */
[----:B------:R-:W-:Y:S01]  /*15820*/  IMAD R9, R4, UR4, R9 ;  /* 0x0000000404097c24 */ /* 0x000fe2000f8e0209 */
[----:B------:R-:W-:Y:S01]  /*15830*/  ULDC UR4, c[0x0][0x8a8] ;  /* 0x00022a0000047ab9 */ /* 0x000fe20000000800 */
[----:B------:R-:W-:Y:S01]  /*15840*/  IMAD R15, R20, UR5, R15 ;  /* 0x00000005140f7c24 */ /* 0x000fe2000f8e020f */
[----:B------:R-:W-:Y:S01]  /*15850*/  MOV R3, R8 ;  /* 0x0000000800037202 */ /* 0x000fe20000000f00 */
[----:B------:R-:W-:Y:S02]  /*15860*/  IMAD R14, R9, UR4, R14 ;  /* 0x00000004090e7c24 */ /* 0x000fe4000f8e020e */
[----:B------:R-:W-:-:S03]  /*15870*/  IMAD.MOV.U32 R4, RZ, RZ, 0x1 ;  /* 0x00000001ff047424 */ /* 0x000fc600078e00ff */
[----:B------:R-:W-:Y:S02]  /*15880*/  SEL R6, R14, R15, !P1 ;  /* 0x0000000f0e067207 */ /* 0x000fe40004800000 */
[----:B------:R-:W-:-:S07]  /*15890*/  SEL R7, R15, R14, !P1 ;  /* 0x0000000e0f077207 */ /* 0x000fce0004800000 */
.L_x_607:
[----:B------:R-:W-:Y:S05]  /*158a0*/  BSYNC B1 ;  /* 0x0000000000017941 */ /* 0x000fea0003800000 */
.L_x_606:
[----:B------:R-:W-:-:S13]  /*158b0*/  LOP3.LUT P1, RZ, R4, 0xff, RZ, 0xc0, !PT ;  /* 0x000000ff04ff7812 */ /* 0x000fda000782c0ff */
[----:B------:R-:W-:Y:S05]  /*158c0*/  @P1 BRA `(.L_x_610) ;  /* 0xfffffff400401947 */ /* 0x000fea000383ffff */
[----:B------:R-:W-:Y:S05]  /*158d0*/  BSYNC B0 ;  /* 0x0000000000007941 */ /* 0x000fea0003800000 */
.L_x_598:
[----:B------:R-:W-:-:S03]  /*158e0*/  UMOV UR4, 0xffffffff ;  /* 0xffffffff00047882 */ /* 0x000fc60000000000 */
[----:B------:R-:W-:Y:S05]  /*158f0*/  BRA.DIV UR4, `(.L_x_611) ;  /* 0x0000000a04cc7947 */ /* 0x000fea000b800000 */
[----:B------:R-:W-:-:S13]  /*15900*/  ELECT P6, URZ, PT ;  /* 0x00000000003f782f */ /* 0x000fda00038c0000 */
.L_x_642:
[----:B------:R-:W-:Y:S05]  /*15910*/  @!P6 BRA `(.L_x_10) ;  /* 0x0000000000a4e947 */ /* 0x000fea0003800000 */
[----:B------:R-:W-:-:S04]  /*15920*/  LOP3.LUT R17, R17, 0x2, RZ, 0xfc, !PT ;  /* 0x0000000211117812 */ /* 0x000fc800078efcff */
[----:B------:R-:W-:-:S13]  /*15930*/  ISETP.NE.AND P0, PT, R17, 0x3, PT ;  /* 0x000000031100780c */ /* 0x000fda0003f05270 */
[----:B------:R-:W-:Y:S05]  /*15940*/  @!P0 BRA `(.L_x_612) ;  /* 0x0000000000048947 */ /* 0x000fea0003800000 */
[----:B------:R-:W-:Y:S01]  /*15950*/  BPT.TRAP 0x1 ;  /* 0x000000040000795c */ /* 0x000fe20000300000 */
.L_x_612:
[----:B------:R-:W1:Y:S01]  /*15960*/  S2R R3, SR_CgaCtaId ;  /* 0x0000000000037919 */ /* 0x000e620000008800 */
[----:B------:R-:W-:-:S04]  /*15970*/  MOV R2, 0x400 ;  /* 0x0000040000027802 */ /* 0x000fc80000000f00 */
[----:B-1----:R-:W-:Y:S02]  /*15980*/  LEA R3, R3, R2, 0x18 ;  /* 0x0000000203037211 */ /* 0x002fe400078ec0ff */
[----:B------:R-:W-:Y:S02]  /*15990*/  SHF.L.U32 R2, R10, 0x1f, RZ ;  /* 0x0000001f0a027819 */ /* 0x000fe400000006ff */
[----:B------:R-:W-:-:S04]  /*159a0*/  IADD3 R3, R3, 0x20, RZ ;  /* 0x0000002003037810 */ /* 0x000fc80007ffe0ff */
[C---:B------:R-:W-:Y:S02]  /*159b0*/  LEA R7, R0.reuse, R3, 0x3 ;  /* 0x0000000300077211 */ /* 0x040fe400078e18ff */
[----:B------:R-:W-:Y:S02]  /*159c0*/  IADD3 R0, R0, 0x1, RZ ;  /* 0x0000000100007810 */ /* 0x000fe40007ffe0ff */
[----:B------:R-:W1:Y:S02]  /*159d0*/  SYNCS.PHASECHK.TRANS64.TRYWAIT P0, [R7+URZ], R2 ;  /* 0x00000002070075a7 */ /* 0x000e64000800017f */
[----:B------:R-:W-:-:S04]  /*159e0*/  ISETP.NE.AND P1, PT, R0, 0x4, PT ;  /* 0x000000040000780c */ /* 0x000fc80003f25270 */
[----:B------:R-:W-:Y:S02]  /*159f0*/  SEL R5, RZ, 0x1, P1 ;  /* 0x00000001ff057807 */ /* 0x000fe40000800000 */
[----:B------:R-:W-:Y:S02]  /*15a00*/  SEL R0, R0, RZ, P1 ;  /* 0x000000ff00007207 */ /* 0x000fe40000800000 */
[----:B------:R-:W-:Y:S02]  /*15a10*/  LOP3.LUT R5, R10, R5, RZ, 0x3c, !PT ;  /* 0x000000050a057212 */ /* 0x000fe400078e3cff */
[----:B------:R-:W-:Y:S02]  /*15a20*/  LEA R9, R0, R3, 0x3 ;  /* 0x0000000300097211 */ /* 0x000fe400078e18ff */
[----:B------:R-:W-:Y:S01]  /*15a30*/  SHF.L.U32 R4, R5, 0x1f, RZ ;  /* 0x0000001f05047819 */ /* 0x000fe200000006ff */
[----:B-1----:R-:W-:Y:S06]  /*15a40*/  @!P0 BRA `(.L_x_613) ;  /* 0x0000000800988947 */ /* 0x002fec0003800000 */
.L_x_643:
[----:B------:R-:W2:Y:S01]  /*15a50*/  SYNCS.PHASECHK.TRANS64.TRYWAIT P0, [R9+URZ], R4 ;  /* 0x00000004090075a7 */ /* 0x000ea2000800017f */
[----:B------:R-:W-:-:S04]  /*15a60*/  IADD3 R0, R0, 0x1, RZ ;  /* 0x0000000100007810 */ /* 0x000fc80007ffe0ff */
[----:B------:R-:W-:-:S04]  /*15a70*/  ISETP.NE.AND P1, PT, R0, 0x4, PT ;  /* 0x000000040000780c */ /* 0x000fc80003f25270 */
[----:B-1----:R-:W-:Y:S02]  /*15a80*/  SEL R2, RZ, 0x1, P1 ;  /* 0x00000001ff027807 */ /* 0x002fe40000800000 */
[----:B------:R-:W-:Y:S02]  /*15a90*/  SEL R0, R0, RZ, P1 ;  /* 0x000000ff00007207 */ /* 0x000fe40000800000 */
[----:B------:R-:W-:Y:S02]  /*15aa0*/  LOP3.LUT R7, R5, R2, RZ, 0x3c, !PT ;  /* 0x0000000205077212 */ /* 0x000fe400078e3cff */
[----:B------:R-:W-:Y:S02]  /*15ab0*/  LEA R6, R0, R3, 0x3 ;  /* 0x0000000300067211 */ /* 0x000fe400078e18ff */
[----:B------:R-:W-:Y:S01]  /*15ac0*/  SHF.L.U32 R5, R7, 0x1f, RZ ;  /* 0x0000001f07057819 */ /* 0x000fe200000006ff */
[----:B--2---:R-:W-:Y:S06]  /*15ad0*/  @!P0 BRA `(.L_x_614) ;  /* 0x0000000800888947 */ /* 0x004fec0003800000 */
.L_x_644:
[----:B------:R-:W2:Y:S01]  /*15ae0*/  SYNCS.PHASECHK.TRANS64.TRYWAIT P0, [R6+URZ], R5 ;  /* 0x00000005060075a7 */ /* 0x000ea2000800017f */
[----:B------:R-:W-:-:S05]  /*15af0*/  VIADD R0, R0, 0x1 ;  /* 0x0000000100007836 */ /* 0x000fca0000000000 */
[----:B------:R-:W-:-:S04]  /*15b00*/  ISETP.NE.AND P1, PT, R0, 0x4, PT ;  /* 0x000000040000780c */ /* 0x000fc80003f25270 */
[----:B------:R-:W-:Y:S02]  /*15b10*/  SEL R2, RZ, 0x1, P1 ;  /* 0x00000001ff027807 */ /* 0x000fe40000800000 */
[----:B------:R-:W-:Y:S02]  /*15b20*/  SEL R0, R0, RZ, P1 ;  /* 0x000000ff00007207 */ /* 0x000fe40000800000 */
[----:B------:R-:W-:Y:S01]  /*15b30*/  LOP3.LUT R2, R7, R2, RZ, 0x3c, !PT ;  /* 0x0000000207027212 */ /* 0x000fe200078e3cff */
[----:B--2---:R-:W-:Y:S06]  /*15b40*/  @!P0 BRA `(.L_x_615) ;  /* 0x0000000800808947 */ /* 0x004fec0003800000 */
.L_x_645:
[----:B------:R-:W-:Y:S02]  /*15b50*/  LEA R3, R0, R3, 0x3 ;  /* 0x0000000300037211 */ /* 0x000fe400078e18ff */
[----:B------:R-:W-:-:S07]  /*15b60*/  SHF.L.U32 R0, R2, 0x1f, RZ ;  /* 0x0000001f02007819 */ /* 0x000fce00000006ff */
.L_x_616:
[----:B---3--:R3:W4:Y:S02]  /*15b70*/  SYNCS.PHASECHK.TRANS64.TRYWAIT P0, [R3+URZ], R0 ;  /* 0x00000000030075a7 */ /* 0x008724000800017f */
[----:B----4-:R-:W-:Y:S05]  /*15b80*/  @!P0 NANOSLEEP.SYNCS 0x989680 ;  /* 0x009896800000895d */ /* 0x010fea0003900000 */
[----:B------:R-:W4:Y:S02]  /*15b90*/  @!P0 SYNCS.PHASECHK.TRANS64 P0, [R3+URZ], R0 ;  /* 0x00000000030085a7 */ /* 0x000f24000800007f */
[----:B----4-:R-:W-:Y:S05]  /*15ba0*/  @!P0 BRA `(.L_x_616) ;  /* 0xfffffffc00f08947 */ /* 0x010fea000383ffff */
.L_x_10:
[----:B------:R-:W-:Y:S05]  /*15bb0*/  BSYNC B6 ;  /* 0x0000000000067941 */ /* 0x000fea0003800000 */
.L_x_8:
[----:B------:R-:W-:Y:S05]  /*15bc0*/  EXIT ;  /* 0x000000000000794d */ /* 0x000fea0003800000 */
.L_x_23:
[----:B---3--:R3:W4:Y:S02]  /*15bd0*/  SYNCS.PHASECHK.TRANS64.TRYWAIT P1, [R3+URZ], R0 ;  /* 0x00000000030075a7 */ /* 0x008724000802017f */
[----:B----4-:R-:W-:Y:S05]  /*15be0*/  @!P1 NANOSLEEP.SYNCS 0x989680 ;  /* 0x009896800000995d */ /* 0x010fea0003900000 */
[----:B------:R-:W4:Y:S02]  /*15bf0*/  @!P1 SYNCS.PHASECHK.TRANS64 P1, [R3+URZ], R0 ;  /* 0x00000000030095a7 */ /* 0x000f24000802007f */
[----:B----4-:R-:W-:Y:S05]  /*15c00*/  @!P1 BRA `(.L_x_23) ;  /* 0xfffffffc00f09947 */ /* 0x010fea000383ffff */
[----:B------:R-:W-:Y:S05]  /*15c10*/  BRA `(.L_x_22) ;  /* 0xfffffeb800c87947 */ /* 0x000fea000383ffff */
.L_x_28:
[----:B--2---:R-:W-:-:S04]  /*15c20*/  MOV R4, UR8 ;  /* 0x0000000800047c02 */ /* 0x004fc80008000f00 */
[----:B------:R2:W3:Y:S03]  /*15c30*/  SYNCS.PHASECHK.TRANS64.TRYWAIT P1, [R4+URZ], R3 ;  /* 0x00000003040075a7 */ /* 0x0004e6000802017f */
[----:B---3--:R-:W-:Y:S05]  /*15c40*/  @!P1 NANOSLEEP.SYNCS 0x989680 ;  /* 0x009896800000995d */ /* 0x008fea0003900000 */
[----:B------:R-:W3:Y:S02]  /*15c50*/  @!P1 SYNCS.PHASECHK.TRANS64 P1, [R4+URZ], R3 ;  /* 0x00000003040095a7 */ /* 0x000ee4000802007f */
[----:B---3--:R-:W-:Y:S05]  /*15c60*/  @!P1 BRA `(.L_x_28) ;  /* 0xfffffffc00ec9947 */ /* 0x008fea000383ffff */
[----:B------:R-:W-:Y:S05]  /*15c70*/  BRA `(.L_x_27) ;  /* 0xfffffebc00ec7947 */ /* 0x000fea000383ffff */
.L_x_49:
[----:B-1----:R-:W-:-:S04]  /*15c80*/  MOV R3, UR52 ;  /* 0x0000003400037c02 */ /* 0x002fc80008000f00 */
[----:B------:R1:W2:Y:S03]  /*15c90*/  SYNCS.PHASECHK.TRANS64.TRYWAIT P2, [R3+URZ+0x40], R0 ;  /* 0x00004000030075a7 */ /* 0x0002a6000804017f */
[----:B--2---:R-:W-:Y:S05]  /*15ca0*/  @!P2 NANOSLEEP.SYNCS 0x989680 ;  /* 0x009896800000a95d */ /* 0x004fea0003900000 */
[----:B------:R-:W2:Y:S02]  /*15cb0*/  @!P2 SYNCS.PHASECHK.TRANS64 P2, [R3+URZ+0x40], R0 ;  /* 0x000040000300a5a7 */ /* 0x000ea4000804007f */
[----:B--2---:R-:W-:Y:S05]  /*15cc0*/  @!P2 BRA `(.L_x_49) ;  /* 0xfffffffc00eca947 */ /* 0x004fea000383ffff */
[----:B------:R-:W-:Y:S05]  /*15cd0*/  BRA `(.L_x_617) ;  /* 0xfffffec800f47947 */ /* 0x000fea000383ffff */
.L_x_108:
[----:B-1----:R1:W2:Y:S02]  /*15ce0*/  SYNCS.PHASECHK.TRANS64.TRYWAIT P2, [R0+URZ+0x40], R3 ;  /* 0x00004003000075a7 */ /* 0x0022a4000804017f */
[----:B--2---:R-:W-:Y:S05]  /*15cf0*/  @!P2 NANOSLEEP.SYNCS 0x989680 ;  /* 0x009896800000a95d */ /* 0x004fea0003900000 */
[----:B------:R-:W2:Y:S02]  /*15d00*/  @!P2 SYNCS.PHASECHK.TRANS64 P2, [R0+URZ+0x40], R3 ;  /* 0x000040030000a5a7 */ /* 0x000ea4000804007f */
[----:B--2---:R-:W-:Y:S05]  /*15d10*/  @!P2 BRA `(.L_x_108) ;  /* 0xfffffffc00f0a947 */ /* 0x004fea000383ffff */
[----:B------:R-:W-:Y:S05]  /*15d20*/  BRA `(.L_x_618) ;  /* 0xfffffeec00147947 */ /* 0x000fea000383ffff */
.L_x_167:
[----:B-1----:R1:W2:Y:S02]  /*15d30*/  SYNCS.PHASECHK.TRANS64.TRYWAIT P2, [R0+URZ+0x40], R3 ;  /* 0x00004003000075a7 */ /* 0x0022a4000804017f */
[----:B--2---:R-:W-:Y:S05]  /*15d40*/  @!P2 NANOSLEEP.SYNCS 0x989680 ;  /* 0x009896800000a95d */ /* 0x004fea0003900000 */
[----:B------:R-:W2:Y:S02]  /*15d50*/  @!P2 SYNCS.PHASECHK.TRANS64 P2, [R0+URZ+0x40], R3 ;  /* 0x000040030000a5a7 */ /* 0x000ea4000804007f */
[----:B--2---:R-:W-:Y:S05]  /*15d60*/  @!P2 BRA `(.L_x_167) ;  /* 0xfffffffc00f0a947 */ /* 0x004fea000383ffff */
[----:B------:R-:W-:Y:S05]  /*15d70*/  BRA `(.L_x_619) ;  /* 0xffffff0800d87947 */ /* 0x000fea000383ffff */
.L_x_226:
[----:B-1----:R1:W2:Y:S02]  /*15d80*/  SYNCS.PHASECHK.TRANS64.TRYWAIT P2, [R3+URZ+0x40], R0 ;  /* 0x00004000030075a7 */ /* 0x0022a4000804017f */
[----:B--2---:R-:W-:Y:S05]  /*15d90*/  @!P2 NANOSLEEP.SYNCS 0x989680 ;  /* 0x009896800000a95d */ /* 0x004fea0003900000 */
[----:B------:R-:W2:Y:S02]  /*15da0*/  @!P2 SYNCS.PHASECHK.TRANS64 P2, [R3+URZ+0x40], R0 ;  /* 0x000040000300a5a7 */ /* 0x000ea4000804007f */
[----:B--2---:R-:W-:Y:S05]  /*15db0*/  @!P2 BRA `(.L_x_226) ;  /* 0xfffffffc00f0a947 */ /* 0x004fea000383ffff */
[----:B------:R-:W-:Y:S05]  /*15dc0*/  BRA `(.L_x_620) ;  /* 0xffffff2800a07947 */ /* 0x000fea000383ffff */
.L_x_285:
[----:B-1----:R1:W2:Y:S02]  /*15dd0*/  SYNCS.PHASECHK.TRANS64.TRYWAIT P2, [R0+URZ+0x40], R3 ;  /* 0x00004003000075a7 */ /* 0x0022a4000804017f */
[----:B--2---:R-:W-:Y:S05]  /*15de0*/  @!P2 NANOSLEEP.SYNCS 0x989680 ;  /* 0x009896800000a95d */ /* 0x004fea0003900000 */
[----:B------:R-:W2:Y:S02]  /*15df0*/  @!P2 SYNCS.PHASECHK.TRANS64 P2, [R0+URZ+0x40], R3 ;  /* 0x000040030000a5a7 */ /* 0x000ea4000804007f */
[----:B--2---:R-:W-:Y:S05]  /*15e00*/  @!P2 BRA `(.L_x_285) ;  /* 0xfffffffc00f0a947 */ /* 0x004fea000383ffff */
[----:B------:R-:W-:Y:S05]  /*15e10*/  BRA `(.L_x_621) ;  /* 0xffffff4800687947 */ /* 0x000fea000383ffff */
.L_x_344:
[----:B--2---:R2:W3:Y:S02]  /*15e20*/  SYNCS.PHASECHK.TRANS64.TRYWAIT P2, [R0+URZ+0x40], R3 ;  /* 0x00004003000075a7 */ /* 0x0044e4000804017f */
[----:B---3--:R-:W-:Y:S05]  /*15e30*/  @!P2 NANOSLEEP.SYNCS 0x989680 ;  /* 0x009896800000a95d */ /* 0x008fea0003900000 */
[----:B------:R-:W3:Y:S02]  /*15e40*/  @!P2 SYNCS.PHASECHK.TRANS64 P2, [R0+URZ+0x40], R3 ;  /* 0x000040030000a5a7 */ /* 0x000ee4000804007f */
[----:B---3--:R-:W-:Y:S05]  /*15e50*/  @!P2 BRA `(.L_x_344) ;  /* 0xfffffffc00f0a947 */ /* 0x008fea000383ffff */
[----:B------:R-:W-:Y:S05]  /*15e60*/  BRA `(.L_x_622) ;  /* 0xffffff6800247947 */ /* 0x000fea000383ffff */
.L_x_403:
[----:B--2---:R2:W3:Y:S02]  /*15e70*/  SYNCS.PHASECHK.TRANS64.TRYWAIT P2, [R0+URZ+0x40], R3 ;  /* 0x00004003000075a7 */ /* 0x0044e4000804017f */
[----:B---3--:R-:W-:Y:S05]  /*15e80*/  @!P2 NANOSLEEP.SYNCS 0x989680 ;  /* 0x009896800000a95d */ /* 0x008fea0003900000 */
[----:B------:R-:W3:Y:S02]  /*15e90*/  @!P2 SYNCS.PHASECHK.TRANS64 P2, [R0+URZ+0x40], R3 ;  /* 0x000040030000a5a7 */ /* 0x000ee4000804007f */
[----:B---3--:R-:W-:Y:S05]  /*15ea0*/  @!P2 BRA `(.L_x_403) ;  /* 0xfffffffc00f0a947 */ /* 0x008fea000383ffff */
[----:B------:R-:W-:Y:S05]  /*15eb0*/  BRA `(.L_x_623) ;  /* 0xffffff8400e07947 */ /* 0x000fea000383ffff */
.L_x_462:
[----:B--2---:R2:W3:Y:S02]  /*15ec0*/  SYNCS.PHASECHK.TRANS64.TRYWAIT P2, [R0+URZ+0x40], R7 ;  /* 0x00004007000075a7 */ /* 0x0044e4000804017f */
[----:B---3--:R-:W-:Y:S05]  /*15ed0*/  @!P2 NANOSLEEP.SYNCS 0x989680 ;  /* 0x009896800000a95d */ /* 0x008fea0003900000 */
[----:B------:R-:W3:Y:S02]  /*15ee0*/  @!P2 SYNCS.PHASECHK.TRANS64 P2, [R0+URZ+0x40], R7 ;  /* 0x000040070000a5a7 */ /* 0x000ee4000804007f */
[----:B---3--:R-:W-:Y:S05]  /*15ef0*/  @!P2 BRA `(.L_x_462) ;  /* 0xfffffffc00f0a947 */ /* 0x008fea000383ffff */
[----:B------:R-:W-:Y:S05]  /*15f00*/  BRA `(.L_x_624) ;  /* 0xffffffa400907947 */ /* 0x000fea000383ffff */
.L_x_530:
[----:B-1----:R-:W-:-:S04]  /*15f10*/  MOV R9, UR4 ;  /* 0x0000000400097c02 */ /* 0x002fc80008000f00 */
[----:B------:R1:W2:Y:S03]  /*15f20*/  SYNCS.PHASECHK.TRANS64.TRYWAIT P0, [R9+URZ+0x88], R0 ;  /* 0x00008800090075a7 */ /* 0x0002a6000800017f */
[----:B--2---:R-:W-:Y:S05]  /*15f30*/  @!P0 NANOSLEEP.SYNCS 0x989680 ;  /* 0x009896800000895d */ /* 0x004fea0003900000 */
[----:B------:R-:W2:Y:S02]  /*15f40*/  @!P0 SYNCS.PHASECHK.TRANS64 P0, [R9+URZ+0x88], R0 ;  /* 0x00008800090085a7 */ /* 0x000ea4000800007f */
[----:B--2---:R-:W-:Y:S05]  /*15f50*/  @!P0 BRA `(.L_x_530) ;  /* 0xfffffffc00ec8947 */ /* 0x004fea000383ffff */
[----:B------:R-:W-:Y:S05]  /*15f60*/  BRA `(.L_x_529) ;  /* 0xffffffd400387947 */ /* 0x000fea000383ffff */
.L_x_539:
[----:B-1----:R-:W-:-:S04]  /*15f70*/  MOV R5, UR13 ;  /* 0x0000000d00057c02 */ /* 0x002fc80008000f00 */
[----:B------:R1:W2:Y:S03]  /*15f80*/  SYNCS.PHASECHK.TRANS64.TRYWAIT P1, [R5+URZ+0x60], R4 ;  /* 0x00006004050075a7 */ /* 0x0002a6000802017f */
[----:B--2---:R-:W-:Y:S05]  /*15f90*/  @!P1 NANOSLEEP.SYNCS 0x989680 ;  /* 0x009896800000995d */ /* 0x004fea0003900000 */
[----:B------:R-:W2:Y:S02]  /*15fa0*/  @!P1 SYNCS.PHASECHK.TRANS64 P1, [R5+URZ+0x60], R4 ;  /* 0x00006004050095a7 */ /* 0x000ea4000802007f */
[----:B--2---:R-:W-:Y:S05]  /*15fb0*/  @!P1 BRA `(.L_x_539) ;  /* 0xfffffffc00ec9947 */ /* 0x004fea000383ffff */
[----:B------:R-:W-:Y:S05]  /*15fc0*/  BRA `(.L_x_625) ;  /* 0xffffffd800207947 */ /* 0x000fea000383ffff */
.L_x_545:
[----:B-12---:R-:W-:-:S04]  /*15fd0*/  MOV R5, UR13 ;  /* 0x0000000d00057c02 */ /* 0x006fc80008000f00 */
[----:B------:R1:W2:Y:S03]  /*15fe0*/  SYNCS.PHASECHK.TRANS64.TRYWAIT P1, [R5+URZ+0x68], R4 ;  /* 0x00006804050075a7 */ /* 0x0002a6000802017f */
[----:B--2---:R-:W-:Y:S05]  /*15ff0*/  @!P1 NANOSLEEP.SYNCS 0x989680 ;  /* 0x009896800000995d */ /* 0x004fea0003900000 */
[----:B------:R-:W2:Y:S02]  /*16000*/  @!P1 SYNCS.PHASECHK.TRANS64 P1, [R5+URZ+0x68], R4 ;  /* 0x00006804050095a7 */ /* 0x000ea4000802007f */
[----:B--2---:R-:W-:Y:S05]  /*16010*/  @!P1 BRA `(.L_x_545) ;  /* 0xfffffffc00ec9947 */ /* 0x004fea000383ffff */
[----:B------:R-:W-:Y:S05]  /*16020*/  BRA `(.L_x_626) ;  /* 0xffffffd800687947 */ /* 0x000fea000383ffff */
.L_x_551:
[----:B-123--:R-:W-:-:S04]  /*16030*/  MOV R5, UR13 ;  /* 0x0000000d00057c02 */ /* 0x00efc80008000f00 */
[----:B------:R1:W2:Y:S03]  /*16040*/  SYNCS.PHASECHK.TRANS64.TRYWAIT P1, [R5+URZ+0x70], R4 ;  /* 0x00007004050075a7 */ /* 0x0002a6000802017f */
[----:B--2---:R-:W-:Y:S05]  /*16050*/  @!P1 NANOSLEEP.SYNCS 0x989680 ;  /* 0x009896800000995d */ /* 0x004fea0003900000 */
[----:B------:R-:W2:Y:S02]  /*16060*/  @!P1 SYNCS.PHASECHK.TRANS64 P1, [R5+URZ+0x70], R4 ;  /* 0x00007004050095a7 */ /* 0x000ea4000802007f */
[----:B--2---:R-:W-:Y:S05]  /*16070*/  @!P1 BRA `(.L_x_551) ;  /* 0xfffffffc00ec9947 */ /* 0x004fea000383ffff */
[----:B------:R-:W-:Y:S05]  /*16080*/  BRA `(.L_x_627) ;  /* 0xffffffd800bc7947 */ /* 0x000fea000383ffff */
.L_x_557:
[----:B-1234-:R-:W-:-:S04]  /*16090*/  IMAD.U32 R5, RZ, RZ, UR13 ;  /* 0x0000000dff057e24 */ /* 0x01efc8000f8e00ff */
[----:B------:R1:W2:Y:S03]  /*160a0*/  SYNCS.PHASECHK.TRANS64.TRYWAIT P1, [R5+URZ+0x78], R4 ;  /* 0x00007804050075a7 */ /* 0x0002a6000802017f */
[----:B--2---:R-:W-:Y:S05]  /*160b0*/  @!P1 NANOSLEEP.SYNCS 0x989680 ;  /* 0x009896800000995d */ /* 0x004fea0003900000 */
[----:B------:R-:W2:Y:S02]  /*160c0*/  @!P1 SYNCS.PHASECHK.TRANS64 P1, [R5+URZ+0x78], R4 ;  /* 0x00007804050095a7 */ /* 0x000ea4000802007f */
[----:B--2---:R-:W-:Y:S05]  /*160d0*/  @!P1 BRA `(.L_x_557) ;  /* 0xfffffffc00ec9947 */ /* 0x004fea000383ffff */
[----:B------:R-:W-:Y:S05]  /*160e0*/  BRA `(.L_x_628) ;  /* 0xffffffdc00087947 */ /* 0x000fea000383ffff */
.L_x_563:
[----:B-1234-:R-:W-:-:S04]  /*160f0*/  MOV R5, UR13 ;  /* 0x0000000d00057c02 */ /* 0x01efc80008000f00 */
[----:B------:R1:W2:Y:S03]  /*16100*/  SYNCS.PHASECHK.TRANS64.TRYWAIT P1, [R5+URZ+0x60], R4 ;  /* 0x00006004050075a7 */ /* 0x0002a6000802017f */
[----:B--2---:R-:W-:Y:S05]  /*16110*/  @!P1 NANOSLEEP.SYNCS 0x989680 ;  /* 0x009896800000995d */ /* 0x004fea0003900000 */
[----:B------:R-:W2:Y:S02]  /*16120*/  @!P1 SYNCS.PHASECHK.TRANS64 P1, [R5+URZ+0x60], R4 ;  /* 0x00006004050095a7 */ /* 0x000ea4000802007f */
[----:B--2---:R-:W-:Y:S05]  /*16130*/  @!P1 BRA `(.L_x_563) ;  /* 0xfffffffc00ec9947 */ /* 0x004fea000383ffff */
[----:B------:R-:W-:Y:S05]  /*16140*/  BRA `(.L_x_629) ;  /* 0xffffffdc005c7947 */ /* 0x000fea000383ffff */
.L_x_569:
[----:B-1234-:R-:W-:-:S04]  /*16150*/  MOV R5, UR13 ;  /* 0x0000000d00057c02 */ /* 0x01efc80008000f00 */
[----:B------:R1:W2:Y:S03]  /*16160*/  SYNCS.PHASECHK.TRANS64.TRYWAIT P1, [R5+URZ+0x68], R4 ;  /* 0x00006804050075a7 */ /* 0x0002a6000802017f */
[----:B--2---:R-:W-:Y:S05]  /*16170*/  @!P1 NANOSLEEP.SYNCS 0x989680 ;  /* 0x009896800000995d */ /* 0x004fea0003900000 */
[----:B------:R-:W2:Y:S02]  /*16180*/  @!P1 SYNCS.PHASECHK.TRANS64 P1, [R5+URZ+0x68], R4 ;  /* 0x00006804050095a7 */ /* 0x000ea4000802007f */
[----:B--2---:R-:W-:Y:S05]  /*16190*/  @!P1 BRA `(.L_x_569) ;  /* 0xfffffffc00ec9947 */ /* 0x004fea000383ffff */
[----:B------:R-:W-:Y:S05]  /*161a0*/  BRA `(.L_x_630) ;  /* 0xffffffdc009c7947 */ /* 0x000fea000383ffff */
.L_x_575:
[----:B-1234-:R-:W-:-:S04]  /*161b0*/  MOV R5, UR13 ;  /* 0x0000000d00057c02 */ /* 0x01efc80008000f00 */
[----:B------:R1:W2:Y:S03]  /*161c0*/  SYNCS.PHASECHK.TRANS64.TRYWAIT P1, [R5+URZ+0x70], R4 ;  /* 0x00007004050075a7 */ /* 0x0002a6000802017f */
[----:B--2---:R-:W-:Y:S05]  /*161d0*/  @!P1 NANOSLEEP.SYNCS 0x989680 ;  /* 0x009896800000995d */ /* 0x004fea0003900000 */
[----:B------:R-:W2:Y:S02]  /*161e0*/  @!P1 SYNCS.PHASECHK.TRANS64 P1, [R5+URZ+0x70], R4 ;  /* 0x00007004050095a7 */ /* 0x000ea4000802007f */
[----:B--2---:R-:W-:Y:S05]  /*161f0*/  @!P1 BRA `(.L_x_575) ;  /* 0xfffffffc00ec9947 */ /* 0x004fea000383ffff */
[----:B------:R-:W-:Y:S05]  /*16200*/  BRA `(.L_x_631) ;  /* 0xffffffdc00e47947 */ /* 0x000fea000383ffff */
.L_x_581:
[----:B-1234-:R-:W-:-:S04]  /*16210*/  MOV R5, UR13 ;  /* 0x0000000d00057c02 */ /* 0x01efc80008000f00 */
[----:B------:R1:W2:Y:S03]  /*16220*/  SYNCS.PHASECHK.TRANS64.TRYWAIT P1, [R5+URZ+0x78], R4 ;  /* 0x00007804050075a7 */ /* 0x0002a6000802017f */
[----:B--2---:R-:W-:Y:S05]  /*16230*/  @!P1 NANOSLEEP.SYNCS 0x989680 ;  /* 0x009896800000995d */ /* 0x004fea0003900000 */
[----:B------:R-:W2:Y:S02]  /*16240*/  @!P1 SYNCS.PHASECHK.TRANS64 P1, [R5+URZ+0x78], R4 ;  /* 0x00007804050095a7 */ /* 0x000ea4000802007f */
[----:B--2---:R-:W-:Y:S05]  /*16250*/  @!P1 BRA `(.L_x_581) ;  /* 0xfffffffc00ec9947 */ /* 0x004fea000383ffff */
[----:B------:R-:W-:Y:S05]  /*16260*/  BRA `(.L_x_632) ;  /* 0xffffffe000207947 */ /* 0x000fea000383ffff */
.L_x_591:
[----:B------:R1:W1:Y:S02]  /*16270*/  SYNCS.PHASECHK.TRANS64.TRYWAIT P0, [R0+URZ+0x60], R3 ;  /* 0x00006003000075a7 */ /* 0x000264000800017f */
[----:B-1----:R-:W-:Y:S05]  /*16280*/  @!P0 NANOSLEEP.SYNCS 0x989680 ;  /* 0x009896800000895d */ /* 0x002fea0003900000 */
[----:B------:R-:W1:Y:S02]  /*16290*/  @!P0 SYNCS.PHASECHK.TRANS64 P0, [R0+URZ+0x60], R3 ;  /* 0x00006003000085a7 */ /* 0x000e64000800007f */
[----:B-1----:R-:W-:Y:S05]  /*162a0*/  @!P0 BRA `(.L_x_591) ;  /* 0xfffffffc00f08947 */ /* 0x002fea000383ffff */
[----:B------:R-:W-:Y:S05]  /*162b0*/  BRA `(.L_x_633) ;  /* 0xffffffe800147947 */ /* 0x000fea000383ffff */
.L_x_593:
[----:B------:R1:W1:Y:S02]  /*162c0*/  SYNCS.PHASECHK.TRANS64.TRYWAIT P0, [R0+URZ+0x68], R3 ;  /* 0x00006803000075a7 */ /* 0x000264000800017f */
[----:B-1----:R-:W-:Y:S05]  /*162d0*/  @!P0 NANOSLEEP.SYNCS 0x989680 ;  /* 0x009896800000895d */ /* 0x002fea0003900000 */
[----:B------:R-:W1:Y:S02]  /*162e0*/  @!P0 SYNCS.PHASECHK.TRANS64 P0, [R0+URZ+0x68], R3 ;  /* 0x00006803000085a7 */ /* 0x000e64000800007f */
[----:B-1----:R-:W-:Y:S05]  /*162f0*/  @!P0 BRA `(.L_x_593) ;  /* 0xfffffffc00f08947 */ /* 0x002fea000383ffff */
[----:B------:R-:W-:Y:S05]  /*16300*/  BRA `(.L_x_634) ;  /* 0xffffffe800107947 */ /* 0x000fea000383ffff */
.L_x_595:
[----:B------:R1:W1:Y:S02]  /*16310*/  SYNCS.PHASECHK.TRANS64.TRYWAIT P0, [R0+URZ+0x70], R3 ;  /* 0x00007003000075a7 */ /* 0x000264000800017f */
[----:B-1----:R-:W-:Y:S05]  /*16320*/  @!P0 NANOSLEEP.SYNCS 0x989680 ;  /* 0x009896800000895d */ /* 0x002fea0003900000 */
[----:B------:R-:W1:Y:S02]  /*16330*/  @!P0 SYNCS.PHASECHK.TRANS64 P0, [R0+URZ+0x70], R3 ;  /* 0x00007003000085a7 */ /* 0x000e64000800007f */
[----:B-1----:R-:W-:Y:S05]  /*16340*/  @!P0 BRA `(.L_x_595) ;  /* 0xfffffffc00f08947 */ /* 0x002fea000383ffff */
[----:B------:R-:W-:Y:S05]  /*16350*/  BRA `(.L_x_635) ;  /* 0xffffffe8000c7947 */ /* 0x000fea000383ffff */
.L_x_599:
[----:B------:R-:W-:Y:S01]  /*16360*/  BSSY B1, `(.L_x_636) ;  /* 0x0000006000017945 */ /* 0x000fe20003800000 */
[----:B------:R-:W-:-:S07]  /*16370*/  MOV R15, 0xffffffff ;  /* 0xffffffff000f7802 */ /* 0x000fce0000000f00 */
[----:B------:R-:W-:Y:S05]  /*16380*/  WARPSYNC.COLLECTIVE R15, `(.L_x_637) ;  /* 0x000000000f0c7348 */ /* 0x000fea0003c00000 */
[----:B------:R-:W-:Y:S02]  /*16390*/  ELECT P6, UR62, PT ;  /* 0x00000000003e782f */ /* 0x000fe400038c0000 */
[----:B------:R-:W-:Y:S01]  /*163a0*/  MOV R14, UR62 ;  /* 0x0000003e000e7c02 */ /* 0x000fe20008000f00 */
[----:B------:R-:W-:Y:S10]  /*163b0*/  ENDCOLLECTIVE ;  /* 0x000000000000791b */ /* 0x000ff40003800000 */
.L_x_637:
[----:B------:R-:W-:Y:S05]  /*163c0*/  BSYNC B1 ;  /* 0x0000000000017941 */ /* 0x000fea0003800000 */
.L_x_636:
[----:B------:R-:W-:Y:S05]  /*163d0*/  BRA `(.L_x_638) ;  /* 0xffffffe800887947 */ /* 0x000fea000383ffff */
.L_x_602:
[----:B--2---:R2:W3:Y:S02]  /*163e0*/  SYNCS.PHASECHK.TRANS64.TRYWAIT P1, [R20+URZ+0x20], R7 ;  /* 0x00002007140075a7 */ /* 0x0044e4000802017f */
[----:B---3--:R-:W-:Y:S05]  /*163f0*/  @!P1 NANOSLEEP.SYNCS 0x989680 ;  /* 0x009896800000995d */ /* 0x008fea0003900000 */
[----:B------:R-:W3:Y:S02]  /*16400*/  @!P1 SYNCS.PHASECHK.TRANS64 P1, [R20+URZ+0x20], R7 ;  /* 0x00002007140095a7 */ /* 0x000ee4000802007f */
[----:B---3--:R-:W-:Y:S05]  /*16410*/  @!P1 BRA `(.L_x_602) ;  /* 0xfffffffc00f09947 */ /* 0x008fea000383ffff */
[----:B------:R-:W-:Y:S05]  /*16420*/  BRA `(.L_x_639) ;  /* 0xffffffe800bc7947 */ /* 0x000fea000383ffff */
.L_x_611:
[----:B------:R-:W-:Y:S01]  /*16430*/  BSSY B0, `(.L_x_640) ;  /* 0x0000006000007945 */ /* 0x000fe20003800000 */
[----:B------:R-:W-:-:S07]  /*16440*/  MOV R15, 0xffffffff ;  /* 0xffffffff000f7802 */ /* 0x000fce0000000f00 */
[----:B------:R-:W-:Y:S05]  /*16450*/  WARPSYNC.COLLECTIVE R15, `(.L_x_641) ;  /* 0x000000000f0c7348 */ /* 0x000fea0003c00000 */
[----:B------:R-:W-:Y:S02]  /*16460*/  ELECT P6, UR62, PT ;  /* 0x00000000003e782f */ /* 0x000fe400038c0000 */
[----:B------:R-:W-:Y:S01]  /*16470*/  MOV R14, UR62 ;  /* 0x0000003e000e7c02 */ /* 0x000fe20008000f00 */
[----:B------:R-:W-:Y:S10]  /*16480*/  ENDCOLLECTIVE ;  /* 0x000000000000791b */ /* 0x000ff40003800000 */
.L_x_641:
[----:B------:R-:W-:Y:S05]  /*16490*/  BSYNC B0 ;  /* 0x0000000000007941 */ /* 0x000fea0003800000 */
.L_x_640:
[----:B------:R-:W-:Y:S05]  /*164a0*/  BRA `(.L_x_642) ;  /* 0xfffffff400187947 */ /* 0x000fea000383ffff */
.L_x_613:
[----:B-1----:R1:W2:Y:S02]  /*164b0*/  SYNCS.PHASECHK.TRANS64.TRYWAIT P0, [R7+URZ], R2 ;  /* 0x00000002070075a7 */ /* 0x0022a4000800017f */
[----:B--2---:R-:W-:Y:S05]  /*164c0*/  @!P0 NANOSLEEP.SYNCS 0x989680 ;  /* 0x009896800000895d */ /* 0x004fea0003900000 */
[----:B------:R-:W2:Y:S02]  /*164d0*/  @!P0 SYNCS.PHASECHK.TRANS64 P0, [R7+URZ], R2 ;  /* 0x00000002070085a7 */ /* 0x000ea4000800007f */
[----:B--2---:R-:W-:Y:S05]  /*164e0*/  @!P0 BRA `(.L_x_613) ;  /* 0xfffffffc00f08947 */ /* 0x004fea000383ffff */
[----:B------:R-:W-:Y:S05]  /*164f0*/  BRA `(.L_x_643) ;  /* 0xfffffff400547947 */ /* 0x000fea000383ffff */
.L_x_614:
[----:B-1----:R1:W2:Y:S02]  /*16500*/  SYNCS.PHASECHK.TRANS64.TRYWAIT P0, [R9+URZ], R4 ;  /* 0x00000004090075a7 */ /* 0x0022a4000800017f */
[----:B--2---:R-:W-:Y:S05]  /*16510*/  @!P0 NANOSLEEP.SYNCS 0x989680 ;  /* 0x009896800000895d */ /* 0x004fea0003900000 */
[----:B------:R-:W2:Y:S02]  /*16520*/  @!P0 SYNCS.PHASECHK.TRANS64 P0, [R9+URZ], R4 ;  /* 0x00000004090085a7 */ /* 0x000ea4000800007f */
[----:B--2---:R-:W-:Y:S05]  /*16530*/  @!P0 BRA `(.L_x_614) ;  /* 0xfffffffc00f08947 */ /* 0x004fea000383ffff */
[----:B------:R-:W-:Y:S05]  /*16540*/  BRA `(.L_x_644) ;  /* 0xfffffff400647947 */ /* 0x000fea000383ffff */
.L_x_615:
[----:B--2---:R2:W3:Y:S02]  /*16550*/  SYNCS.PHASECHK.TRANS64.TRYWAIT P0, [R6+URZ], R5 ;  /* 0x00000005060075a7 */ /* 0x0044e4000800017f */
[----:B---3--:R-:W-:Y:S05]  /*16560*/  @!P0 NANOSLEEP.SYNCS 0x989680 ;  /* 0x009896800000895d */ /* 0x008fea0003900000 */
[----:B------:R-:W3:Y:S02]  /*16570*/  @!P0 SYNCS.PHASECHK.TRANS64 P0, [R6+URZ], R5 ;  /* 0x00000005060085a7 */ /* 0x000ee4000800007f */
[----:B---3--:R-:W-:Y:S05]  /*16580*/  @!P0 BRA `(.L_x_615) ;  /* 0xfffffffc00f08947 */ /* 0x008fea000383ffff */
[----:B------:R-:W-:Y:S05]  /*16590*/  BRA `(.L_x_645) ;  /* 0xfffffff4006c7947 */ /* 0x000fea000383ffff */
        .weak           $__internal_0_$__cuda_sm20_rcp_rn_f32_slowpath
        .type           $__internal_0_$__cuda_sm20_rcp_rn_f32_slowpath,@function
        .size           $__internal_0_$__cuda_sm20_rcp_rn_f32_slowpath,(.L_x_651 - $__internal_0_$__cuda_sm20_rcp_rn_f32_slowpath)
$__internal_0_$__cuda_sm20_rcp_rn_f32_slowpath:
[----:B------:R-:W-:Y:S01]  /*165a0*/  SHF.L.U32 R3, R0, 0x1, RZ ;  /* 0x0000000100037819 */ /* 0x000fe200000006ff */
[----:B------:R-:W-:Y:S03]  /*165b0*/  BSSY B0, `(.L_x_646) ;  /* 0x0000030000007945 */ /* 0x000fe60003800000 */
[----:B------:R-:W-:-:S04]  /*165c0*/  SHF.R.U32.HI R3, RZ, 0x18, R3 ;  /* 0x00000018ff037819 */ /* 0x000fc80000011603 */
[----:B------:R-:W-:-:S13]  /*165d0*/  ISETP.NE.U32.AND P2, PT, R3, RZ, PT ;  /* 0x000000ff0300720c */ /* 0x000fda0003f45070 */
[----:B------:R-:W-:Y:S05]  /*165e0*/  @P2 BRA `(.L_x_647) ;  /* 0x0000000000282947 */ /* 0x000fea0003800000 */
[----:B------:R-:W-:-:S04]  /*165f0*/  SHF.L.U32 R3, R0, 0x1, RZ ;  /* 0x0000000100037819 */ /* 0x000fc800000006ff */
[----:B------:R-:W-:-:S13]  /*16600*/  ISETP.NE.AND P2, PT, R3, RZ, PT ;  /* 0x000000ff0300720c */ /* 0x000fda0003f45270 */
[----:B------:R-:W-:Y:S01]  /*16610*/  @P2 FFMA R156, R0, 1.84467440737095516160e+19, RZ ;  /* 0x5f800000009c2823 */ /* 0x000fe200000000ff */
[----:B------:R-:W-:Y:S08]  /*16620*/  @!P2 MUFU.RCP R5, R0 ;  /* 0x000000000005a308 */ /* 0x000ff00000001000 */
[----:B------:R-:W1:Y:S02]  /*16630*/  @P2 MUFU.RCP R3, R156 ;  /* 0x0000009c00032308 */ /* 0x000e640000001000 */
[----:B-1----:R-:W-:-:S04]  /*16640*/  @P2 FFMA R162, R156, R3, -1 ;  /* 0xbf8000009ca22423 */ /* 0x002fc80000000003 */
[----:B------:R-:W-:-:S04]  /*16650*/  @P2 FADD.FTZ R162, -R162, -RZ ;  /* 0x800000ffa2a22221 */ /* 0x000fc80000010100 */
[----:B------:R-:W-:-:S04]  /*16660*/  @P2 FFMA R3, R3, R162, R3 ;  /* 0x000000a203032223 */ /* 0x000fc80000000003 */
[----:B------:R-:W-:Y:S01]  /*16670*/  @P2 FFMA R5, R3, 1.84467440737095516160e+19, RZ ;  /* 0x5f80000003052823 */ /* 0x000fe200000000ff */
[----:B------:R-:W-:Y:S06]  /*16680*/  BRA `(.L_x_648) ;  /* 0x0000000000887947 */ /* 0x000fec0003800000 */
.L_x_647:
[----:B------:R-:W-:-:S05]  /*16690*/  VIADD R5, R3, 0xffffff03 ;  /* 0xffffff0303057836 */ /* 0x000fca0000000000 */
[----:B------:R-:W-:-:S13]  /*166a0*/  ISETP.GT.U32.AND P2, PT, R5, 0x1, PT ;  /* 0x000000010500780c */ /* 0x000fda0003f44070 */
[----:B------:R-:W-:Y:S05]  /*166b0*/  @P2 BRA `(.L_x_649) ;  /* 0x0000000000782947 */ /* 0x000fea0003800000 */
[----:B------:R-:W-:Y:S02]  /*166c0*/  LOP3.LUT R175, R0, 0x7fffff, RZ, 0xc0, !PT ;  /* 0x007fffff00af7812 */ /* 0x000fe400078ec0ff */
[----:B------:R-:W-:Y:S02]  /*166d0*/  MOV R164, 0x3 ;  /* 0x0000000300a47802 */ /* 0x000fe40000000f00 */
[----:B------:R-:W-:Y:S02]  /*166e0*/  LOP3.LUT R175, R175, 0x3f800000, RZ, 0xfc, !PT ;  /* 0x3f800000afaf7812 */ /* 0x000fe400078efcff */
[----:B------:R-:W-:Y:S02]  /*166f0*/  SHF.L.U32 R171, R164, R5, RZ ;  /* 0x00000005a4ab7219 */ /* 0x000fe400000006ff */
[----:B------:R-:W1:Y:S01]  /*16700*/  MUFU.RCP R162, R175 ;  /* 0x000000af00a27308 */ /* 0x000e620000001000 */
[----:B------:R-:W-:Y:S01]  /*16710*/  IADD3 R3, R3, -0xfc, RZ ;  /* 0xffffff0403037810 */ /* 0x000fe20007ffe0ff */
[----:B-1----:R-:W-:-:S04]  /*16720*/  FFMA R173, R175, R162, -1 ;  /* 0xbf800000afad7423 */ /* 0x002fc800000000a2 */
[----:B------:R-:W-:-:S04]  /*16730*/  FADD.FTZ R173, -R173, -RZ ;  /* 0x800000ffadad7221 */ /* 0x000fc80000010100 */
[CCC-:B------:R-:W-:Y:S01]  /*16740*/  FFMA.RM R156, R162.reuse, R173.reuse, R162.reuse ;  /* 0x000000ada29c7223 */ /* 0x1c0fe200000040a2 */
[----:B------:R-:W-:-:S04]  /*16750*/  FFMA.RP R173, R162, R173, R162 ;  /* 0x000000ada2ad7223 */ /* 0x000fc800000080a2 */
[C---:B------:R-:W-:Y:S02]  /*16760*/  LOP3.LUT R162, R156.reuse, 0x7fffff, RZ, 0xc0, !PT ;  /* 0x007fffff9ca27812 */ /* 0x040fe400078ec0ff */
[----:B------:R-:W-:Y:S02]  /*16770*/  FSETP.NEU.FTZ.AND P2, PT, R156, R173, PT ;  /* 0x000000ad9c00720b */ /* 0x000fe40003f5d000 */
[----:B------:R-:W-:Y:S02]  /*16780*/  LOP3.LUT R156, R162, 0x800000, RZ, 0xfc, !PT ;  /* 0x00800000a29c7812 */ /* 0x000fe400078efcff */
[----:B------:R-:W-:Y:S02]  /*16790*/  SEL R162, RZ, 0xffffffff, !P2 ;  /* 0xffffffffffa27807 */ /* 0x000fe40005000000 */
[----:B------:R-:W-:Y:S02]  /*167a0*/  LOP3.LUT R164, R171, R156, RZ, 0xc0, !PT ;  /* 0x0000009caba47212 */ /* 0x000fe400078ec0ff */
[----:B------:R-:W-:-:S02]  /*167b0*/  IADD3 R162, -R162, RZ, RZ ;  /* 0x000000ffa2a27210 */ /* 0x000fc40007ffe1ff */
[-C--:B------:R-:W-:Y:S02]  /*167c0*/  SHF.R.U32.HI R164, RZ, R5.reuse, R164 ;  /* 0x00000005ffa47219 */ /* 0x080fe400000116a4 */
[--C-:B------:R-:W-:Y:S02]  /*167d0*/  LOP3.LUT P3, RZ, R162, R5, R156.reuse, 0xf8, !PT ;  /* 0x00000005a2ff7212 */ /* 0x100fe4000786f89c */
[C---:B------:R-:W-:Y:S02]  /*167e0*/  LOP3.LUT P2, RZ, R164.reuse, 0x1, RZ, 0xc0, !PT ;  /* 0x00000001a4ff7812 */ /* 0x040fe4000784c0ff */
[----:B------:R-:W-:Y:S02]  /*167f0*/  LOP3.LUT P4, RZ, R164, 0x2, RZ, 0xc0, !PT ;  /* 0x00000002a4ff7812 */ /* 0x000fe4000788c0ff */
[----:B------:R-:W-:Y:S02]  /*16800*/  SHF.R.U32.HI R3, RZ, R3, R156 ;  /* 0x00000003ff037219 */ /* 0x000fe4000001169c */
[----:B------:R-:W-:-:S02]  /*16810*/  PLOP3.LUT P2, PT, P2, P3, P4, 0xe0, 0x0 ;  /* 0x000000000000781c */ /* 0x000fc40001747c40 */
[----:B------:R-:W-:Y:S02]  /*16820*/  LOP3.LUT P3, RZ, R0, 0x7fffff, RZ, 0xc0, !PT ;  /* 0x007fffff00ff7812 */ /* 0x000fe4000786c0ff */
[----:B------:R-:W-:-:S04]  /*16830*/  SEL R5, RZ, 0x1, !P2 ;  /* 0x00000001ff057807 */ /* 0x000fc80005000000 */
[----:B------:R-:W-:-:S04]  /*16840*/  IADD3 R5, -R5, RZ, RZ ;  /* 0x000000ff05057210 */ /* 0x000fc80007ffe1ff */
[----:B------:R-:W-:-:S13]  /*16850*/  ISETP.GE.AND P2, PT, R5, RZ, PT ;  /* 0x000000ff0500720c */ /* 0x000fda0003f46270 */
[----:B------:R-:W-:-:S04]  /*16860*/  @!P2 IADD3 R3, R3, 0x1, RZ ;  /* 0x000000010303a810 */ /* 0x000fc80007ffe0ff */
[----:B------:R-:W-:-:S04]  /*16870*/  @!P3 SHF.L.U32 R3, R3, 0x1, RZ ;  /* 0x000000010303b819 */ /* 0x000fc800000006ff */
[----:B------:R-:W-:Y:S01]  /*16880*/  LOP3.LUT R5, R3, 0x80000000, R0, 0xf8, !PT ;  /* 0x8000000003057812 */ /* 0x000fe200078ef800 */
[----:B------:R-:W-:Y:S06]  /*16890*/  BRA `(.L_x_648) ;  /* 0x0000000000047947 */ /* 0x000fec0003800000 */
.L_x_649:
[----:B------:R1:W2:Y:S02]  /*168a0*/  MUFU.RCP R5, R0 ;  /* 0x0000000000057308 */ /* 0x0002a40000001000 */
.L_x_648:
[----:B------:R-:W-:Y:S05]  /*168b0*/  BSYNC B0 ;  /* 0x0000000000007941 */ /* 0x000fea0003800000 */
.L_x_646:
[----:B-12---:R-:W-:Y:S02]  /*168c0*/  MOV R0, R5 ;  /* 0x0000000500007202 */ /* 0x006fe40000000f00 */
[----:B------:R-:W-:-:S04]  /*168d0*/  MOV R5, 0x0 ;  /* 0x0000000000057802 */ /* 0x000fc80000000f00 */
[----:B------:R-:W-:Y:S05]  /*168e0*/  RET.REL.NODEC R4 `(_ZN7cutlass13device_kernelINS_4gemm6kernel13GemmUniversalIN4cute5tupleIJiiiiEEENS1_10collective13CollectiveMmaINS1_34MainloopSm90TmaGmmaWarpSpecializedILi4ENS5_IJNS4_1CILi1EEESB_SB_EEENS1_35KernelTmaWarpSpecializedCooperativeEEENS5_IJNSA_ILi256EEENSA_ILi128EEENSA_ILi64EEEEEENS_10bfloat16_tENS5_IJlSB_lEEESJ_SK_NS4_8TiledMMAINS4_8MMA_AtomIJNS4_4SM904GMMA28MMA_64x128x16_F32BF16BF16_SSILNSO_5MajorE0ELSQ_0ELNSO_7ScaleInE1ELSR_1EEEEEENS4_6LayoutINS5_IJNSA_ILi2EEESB_SB_EEENS5_IJSB_NSA_ILi0EEESX_EEEEENS5_IJNS4_10UnderscoreES10_S10_EEEEENS4_13SM90_TMA_LOADENS4_14ComposedLayoutINS4_7SwizzleILi3ELi4ELi3EEENS4_18smem_ptr_flag_bitsILi16EEENSU_INS5_IJNSA_ILi8EEESH_EEENS5_IJSH_SB_EEEEEEEvNS4_8identityES13_S1D_vS1E_EENS_8epilogue10collective18CollectiveEpilogueINS1G_22Sm90TmaWarpSpecializedILi4ELi2ELi16ELb1ELb0EEEJSI_NS5_IJSG_NSA_ILi32EEEEEESJ_SK_SJ_SK_NS1G_6fusion15FusionCallbacksIS1K_NS1N_13LinCombEltActINS1G_6thread4SiLuESJ_fSJ_fLNS_15FloatRoundStyleE2EEESI_S1M_JEEES13_NS14_INS15_ILi2ELi4ELi3EEES18_NSU_INS5_IJS19_S1L_EEENS5_IJS1L_SB_EEEEEEENS4_17SM75_U32x4_LDSM_NENS4_14SM90_TMA_STOREES1Z_NS4_17SM90_U32x4_STSM_NENS4_9Copy_AtomIJS22_NS_6half_tEEEEvEEEvvEEEEvNT_6ParamsE) ;  /* 0xfffffe9404c47950 */ /* 0x000fea0003c3ffff */
.L_x_650:
[----:B------:R-:W-:-:S00]  /*168f0*/  BRA `(.L_x_650) ;  /* 0xfffffffc00fc7947 */ /* 0x000fc0000383ffff */
[----:B------:R-:W-:-:S00]  /*16900*/  NOP ;  /* 0x0000000000007918 */ /* 0x000fc00000000000 */
[----:B------:R-:W-:-:S00]  /*16910*/  NOP ;  /* 0x0000000000007918 */ /* 0x000fc00000000000 */
[----:B------:R-:W-:-:S00]  /*16920*/  NOP ;  /* 0x0000000000007918 */ /* 0x000fc00000000000 */
[----:B------:R-:W-:-:S00]  /*16930*/  NOP ;  /* 0x0000000000007918 */ /* 0x000fc00000000000 */
[----:B------:R-:W-:-:S00]  /*16940*/  NOP ;  /* 0x0000000000007918 */ /* 0x000fc00000000000 */
[----:B------:R-:W-:-:S00]  /*16950*/  NOP ;  /* 0x0000000000007918 */ /* 0x000fc00000000000 */
[----:B------:R-:W-:-:S00]  /*16960*/  NOP ;  /* 0x0000000000007918 */ /* 0x000fc00000000000 */
[----:B------:R-:W-:-:S00]  /*16970*/  NOP ;  /* 0x0000000000007918 */ /* 0x000fc00000000000 */
.L_x_651:


//--------------------- .nv.global.init           --------------------------
	.section	.nv.global.init,"aw",@progbits
.nv.global.init:
	.type		$str$22,@object
	.size		$str$22,($str$26 - $str$22)
$str$22:
        /*0000*/ 	.byte	0x6b, 0x5f, 0x74, 0x69, 0x6c, 0x65, 0x5f, 0x63, 0x6f, 0x75, 0x6e, 0x74, 0x20, 0x3e, 0x3d, 0x20
        /*0010*/ 	.byte	0x31, 0x00
	.type		$str$26,@object
	.size		$str$26,($str$27 - $str$26)
$str$26:
        /*0012*/ 	.byte	0x28, 0x61, 0x64, 0x64, 0x72, 0x65, 0x73, 0x73, 0x20, 0x26, 0x20, 0x6d, 0x61, 0x73, 0x6b, 0x29
        /*0022*/ 	.byte	0x20, 0x3d, 0x3d, 0x20, 0x30, 0x00
	.type		$str$27,@object
	.size		$str$27,($str$23 - $str$27)
$str$27:
        /*0028*/ 	.byte	0x2f, 0x74, 0x6d, 0x70, 0x2f, 0x63, 0x75, 0x74, 0x6c, 0x61, 0x73, 0x73, 0x5f, 0x73, 0x77, 0x65
        /*0038*/ 	.byte	0x65, 0x70, 0x5f, 0x73, 0x72, 0x63, 0x2f, 0x69, 0x6e, 0x63, 0x6c, 0x75, 0x64, 0x65, 0x2f, 0x63
        /*0048*/ 	.byte	0x75, 0x74, 0x65, 0x2f, 0x70, 0x6f, 0x69, 0x6e, 0x74, 0x65, 0x72, 0x5f, 0x66, 0x6c, 0x61, 0x67
        /*0058*/ 	.byte	0x67, 0x65, 0x64, 0x2e, 0x68, 0x70, 0x70, 0x00
	.type		$str$23,@object
	.size		$str$23,(__unnamed_2 - $str$23)
$str$23:
        /*0060*/ 	.byte	0x2f, 0x74, 0x6d, 0x70, 0x2f, 0x63, 0x75, 0x74, 0x6c, 0x61, 0x73, 0x73, 0x5f, 0x73, 0x77, 0x65
        /*0070*/ 	.byte	0x65, 0x70, 0x5f, 0x73, 0x72, 0x63, 0x2f, 0x69, 0x6e, 0x63, 0x6c, 0x75, 0x64, 0x65, 0x2f, 0x63
        /*0080*/ 	.byte	0x75, 0x74, 0x6c, 0x61, 0x73, 0x73, 0x2f, 0x67, 0x65, 0x6d, 0x6d, 0x2f, 0x63, 0x6f, 0x6c, 0x6c
        /*0090*/ 	.byte	0x65, 0x63, 0x74, 0x69, 0x76, 0x65, 0x2f, 0x73, 0x6d, 0x39, 0x30, 0x5f, 0x6d, 0x6d, 0x61, 0x5f
        /*00a0*/ 	.byte	0x74, 0x6d, 0x61, 0x5f, 0x67, 0x6d, 0x6d, 0x61, 0x5f, 0x73, 0x73, 0x5f, 0x77, 0x61, 0x72, 0x70
        /*00b0*/ 	.byte	0x73, 0x70, 0x65, 0x63, 0x69, 0x61, 0x6c, 0x69, 0x7a, 0x65, 0x64, 0x2e, 0x68, 0x70, 0x70, 0x00
	.type		__unnamed_2,@object
	.size		__unnamed_2,(__unnamed_1 - __unnamed_2)
__unnamed_2:
        /*00c0*/ 	.byte	0x61, 0x75, 0x74, 0x6f, 0x20, 0x63, 0x75, 0x74, 0x65, 0x3a, 0x3a, 0x61, 0x73, 0x5f, 0x70, 0x6f
        /* <DEDUP_REMOVED lines=27> */
        /*0280*/ 	.byte	0x3c, 0x34, 0x30, 0x39, 0x36, 0x3e, 0x3e, 0x3e, 0x3e, 0x3e, 0x5d, 0x00
	.type		__unnamed_1,@object
	.size		__unnamed_1,(.L_0 - __unnamed_1)
__unnamed_1:
        /* <DEDUP_REMOVED lines=181> */
        /*0ddc*/ 	.byte	0x6e, 0x74, 0x69, 0x74, 0x79, 0x5d, 0x00
.L_0:


//--------------------- .nv.shared._ZN7cutlass13device_kernelINS_4gemm6kernel13GemmUniversalIN4cute5tupleIJiiiiEEENS1_10collective13CollectiveMmaINS1_34MainloopSm90TmaGmmaWarpSpecializedILi4ENS5_IJNS4_1CILi1EEESB_SB_EEENS1_35KernelTmaWarpSpecializedCooperativeEEENS5_IJNSA_ILi256EEENSA_ILi128EEENSA_ILi64EEEEEENS_10bfloat16_tENS5_IJlSB_lEEESJ_SK_NS4_8TiledMMAINS4_8MMA_AtomIJNS4_4SM904GMMA28MMA_64x128x16_F32BF16BF16_SSILNSO_5MajorE0ELSQ_0ELNSO_7ScaleInE1ELSR_1EEEEEENS4_6LayoutINS5_IJNSA_ILi2EEESB_SB_EEENS5_IJSB_NSA_ILi0EEESX_EEEEENS5_IJNS4_10UnderscoreES10_S10_EEEEENS4_13SM90_TMA_LOADENS4_14ComposedLayoutINS4_7SwizzleILi3ELi4ELi3EEENS4_18smem_ptr_flag_bitsILi16EEENSU_INS5_IJNSA_ILi8EEESH_EEENS5_IJSH_SB_EEEEEEEvNS4_8identityES13_S1D_vS1E_EENS_8epilogue10collective18CollectiveEpilogueINS1G_22Sm90TmaWarpSpecializedILi4ELi2ELi16ELb1ELb0EEEJSI_NS5_IJSG_NSA_ILi32EEEEEESJ_SK_SJ_SK_NS1G_6fusion15FusionCallbacksIS1K_NS1N_13LinCombEltActINS1G_6thread4SiLuESJ_fSJ_fLNS_15FloatRoundStyleE2EEESI_S1M_JEEES13_NS14_INS15_ILi2ELi4ELi3EEES18_NSU_INS5_IJS19_S1L_EEENS5_IJS1L_SB_EEEEEEENS4_17SM75_U32x4_LDSM_NENS4_14SM90_TMA_STOREES1Z_NS4_17SM90_U32x4_STSM_NENS4_9Copy_AtomIJS22_NS_6half_tEEEEvEEEvvEEEEvNT_6ParamsE --------------------------
	.section	.nv.shared._ZN7cutlass13device_kernelINS_4gemm6kernel13GemmUniversalIN4cute5tupleIJiiiiEEENS1_10collective13CollectiveMmaINS1_34MainloopSm90TmaGmmaWarpSpecializedILi4ENS5_IJNS4_1CILi1EEESB_SB_EEENS1_35KernelTmaWarpSpecializedCooperativeEEENS5_IJNSA_ILi256EEENSA_ILi128EEENSA_ILi64EEEEEENS_10bfloat16_tENS5_IJlSB_lEEESJ_SK_NS4_8TiledMMAINS4_8MMA_AtomIJNS4_4SM904GMMA28MMA_64x128x16_F32BF16BF16_SSILNSO_5MajorE0ELSQ_0ELNSO_7ScaleInE1ELSR_1EEEEEENS4_6LayoutINS5_IJNSA_ILi2EEESB_SB_EEENS5_IJSB_NSA_ILi0EEESX_EEEEENS5_IJNS4_10UnderscoreES10_S10_EEEEENS4_13SM90_TMA_LOADENS4_14ComposedLayoutINS4_7SwizzleILi3ELi4ELi3EEENS4_18smem_ptr_flag_bitsILi16EEENSU_INS5_IJNSA_ILi8EEESH_EEENS5_IJSH_SB_EEEEEEEvNS4_8identityES13_S1D_vS1E_EENS_8epilogue10collective18CollectiveEpilogueINS1G_22Sm90TmaWarpSpecializedILi4ELi2ELi16ELb1ELb0EEEJSI_NS5_IJSG_NSA_ILi32EEEEEESJ_SK_SJ_SK_NS1G_6fusion15FusionCallbacksIS1K_NS1N_13LinCombEltActINS1G_6thread4SiLuESJ_fSJ_fLNS_15FloatRoundStyleE2EEESI_S1M_JEEES13_NS14_INS15_ILi2ELi4ELi3EEES18_NSU_INS5_IJS19_S1L_EEENS5_IJS1L_SB_EEEEEEENS4_17SM75_U32x4_LDSM_NENS4_14SM90_TMA_STOREES1Z_NS4_17SM90_U32x4_STSM_NENS4_9Copy_AtomIJS22_NS_6half_tEEEEvEEEvvEEEEvNT_6ParamsE,"aw",@nobits
	.sectionflags	@""
	.align	16
	.zero		1024


//--------------------- .nv.shared.reserved.0     --------------------------
	.section	.nv.shared.reserved.0,"aw",@nobits
	.weak		__nv_reservedSMEM_offset_0_alias
	.size		__nv_reservedSMEM_offset_0_alias, 0, 0
	.other		__nv_reservedSMEM_offset_0_alias,@"STO_CUDA_RESERVED_SHARED STV_DEFAULT"
__nv_reservedSMEM_offset_0_alias:
	.zero		0


//--------------------- .nv.global                --------------------------
	.section	.nv.global,"aw",@nobits
.nv.global:
	.type		_ZN39_INTERNAL_5f5e1a16_4_k_cu_ee317a11_27904cute1_E,@object
	.size		_ZN39_INTERNAL_5f5e1a16_4_k_cu_ee317a11_27904cute1_E,(_ZN39_INTERNAL_5f5e1a16_4_k_cu_ee317a11_27904cuda3std3__45__cpo6cbeginE - _ZN39_INTERNAL_5f5e1a16_4_k_cu_ee317a11_27904cute1_E)
_ZN39_INTERNAL_5f5e1a16_4_k_cu_ee317a11_27904cute1_E:
	.zero		1
	.type		_ZN39_INTERNAL_5f5e1a16_4_k_cu_ee317a11_27904cuda3std3__45__cpo6cbeginE,@object
	.size		_ZN39_INTERNAL_5f5e1a16_4_k_cu_ee317a11_27904cuda3std3__45__cpo6cbeginE,(_ZN39_INTERNAL_5f5e1a16_4_k_cu_ee317a11_27904cuda3std3__48in_placeE - _ZN39_INTERNAL_5f5e1a16_4_k_cu_ee317a11_27904cuda3std3__45__cpo6cbeginE)
_ZN39_INTERNAL_5f5e1a16_4_k_cu_ee317a11_27904cuda3std3__45__cpo6cbeginE:
	.zero		1
	.type		_ZN39_INTERNAL_5f5e1a16_4_k_cu_ee317a11_27904cuda3std3__48in_placeE,@object
	.size		_ZN39_INTERNAL_5f5e1a16_4_k_cu_ee317a11_27904cuda3std3__48in_placeE,(_ZN39_INTERNAL_5f5e1a16_4_k_cu_ee317a11_27904cuda3std6ranges3__45__cpo9iter_moveE - _ZN39_INTERNAL_5f5e1a16_4_k_cu_ee317a11_27904cuda3std3__48in_placeE)
_ZN39_INTERNAL_5f5e1a16_4_k_cu_ee317a11_27904cuda3std3__48in_placeE:
	.zero		1
	.type		_ZN39_INTERNAL_5f5e1a16_4_k_cu_ee317a11_27904cuda3std6ranges3__45__cpo9iter_moveE,@object
	.size		_ZN39_INTERNAL_5f5e1a16_4_k_cu_ee317a11_27904cuda3std6ranges3__45__cpo9iter_moveE,(_ZN39_INTERNAL_5f5e1a16_4_k_cu_ee317a11_27904cuda3std3__45__cpo5beginE - _ZN39_INTERNAL_5f5e1a16_4_k_cu_ee317a11_27904cuda3std6ranges3__45__cpo9iter_moveE)
_ZN39_INTERNAL_5f5e1a16_4_k_cu_ee317a11_27904cuda3std6ranges3__45__cpo9iter_moveE:
	.zero		1
	.type		_ZN39_INTERNAL_5f5e1a16_4_k_cu_ee317a11_27904cuda3std3__45__cpo5beginE,@object
	.size		_ZN39_INTERNAL_5f5e1a16_4_k_cu_ee317a11_27904cuda3std3__45__cpo5beginE,(_ZN39_INTERNAL_5f5e1a16_4_k_cu_ee317a11_27904cuda3std3__441_GLOBAL__N__5f5e1a16_4_k_cu_ee317a11_27906ignoreE - _ZN39_INTERNAL_5f5e1a16_4_k_cu_ee317a11_27904cuda3std3__45__cpo5beginE)
_ZN39_INTERNAL_5f5e1a16_4_k_cu_ee317a11_27904cuda3std3__45__cpo5beginE:
	.zero		1
	.type		_ZN39_INTERNAL_5f5e1a16_4_k_cu_ee317a11_27904cuda3std3__441_GLOBAL__N__5f5e1a16_4_k_cu_ee317a11_27906ignoreE,@object
	.size		_ZN39_INTERNAL_5f5e1a16_4_k_cu_ee317a11_27904cuda3std3__441_GLOBAL__N__5f5e1a16_4_k_cu_ee317a11_27906ignoreE,(_ZN39_INTERNAL_5f5e1a16_4_k_cu_ee317a11_27904cute7productE - _ZN39_INTERNAL_5f5e1a16_4_k_cu_ee317a11_27904cuda3std3__441_GLOBAL__N__5f5e1a16_4_k_cu_ee317a11_27906ignoreE)
_ZN39_INTERNAL_5f5e1a16_4_k_cu_ee317a11_27904cuda3std3__441_GLOBAL__N__5f5e1a16_4_k_cu_ee317a11_27906ignoreE:
	.zero		1
	.type		_ZN39_INTERNAL_5f5e1a16_4_k_cu_ee317a11_27904cute7productE,@object
	.size		_ZN39_INTERNAL_5f5e1a16_4_k_cu_ee317a11_27904cute7productE,(_ZN39_INTERNAL_5f5e1a16_4_k_cu_ee317a11_27904cuda3std3__45__cpo3endE - _ZN39_INTERNAL_5f5e1a16_4_k_cu_ee317a11_27904cute7productE)
_ZN39_INTERNAL_5f5e1a16_4_k_cu_ee317a11_27904cute7productE:
	.zero		1
	.type		_ZN39_INTERNAL_5f5e1a16_4_k_cu_ee317a11_27904cuda3std3__45__cpo3endE,@object
	.size		_ZN39_INTERNAL_5f5e1a16_4_k_cu_ee317a11_27904cuda3std3__45__cpo3endE,(_ZN39_INTERNAL_5f5e1a16_4_k_cu_ee317a11_27904cuda3std3__419piecewise_constructE - _ZN39_INTERNAL_5f5e1a16_4_k_cu_ee317a11_27904cuda3std3__45__cpo3endE)
_ZN39_INTERNAL_5f5e1a16_4_k_cu_ee317a11_27904cuda3std3__45__cpo3endE:
	.zero		1
	.type		_ZN39_INTERNAL_5f5e1a16_4_k_cu_ee317a11_27904cuda3std3__419piecewise_constructE,@object
	.size		_ZN39_INTERNAL_5f5e1a16_4_k_cu_ee317a11_27904cuda3std3__419piecewise_constructE,(_ZN39_INTERNAL_5f5e1a16_4_k_cu_ee317a11_27904cuda3std3__45__cpo4cendE - _ZN39_INTERNAL_5f5e1a16_4_k_cu_ee317a11_27904cuda3std3__419piecewise_constructE)
_ZN39_INTERNAL_5f5e1a16_4_k_cu_ee317a11_27904cuda3std3__419piecewise_constructE:
	.zero		1
	.type		_ZN39_INTERNAL_5f5e1a16_4_k_cu_ee317a11_27904cuda3std3__45__cpo4cendE,@object
	.size		_ZN39_INTERNAL_5f5e1a16_4_k_cu_ee317a11_27904cuda3std3__45__cpo4cendE,(_ZN39_INTERNAL_5f5e1a16_4_k_cu_ee317a11_27904cuda3std6ranges3__45__cpo4swapE - _ZN39_INTERNAL_5f5e1a16_4_k_cu_ee317a11_27904cuda3std3__45__cpo4cendE)
_ZN39_INTERNAL_5f5e1a16_4_k_cu_ee317a11_27904cuda3std3__45__cpo4cendE:
	.zero		1
	.type		_ZN39_INTERNAL_5f5e1a16_4_k_cu_ee317a11_27904cuda3std6ranges3__45__cpo4swapE,@object
	.size		_ZN39_INTERNAL_5f5e1a16_4_k_cu_ee317a11_27904cuda3std6ranges3__45__cpo4swapE,(.L_9 - _ZN39_INTERNAL_5f5e1a16_4_k_cu_ee317a11_27904cuda3std6ranges3__45__cpo4swapE)
_ZN39_INTERNAL_5f5e1a16_4_k_cu_ee317a11_27904cuda3std6ranges3__45__cpo4swapE:
	.zero		1
.L_9:


//--------------------- .nv.constant0._ZN7cutlass13device_kernelINS_4gemm6kernel13GemmUniversalIN4cute5tupleIJiiiiEEENS1_10collective13CollectiveMmaINS1_34MainloopSm90TmaGmmaWarpSpecializedILi4ENS5_IJNS4_1CILi1EEESB_SB_EEENS1_35KernelTmaWarpSpecializedCooperativeEEENS5_IJNSA_ILi256EEENSA_ILi128EEENSA_ILi64EEEEEENS_10bfloat16_tENS5_IJlSB_lEEESJ_SK_NS4_8TiledMMAINS4_8MMA_AtomIJNS4_4SM904GMMA28MMA_64x128x16_F32BF16BF16_SSILNSO_5MajorE0ELSQ_0ELNSO_7ScaleInE1ELSR_1EEEEEENS4_6LayoutINS5_IJNSA_ILi2EEESB_SB_EEENS5_IJSB_NSA_ILi0EEESX_EEEEENS5_IJNS4_10UnderscoreES10_S10_EEEEENS4_13SM90_TMA_LOADENS4_14ComposedLayoutINS4_7SwizzleILi3ELi4ELi3EEENS4_18smem_ptr_flag_bitsILi16EEENSU_INS5_IJNSA_ILi8EEESH_EEENS5_IJSH_SB_EEEEEEEvNS4_8identityES13_S1D_vS1E_EENS_8epilogue10collective18CollectiveEpilogueINS1G_22Sm90TmaWarpSpecializedILi4ELi2ELi16ELb1ELb0EEEJSI_NS5_IJSG_NSA_ILi32EEEEEESJ_SK_SJ_SK_NS1G_6fusion15FusionCallbacksIS1K_NS1N_13LinCombEltActINS1G_6thread4SiLuESJ_fSJ_fLNS_15FloatRoundStyleE2EEESI_S1M_JEEES13_NS14_INS15_ILi2ELi4ELi3EEES18_NSU_INS5_IJS19_S1L_EEENS5_IJS1L_SB_EEEEEEENS4_17SM75_U32x4_LDSM_NENS4_14SM90_TMA_STOREES1Z_NS4_17SM90_U32x4_STSM_NENS4_9Copy_AtomIJS22_NS_6half_tEEEEvEEEvvEEEEvNT_6ParamsE --------------------------
	.section	.nv.constant0._ZN7cutlass13device_kernelINS_4gemm6kernel13GemmUniversalIN4cute5tupleIJiiiiEEENS1_10collective13CollectiveMmaINS1_34MainloopSm90TmaGmmaWarpSpecializedILi4ENS5_IJNS4_1CILi1EEESB_SB_EEENS1_35KernelTmaWarpSpecializedCooperativeEEENS5_IJNSA_ILi256EEENSA_ILi128EEENSA_ILi64EEEEEENS_10bfloat16_tENS5_IJlSB_lEEESJ_SK_NS4_8TiledMMAINS4_8MMA_AtomIJNS4_4SM904GMMA28MMA_64x128x16_F32BF16BF16_SSILNSO_5MajorE0ELSQ_0ELNSO_7ScaleInE1ELSR_1EEEEEENS4_6LayoutINS5_IJNSA_ILi2EEESB_SB_EEENS5_IJSB_NSA_ILi0EEESX_EEEEENS5_IJNS4_10UnderscoreES10_S10_EEEEENS4_13SM90_TMA_LOADENS4_14ComposedLayoutINS4_7SwizzleILi3ELi4ELi3EEENS4_18smem_ptr_flag_bitsILi16EEENSU_INS5_IJNSA_ILi8EEESH_EEENS5_IJSH_SB_EEEEEEEvNS4_8identityES13_S1D_vS1E_EENS_8epilogue10collective18CollectiveEpilogueINS1G_22Sm90TmaWarpSpecializedILi4ELi2ELi16ELb1ELb0EEEJSI_NS5_IJSG_NSA_ILi32EEEEEESJ_SK_SJ_SK_NS1G_6fusion15FusionCallbacksIS1K_NS1N_13LinCombEltActINS1G_6thread4SiLuESJ_fSJ_fLNS_15FloatRoundStyleE2EEESI_S1M_JEEES13_NS14_INS15_ILi2ELi4ELi3EEES18_NSU_INS5_IJS19_S1L_EEENS5_IJS1L_SB_EEEEEEENS4_17SM75_U32x4_LDSM_NENS4_14SM90_TMA_STOREES1Z_NS4_17SM90_U32x4_STSM_NENS4_9Copy_AtomIJS22_NS_6half_tEEEEvEEEvvEEEEvNT_6ParamsE,"a",@progbits
	.sectionflags	@""
	.align	4
.nv.constant0._ZN7cutlass13device_kernelINS_4gemm6kernel13GemmUniversalIN4cute5tupleIJiiiiEEENS1_10collective13CollectiveMmaINS1_34MainloopSm90TmaGmmaWarpSpecializedILi4ENS5_IJNS4_1CILi1EEESB_SB_EEENS1_35KernelTmaWarpSpecializedCooperativeEEENS5_IJNSA_ILi256EEENSA_ILi128EEENSA_ILi64EEEEEENS_10bfloat16_tENS5_IJlSB_lEEESJ_SK_NS4_8TiledMMAINS4_8MMA_AtomIJNS4_4SM904GMMA28MMA_64x128x16_F32BF16BF16_SSILNSO_5MajorE0ELSQ_0ELNSO_7ScaleInE1ELSR_1EEEEEENS4_6LayoutINS5_IJNSA_ILi2EEESB_SB_EEENS5_IJSB_NSA_ILi0EEESX_EEEEENS5_IJNS4_10UnderscoreES10_S10_EEEEENS4_13SM90_TMA_LOADENS4_14ComposedLayoutINS4_7SwizzleILi3ELi4ELi3EEENS4_18smem_ptr_flag_bitsILi16EEENSU_INS5_IJNSA_ILi8EEESH_EEENS5_IJSH_SB_EEEEEEEvNS4_8identityES13_S1D_vS1E_EENS_8epilogue10collective18CollectiveEpilogueINS1G_22Sm90TmaWarpSpecializedILi4ELi2ELi16ELb1ELb0EEEJSI_NS5_IJSG_NSA_ILi32EEEEEESJ_SK_SJ_SK_NS1G_6fusion15FusionCallbacksIS1K_NS1N_13LinCombEltActINS1G_6thread4SiLuESJ_fSJ_fLNS_15FloatRoundStyleE2EEESI_S1M_JEEES13_NS14_INS15_ILi2ELi4ELi3EEES18_NSU_INS5_IJS19_S1L_EEENS5_IJS1L_SB_EEEEEEENS4_17SM75_U32x4_LDSM_NENS4_14SM90_TMA_STOREES1Z_NS4_17SM90_U32x4_STSM_NENS4_9Copy_AtomIJS22_NS_6half_tEEEEvEEEvvEEEEvNT_6ParamsE:
	.zero		2432


//--------------------- SYMBOLS --------------------------

	.type		.nv.reservedSmem.offset0,@object
	.size		.nv.reservedSmem.offset0,0x4
	.type		__assertfail,@function
